// auto-generated by cutlass_sweep.gemm — config: {"arch": "sm_90", "cluster_m": 1, "cluster_n": 1, "dtype": "bf16", "dtype_b": "bf16", "layout": "nt", "stages": 0, "tile_k": 128, "tile_m": 192, "tile_n": 240}
#include "cutlass/cutlass.h"
#include "cutlass/gemm/collective/collective_builder.hpp"
#include "cutlass/gemm/device/gemm_universal_adapter.h"
#include "cutlass/gemm/kernel/gemm_universal.hpp"
#include "cutlass/epilogue/collective/collective_builder.hpp"

using ElemA = cutlass::bfloat16_t;
using ElemB = cutlass::bfloat16_t;
using ElemCD = cutlass::bfloat16_t;
using Acc  = float;
using TileShape    = cute::Shape<cute::_192, cute::_240, cute::_128>;
using ClusterShape = cute::Shape<cute::_1, cute::_1, cute::_1>;

using CollectiveEpilogue = typename cutlass::epilogue::collective::CollectiveBuilder<
    cutlass::arch::Sm90, cutlass::arch::OpClassTensorOp,
    TileShape, ClusterShape,
    cutlass::epilogue::collective::EpilogueTileAuto,
    Acc, Acc,
    ElemCD, cutlass::layout::RowMajor, 128 / cutlass::sizeof_bits<ElemCD>::value,
    ElemCD, cutlass::layout::RowMajor, 128 / cutlass::sizeof_bits<ElemCD>::value,
    cutlass::epilogue::collective::EpilogueScheduleAuto
  >::CollectiveOp;

using CollectiveMainloop = typename cutlass::gemm::collective::CollectiveBuilder<
    cutlass::arch::Sm90, cutlass::arch::OpClassTensorOp,
    ElemA, cutlass::layout::RowMajor, 128 / cutlass::sizeof_bits<ElemA>::value,
    ElemB, cutlass::layout::ColumnMajor, 128 / cutlass::sizeof_bits<ElemB>::value,
    Acc,
    TileShape, ClusterShape,
    cutlass::gemm::collective::StageCountAutoCarveout<static_cast<int>(sizeof(typename CollectiveEpilogue::SharedStorage))>,
    cutlass::gemm::collective::KernelScheduleAuto
  >::CollectiveOp;

using GemmKernel = cutlass::gemm::kernel::GemmUniversal<
    cute::Shape<int,int,int,int>,
    CollectiveMainloop,
    CollectiveEpilogue
>;
using Gemm = cutlass::gemm::device::GemmUniversalAdapter<GemmKernel>;

// Force the device kernel symbol into the cubin without needing a host main.
auto* _anchor = &cutlass::device_kernel<GemmKernel>;


// ===== COMPILED SASS (sm_90a) =====

	.target	sm_90a

	.elftype	@"ET_EXEC"


//--------------------- .note.nv.tkinfo           --------------------------
	.section	.note.nv.tkinfo,"",@"SHT_NOTE"
	.sectionflags	@"SHF_NOTE_NV_TKINFO"
	.tkinfo
        /*0018*/ 	.word	0x00000002
        /*0030*/ 	.string	""
        /*0030*/ 	.string	"ptxas"
        /*0030*/ 	.string	"Cuda compilation tools, release 13.0, V13.0.88"
        /*0030*/ 	.string	"Build cuda_13.0.r13.0/compiler.36424714_0"
        /*0030*/ 	.string	"-arch sm_90a -m 64 "



//--------------------- .note.nv.cuinfo           --------------------------
	.section	.note.nv.cuinfo,"",@"SHT_NOTE"
	.sectionflags	@"SHF_NOTE_NV_CUINFO"
        /*0018*/ 	.short	0x0002
        /*001a*/ 	.short	0x005a
        /*001c*/ 	.short	0x0082
	.zero		2


//--------------------- .nv.info                  --------------------------
	.section	.nv.info,"",@"SHT_CUDA_INFO"
	.align	4


	//----- nvinfo : EIATTR_REGCOUNT
	.align		4
        /*0000*/ 	.byte	0x04, 0x2f
        /*0002*/ 	.short	(.L_15 - .L_14)
	.align		4
.L_14:
        /*0004*/ 	.word	index@(_ZN7cutlass13device_kernelINS_4gemm6kernel13GemmUniversalIN4cute5tupleIJiiiiEEENS1_10collective13CollectiveMmaINS1_34MainloopSm90TmaGmmaWarpSpecializedILi2ENS5_IJNS4_1CILi1EEESB_SB_EEENS1_35KernelTmaWarpSpecializedCooperativeEEENS5_IJNSA_ILi192EEENSA_ILi240EEENSA_ILi128EEEEEENS_10bfloat16_tENS5_IJlSB_lEEESJ_SK_NS4_8TiledMMAINS4_8MMA_AtomIJNS4_4SM904GMMA27MMA_64x16x16_F32BF16BF16_SSILNSO_5MajorE0ELSQ_0ELNSO_7ScaleInE1ELSR_1EEEEEENS4_6LayoutINS5_IJNSA_ILi2EEESB_SB_EEENS5_IJSB_NSA_ILi0EEESX_EEEEENS5_IJNS4_10UnderscoreES10_S10_EEEEENS4_13SM90_TMA_LOADENS4_14ComposedLayoutINS4_7SwizzleILi3ELi4ELi3EEENS4_18smem_ptr_flag_bitsILi16EEENSU_INS5_IJNSA_ILi8EEENSA_ILi64EEEEEENS5_IJS1A_SB_EEEEEEEvNS4_8identityES13_S1E_vS1F_EENS_8epilogue10collective6detail29Sm90TmaWarpSpecializedAdapterINS1I_15DefaultEpilogueISJ_SK_SK_NS1H_6thread17LinearCombinationISJ_Li1EffLNS1M_9ScaleType4KindE0ELNS_15FloatRoundStyleE2ESJ_EENS1_15EpilogueDefaultEEEEEvvEEEEvNT_6ParamsE)
        /*0008*/ 	.word	0x000000a8


	//----- nvinfo : EIATTR_FRAME_SIZE
	.align		4
.L_15:
        /*000c*/ 	.byte	0x04, 0x11
        /*000e*/ 	.short	(.L_17 - .L_16)
	.align		4
.L_16:
        /*0010*/ 	.word	index@(_ZN7cutlass13device_kernelINS_4gemm6kernel13GemmUniversalIN4cute5tupleIJiiiiEEENS1_10collective13CollectiveMmaINS1_34MainloopSm90TmaGmmaWarpSpecializedILi2ENS5_IJNS4_1CILi1EEESB_SB_EEENS1_35KernelTmaWarpSpecializedCooperativeEEENS5_IJNSA_ILi192EEENSA_ILi240EEENSA_ILi128EEEEEENS_10bfloat16_tENS5_IJlSB_lEEESJ_SK_NS4_8TiledMMAINS4_8MMA_AtomIJNS4_4SM904GMMA27MMA_64x16x16_F32BF16BF16_SSILNSO_5MajorE0ELSQ_0ELNSO_7ScaleInE1ELSR_1EEEEEENS4_6LayoutINS5_IJNSA_ILi2EEESB_SB_EEENS5_IJSB_NSA_ILi0EEESX_EEEEENS5_IJNS4_10UnderscoreES10_S10_EEEEENS4_13SM90_TMA_LOADENS4_14ComposedLayoutINS4_7SwizzleILi3ELi4ELi3EEENS4_18smem_ptr_flag_bitsILi16EEENSU_INS5_IJNSA_ILi8EEENSA_ILi64EEEEEENS5_IJS1A_SB_EEEEEEEvNS4_8identityES13_S1E_vS1F_EENS_8epilogue10collective6detail29Sm90TmaWarpSpecializedAdapterINS1I_15DefaultEpilogueISJ_SK_SK_NS1H_6thread17LinearCombinationISJ_Li1EffLNS1M_9ScaleType4KindE0ELNS_15FloatRoundStyleE2ESJ_EENS1_15EpilogueDefaultEEEEEvvEEEEvNT_6ParamsE)
        /*0014*/ 	.word	0x00000568


	//----- nvinfo : EIATTR_MIN_STACK_SIZE
	.align		4
.L_17:
        /*0018*/ 	.byte	0x04, 0x12
        /*001a*/ 	.short	(.L_19 - .L_18)
	.align		4
.L_18:
        /*001c*/ 	.word	index@(_ZN7cutlass13device_kernelINS_4gemm6kernel13GemmUniversalIN4cute5tupleIJiiiiEEENS1_10collective13CollectiveMmaINS1_34MainloopSm90TmaGmmaWarpSpecializedILi2ENS5_IJNS4_1CILi1EEESB_SB_EEENS1_35KernelTmaWarpSpecializedCooperativeEEENS5_IJNSA_ILi192EEENSA_ILi240EEENSA_ILi128EEEEEENS_10bfloat16_tENS5_IJlSB_lEEESJ_SK_NS4_8TiledMMAINS4_8MMA_AtomIJNS4_4SM904GMMA27MMA_64x16x16_F32BF16BF16_SSILNSO_5MajorE0ELSQ_0ELNSO_7ScaleInE1ELSR_1EEEEEENS4_6LayoutINS5_IJNSA_ILi2EEESB_SB_EEENS5_IJSB_NSA_ILi0EEESX_EEEEENS5_IJNS4_10UnderscoreES10_S10_EEEEENS4_13SM90_TMA_LOADENS4_14ComposedLayoutINS4_7SwizzleILi3ELi4ELi3EEENS4_18smem_ptr_flag_bitsILi16EEENSU_INS5_IJNSA_ILi8EEENSA_ILi64EEEEEENS5_IJS1A_SB_EEEEEEEvNS4_8identityES13_S1E_vS1F_EENS_8epilogue10collective6detail29Sm90TmaWarpSpecializedAdapterINS1I_15DefaultEpilogueISJ_SK_SK_NS1H_6thread17LinearCombinationISJ_Li1EffLNS1M_9ScaleType4KindE0ELNS_15FloatRoundStyleE2ESJ_EENS1_15EpilogueDefaultEEEEEvvEEEEvNT_6ParamsE)
        /*0020*/ 	.word	0x00000568
.L_19:


//--------------------- .nv.compat                --------------------------
	.section	.nv.compat,"",@"SHT_CUDA_COMPAT_INFO"
	.align	4
        /*0000*/ 	.byte	0x02, 0x09, 0x01, 0x00, 0x02, 0x02, 0x04, 0x00, 0x02, 0x05, 0x05, 0x00, 0x03, 0x07, 0x01, 0x01
        /*0010*/ 	.byte	0x02, 0x03, 0x01, 0x00, 0x02, 0x06, 0x01, 0x00, 0x04, 0x0b, 0x08, 0x00, 0x00, 0x00, 0x00, 0x00
        /*0020*/ 	.byte	0x00, 0x00, 0x00, 0x00


//--------------------- .nv.info._ZN7cutlass13device_kernelINS_4gemm6kernel13GemmUniversalIN4cute5tupleIJiiiiEEENS1_10collective13CollectiveMmaINS1_34MainloopSm90TmaGmmaWarpSpecializedILi2ENS5_IJNS4_1CILi1EEESB_SB_EEENS1_35KernelTmaWarpSpecializedCooperativeEEENS5_IJNSA_ILi192EEENSA_ILi240EEENSA_ILi128EEEEEENS_10bfloat16_tENS5_IJlSB_lEEESJ_SK_NS4_8TiledMMAINS4_8MMA_AtomIJNS4_4SM904GMMA27MMA_64x16x16_F32BF16BF16_SSILNSO_5MajorE0ELSQ_0ELNSO_7ScaleInE1ELSR_1EEEEEENS4_6LayoutINS5_IJNSA_ILi2EEESB_SB_EEENS5_IJSB_NSA_ILi0EEESX_EEEEENS5_IJNS4_10UnderscoreES10_S10_EEEEENS4_13SM90_TMA_LOADENS4_14ComposedLayoutINS4_7SwizzleILi3ELi4ELi3EEENS4_18smem_ptr_flag_bitsILi16EEENSU_INS5_IJNSA_ILi8EEENSA_ILi64EEEEEENS5_IJS1A_SB_EEEEEEEvNS4_8identityES13_S1E_vS1F_EENS_8epilogue10collective6detail29Sm90TmaWarpSpecializedAdapterINS1I_15DefaultEpilogueISJ_SK_SK_NS1H_6thread17LinearCombinationISJ_Li1EffLNS1M_9ScaleType4KindE0ELNS_15FloatRoundStyleE2ESJ_EENS1_15EpilogueDefaultEEEEEvvEEEEvNT_6ParamsE --------------------------
	.section	.nv.info._ZN7cutlass13device_kernelINS_4gemm6kernel13GemmUniversalIN4cute5tupleIJiiiiEEENS1_10collective13CollectiveMmaINS1_34MainloopSm90TmaGmmaWarpSpecializedILi2ENS5_IJNS4_1CILi1EEESB_SB_EEENS1_35KernelTmaWarpSpecializedCooperativeEEENS5_IJNSA_ILi192EEENSA_ILi240EEENSA_ILi128EEEEEENS_10bfloat16_tENS5_IJlSB_lEEESJ_SK_NS4_8TiledMMAINS4_8MMA_AtomIJNS4_4SM904GMMA27MMA_64x16x16_F32BF16BF16_SSILNSO_5MajorE0ELSQ_0ELNSO_7ScaleInE1ELSR_1EEEEEENS4_6LayoutINS5_IJNSA_ILi2EEESB_SB_EEENS5_IJSB_NSA_ILi0EEESX_EEEEENS5_IJNS4_10UnderscoreES10_S10_EEEEENS4_13SM90_TMA_LOADENS4_14ComposedLayoutINS4_7SwizzleILi3ELi4ELi3EEENS4_18smem_ptr_flag_bitsILi16EEENSU_INS5_IJNSA_ILi8EEENSA_ILi64EEEEEENS5_IJS1A_SB_EEEEEEEvNS4_8identityES13_S1E_vS1F_EENS_8epilogue10collective6detail29Sm90TmaWarpSpecializedAdapterINS1I_15DefaultEpilogueISJ_SK_SK_NS1H_6thread17LinearCombinationISJ_Li1EffLNS1M_9ScaleType4KindE0ELNS_15FloatRoundStyleE2ESJ_EENS1_15EpilogueDefaultEEEEEvvEEEEvNT_6ParamsE,"",@"SHT_CUDA_INFO"
	.sectionflags	@""
	.align	4


	//----- nvinfo : EIATTR_CUDA_API_VERSION
	.align		4
        /*0000*/ 	.byte	0x04, 0x37
        /*0002*/ 	.short	(.L_21 - .L_20)
.L_20:
        /*0004*/ 	.word	0x00000082


	//----- nvinfo : EIATTR_KPARAM_INFO
	.align		4
.L_21:
        /*0008*/ 	.byte	0x04, 0x17
        /*000a*/ 	.short	(.L_23 - .L_22)
.L_22:
        /*000c*/ 	.word	0x00000000
        /*0010*/ 	.short	0x0000
        /*0012*/ 	.short	0x0070
        /*0014*/ 	.byte	0x00, 0xf0, 0x01, 0x10


	//----- nvinfo : EIATTR_SPARSE_MMA_MASK
	.align		4
.L_23:
        /*0018*/ 	.byte	0x03, 0x50
        /*001a*/ 	.short	0x0000


	//----- nvinfo : EIATTR_MAXREG_COUNT
	.align		4
        /*001c*/ 	.byte	0x03, 0x1b
        /*001e*/ 	.short	0x00a8


	//----- nvinfo : EIATTR_NUM_BARRIERS
	.align		4
        /*0020*/ 	.byte	0x02, 0x4c
        /*0022*/ 	.byte	0x01
	.zero		1


	//----- nvinfo : EIATTR_EXTERNS
	.align		4
        /*0024*/ 	.byte	0x04, 0x0f
        /*0026*/ 	.short	(.L_25 - .L_24)


	//   ....[0]....
	.align		4
.L_24:
        /*0028*/ 	.word	index@(__assertfail)


	//----- nvinfo : EIATTR_ANNOTATIONS
	.align		4
.L_25:
        /*002c*/ 	.byte	0x04, 0x55
        /*002e*/ 	.short	(.L_27 - .L_26)


	//   ....[0]....
.L_26:
        /*0030*/ 	.word	0x00000001
        /*0034*/ 	.byte	0x50, 0x05, 0x00, 0x00, 0x01, 0x00, 0x00, 0x00, 0x70, 0x05, 0x00, 0x00, 0x01, 0x00, 0x00, 0x00
        /* <DEDUP_REMOVED lines=535> */
        /*21b4*/ 	.byte	0x40, 0x5d, 0x02, 0x00, 0x01, 0x00, 0x00, 0x00, 0x60, 0x63, 0x02, 0x00


	//----- nvinfo : EIATTR_MERCURY_ISA_VERSION
	.align		4
.L_27:
        /*21c0*/ 	.byte	0x03, 0x5f
        /*21c2*/ 	.short	0x0101


	//----- nvinfo : EIATTR_INT_WARP_WIDE_INSTR_OFFSETS
	.align		4
        /*21c4*/ 	.byte	0x04, 0x31
        /*21c6*/ 	.short	(.L_29 - .L_28)


	//   ....[0]....
.L_28:
        /*21c8*/ 	.word	0x000003b0


	//   ....[1]....
        /*21cc*/ 	.word	0x000003c0


	//   ....[2]....
        /*21d0*/ 	.word	0x00000490


	//----- nvinfo : EIATTR_COOP_GROUP_MASK_REGIDS
	.align		4
.L_29:
        /*21d4*/ 	.byte	0x04, 0x29
        /*21d6*/ 	.short	(.L_31 - .L_30)


	//   ....[0]....
.L_30:
        /*21d8*/ 	.word	0xffffffff


	//   ....[1]....
        /*21dc*/ 	.word	0xffffffff


	//   ....[2]....
        /*21e0*/ 	.word	0xffffffff


	//   ....[3]....
        /*21e4*/ 	.word	0xffffffff


	//   ....[4]....
        /*21e8*/ 	.word	0xffffffff


	//----- nvinfo : EIATTR_COOP_GROUP_INSTR_OFFSETS
	.align		4
.L_31:
        /*21ec*/ 	.byte	0x04, 0x28
        /*21ee*/ 	.short	(.L_33 - .L_32)


	//   ....[0]....
.L_32:
        /*21f0*/ 	.word	0x00000070


	//   ....[1]....
        /*21f4*/ 	.word	0x00000080


	//   ....[2]....
        /*21f8*/ 	.word	0x00000140


	//   ....[3]....
        /*21fc*/ 	.word	0x00000290


	//   ....[4]....
        /*2200*/ 	.word	0x00001090


	//----- nvinfo : EIATTR_REG_RECONFIG
	.align		4
.L_33:
        /*2204*/ 	.byte	0x01, 0x54
	.zero		2


	//----- nvinfo : EIATTR_SYSCALL_OFFSETS
	.align		4
        /*2208*/ 	.byte	0x04, 0x46
        /*220a*/ 	.short	(.L_35 - .L_34)


	//   ....[0]....
.L_34:
        /*220c*/ 	.word	0x00001240


	//----- nvinfo : EIATTR_MBARRIER_INSTR_OFFSETS
	.align		4
.L_35:
        /*2210*/ 	.byte	0x04, 0x39
        /*2212*/ 	.short	(.L_37 - .L_36)


	//   ....[0]....
.L_36:
        /*2214*/ 	.word	0x00000240
        /*2218*/ 	.word	0x000000ff
        /*221c*/ 	.word	0x00000000
        /*2220*/ 	.short	0x0100
        /*2222*/ 	.byte	0x08
	.zero		1


	//   ....[1]....
        /*2224*/ 	.word	0x00000250
        /*2228*/ 	.word	0x000000ff
        /*222c*/ 	.word	0x00000010
        /*2230*/ 	.short	0x0100
        /*2232*/ 	.byte	0x08
	.zero		1


	//   ....[2]....
        /*2234*/ 	.word	0x00000260
        /*2238*/ 	.word	0x000000ff
        /*223c*/ 	.word	0x00000008
        /*2240*/ 	.short	0x0100
        /*2242*/ 	.byte	0x08
	.zero		1


	//   ....[3]....
        /*2244*/ 	.word	0x00000270
        /*2248*/ 	.word	0x000000ff
        /*224c*/ 	.word	0x00000018
        /*2250*/ 	.short	0x0100
        /*2252*/ 	.byte	0x08
	.zero		1


	//   ....[4]....
        /*2254*/ 	.word	0x00000500
        /*2258*/ 	.word	0x000000ff
        /*225c*/ 	.word	0x00000030
        /*2260*/ 	.short	0x0100
        /*2262*/ 	.byte	0x06
	.zero		1


	//   ....[5]....
        /*2264*/ 	.word	0x00000590
        /*2268*/ 	.word	0x000000ff
        /*226c*/ 	.word	0x00000038
        /*2270*/ 	.short	0x0100
        /*2272*/ 	.byte	0x06
	.zero		1


	//   ....[6]....
        /*2274*/ 	.word	0x00001330
        /*2278*/ 	.word	0x00000003
        /*227c*/ 	.word	0x00000000
        /*2280*/ 	.short	0x010a
        /*2282*/ 	.byte	0x3f
	.zero		1


	//   ....[7]....
        /*2284*/ 	.word	0x00001370
        /*2288*/ 	.word	0x00000003
        /*228c*/ 	.word	0x00000000
        /*2290*/ 	.short	0x010a
        /*2292*/ 	.byte	0x3f
	.zero		1


	//   ....[8]....
        /*2294*/ 	.word	0x0000a720
        /*2298*/ 	.word	0x000000ff
        /*229c*/ 	.word	0x00000000
        /*22a0*/ 	.short	0x010a
        /*22a2*/ 	.byte	0x04
	.zero		1


	//   ....[9]....
        /*22a4*/ 	.word	0x0000a760
        /*22a8*/ 	.word	0x000000ff
        /*22ac*/ 	.word	0x00000000
        /*22b0*/ 	.short	0x010a
        /*22b2*/ 	.byte	0x04
	.zero		1


	//   ....[10]....
        /*22b4*/ 	.word	0x000135c0
        /*22b8*/ 	.word	0x000000ff
        /*22bc*/ 	.word	0x00000000
        /*22c0*/ 	.short	0x0101
        /*22c2*/ 	.byte	0x04
	.zero		1


	//   ....[11]....
        /*22c4*/ 	.word	0x000137c0
        /*22c8*/ 	.word	0x000000ff
        /*22cc*/ 	.word	0x00000000
        /*22d0*/ 	.short	0x0101
        /*22d2*/ 	.byte	0x04
	.zero		1


	//   ....[12]....
        /*22d4*/ 	.word	0x00025820
        /*22d8*/ 	.word	0x0000000c
        /*22dc*/ 	.word	0x00000010
        /*22e0*/ 	.short	0x010a
        /*22e2*/ 	.byte	0x3f
	.zero		1


	//   ....[13]....
        /*22e4*/ 	.word	0x00025c90
        /*22e8*/ 	.word	0x00000003
        /*22ec*/ 	.word	0x00000038
        /*22f0*/ 	.short	0x0101
        /*22f2*/ 	.byte	0x3f
	.zero		1


	//   ....[14]....
        /*22f4*/ 	.word	0x00026420
        /*22f8*/ 	.word	0x00000007
        /*22fc*/ 	.word	0x00000000
        /*2300*/ 	.short	0x010a
        /*2302*/ 	.byte	0x3f
	.zero		1


	//   ....[15]....
        /*2304*/ 	.word	0x000264a0
        /*2308*/ 	.word	0x00000003
        /*230c*/ 	.word	0x00000000
        /*2310*/ 	.short	0x010a
        /*2312*/ 	.byte	0x3f
	.zero		1


	//   ....[16]....
        /*2314*/ 	.word	0x00026500
        /*2318*/ 	.word	0x00000003
        /*231c*/ 	.word	0x00000000
        /*2320*/ 	.short	0x010a
        /*2322*/ 	.byte	0x3f
	.zero		1


	//   ....[17]....
        /*2324*/ 	.word	0x00026560
        /*2328*/ 	.word	0x00000009
        /*232c*/ 	.word	0x00000000
        /*2330*/ 	.short	0x010a
        /*2332*/ 	.byte	0x3f
	.zero		1


	//   ....[18]....
        /*2334*/ 	.word	0x00026630
        /*2338*/ 	.word	0x0000000c
        /*233c*/ 	.word	0x00000010
        /*2340*/ 	.short	0x010a
        /*2342*/ 	.byte	0x3f
	.zero		1


	//   ....[19]....
        /*2344*/ 	.word	0x00026700
        /*2348*/ 	.word	0x00000007
        /*234c*/ 	.word	0x00000000
        /*2350*/ 	.short	0x010a
        /*2352*/ 	.byte	0x3f
	.zero		1


	//----- nvinfo : EIATTR_NUM_MBARRIERS
	.align		4
.L_37:
        /*2354*/ 	.byte	0x03, 0x38
        /*2356*/ 	.short	0x0006


	//----- nvinfo : EIATTR_EXIT_INSTR_OFFSETS
	.align		4
        /*2358*/ 	.byte	0x04, 0x1c
        /*235a*/ 	.short	(.L_39 - .L_38)


	//   ....[0]....
.L_38:
        /*235c*/ 	.word	0x000005e0


	//   ....[1]....
        /*2360*/ 	.word	0x00000f40


	//   ....[2]....
        /*2364*/ 	.word	0x00024e20


	//   ....[3]....
        /*2368*/ 	.word	0x000254a0


	//   ....[4]....
        /*236c*/ 	.word	0x000264f0


	//----- nvinfo : EIATTR_MAX_THREADS
	.align		4
.L_39:
        /*2370*/ 	.byte	0x04, 0x05
        /*2372*/ 	.short	(.L_41 - .L_40)
.L_40:
        /*2374*/ 	.word	0x00000180
        /*2378*/ 	.word	0x00000001
        /*237c*/ 	.word	0x00000001


	//----- nvinfo : EIATTR_CRS_STACK_SIZE
	.align		4
.L_41:
        /*2380*/ 	.byte	0x04, 0x1e
        /*2382*/ 	.short	(.L_43 - .L_42)
.L_42:
        /*2384*/ 	.word	0x00000000


	//----- nvinfo : EIATTR_CBANK_PARAM_SIZE
	.align		4
.L_43:
        /*2388*/ 	.byte	0x03, 0x19
        /*238a*/ 	.short	0x0470


	//----- nvinfo : EIATTR_PARAM_CBANK
	.align		4
        /*238c*/ 	.byte	0x04, 0x0a
        /*238e*/ 	.short	(.L_45 - .L_44)
	.align		4
.L_44:
        /*2390*/ 	.word	index@(.nv.constant0._ZN7cutlass13device_kernelINS_4gemm6kernel13GemmUniversalIN4cute5tupleIJiiiiEEENS1_10collective13CollectiveMmaINS1_34MainloopSm90TmaGmmaWarpSpecializedILi2ENS5_IJNS4_1CILi1EEESB_SB_EEENS1_35KernelTmaWarpSpecializedCooperativeEEENS5_IJNSA_ILi192EEENSA_ILi240EEENSA_ILi128EEEEEENS_10bfloat16_tENS5_IJlSB_lEEESJ_SK_NS4_8TiledMMAINS4_8MMA_AtomIJNS4_4SM904GMMA27MMA_64x16x16_F32BF16BF16_SSILNSO_5MajorE0ELSQ_0ELNSO_7ScaleInE1ELSR_1EEEEEENS4_6LayoutINS5_IJNSA_ILi2EEESB_SB_EEENS5_IJSB_NSA_ILi0EEESX_EEEEENS5_IJNS4_10UnderscoreES10_S10_EEEEENS4_13SM90_TMA_LOADENS4_14ComposedLayoutINS4_7SwizzleILi3ELi4ELi3EEENS4_18smem_ptr_flag_bitsILi16EEENSU_INS5_IJNSA_ILi8EEENSA_ILi64EEEEEENS5_IJS1A_SB_EEEEEEEvNS4_8identityES13_S1E_vS1F_EENS_8epilogue10collective6detail29Sm90TmaWarpSpecializedAdapterINS1I_15DefaultEpilogueISJ_SK_SK_NS1H_6thread17LinearCombinationISJ_Li1EffLNS1M_9ScaleType4KindE0ELNS_15FloatRoundStyleE2ESJ_EENS1_15EpilogueDefaultEEEEEvvEEEEvNT_6ParamsE)
        /*2394*/ 	.short	0x0210
        /*2396*/ 	.short	0x0470


	//----- nvinfo : EIATTR_SW_WAR
	.align		4
.L_45:
        /*2398*/ 	.byte	0x04, 0x36
        /*239a*/ 	.short	(.L_47 - .L_46)
.L_46:
        /*239c*/ 	.word	0x00000008
.L_47:


//--------------------- .nv.callgraph             --------------------------
	.section	.nv.callgraph,"",@"SHT_CUDA_CALLGRAPH"
	.align	4
	.sectionentsize	8
	.align		4
        /*0000*/ 	.word	0x00000000
	.align		4
        /*0004*/ 	.word	0xffffffff
	.align		4
        /*0008*/ 	.word	index@(_ZN7cutlass13device_kernelINS_4gemm6kernel13GemmUniversalIN4cute5tupleIJiiiiEEENS1_10collective13CollectiveMmaINS1_34MainloopSm90TmaGmmaWarpSpecializedILi2ENS5_IJNS4_1CILi1EEESB_SB_EEENS1_35KernelTmaWarpSpecializedCooperativeEEENS5_IJNSA_ILi192EEENSA_ILi240EEENSA_ILi128EEEEEENS_10bfloat16_tENS5_IJlSB_lEEESJ_SK_NS4_8TiledMMAINS4_8MMA_AtomIJNS4_4SM904GMMA27MMA_64x16x16_F32BF16BF16_SSILNSO_5MajorE0ELSQ_0ELNSO_7ScaleInE1ELSR_1EEEEEENS4_6LayoutINS5_IJNSA_ILi2EEESB_SB_EEENS5_IJSB_NSA_ILi0EEESX_EEEEENS5_IJNS4_10UnderscoreES10_S10_EEEEENS4_13SM90_TMA_LOADENS4_14ComposedLayoutINS4_7SwizzleILi3ELi4ELi3EEENS4_18smem_ptr_flag_bitsILi16EEENSU_INS5_IJNSA_ILi8EEENSA_ILi64EEEEEENS5_IJS1A_SB_EEEEEEEvNS4_8identityES13_S1E_vS1F_EENS_8epilogue10collective6detail29Sm90TmaWarpSpecializedAdapterINS1I_15DefaultEpilogueISJ_SK_SK_NS1H_6thread17LinearCombinationISJ_Li1EffLNS1M_9ScaleType4KindE0ELNS_15FloatRoundStyleE2ESJ_EENS1_15EpilogueDefaultEEEEEvvEEEEvNT_6ParamsE)
	.align		4
        /*000c*/ 	.word	index@(__assertfail)
	.align		4
        /*0010*/ 	.word	0x00000000
	.align		4
        /*0014*/ 	.word	0xfffffffe
	.align		4
        /*0018*/ 	.word	0x00000000
	.align		4
        /*001c*/ 	.word	0xfffffffd
	.align		4
        /*0020*/ 	.word	0x00000000
	.align		4
        /*0024*/ 	.word	0xfffffffc


//--------------------- .nv.constant4             --------------------------
	.section	.nv.constant4,"a",@progbits
	.align	8
	.align		8
.nv.constant4:
        /*0000*/ 	.dword	__assertfail
	.align		8
        /*0008*/ 	.dword	__unnamed_1
	.align		8
        /*0010*/ 	.dword	_ZN39_INTERNAL_4cb80241_4_k_cu_aea101d2_35144cuda3std3__45__cpo5beginE
	.align		8
        /*0018*/ 	.dword	_ZN39_INTERNAL_4cb80241_4_k_cu_aea101d2_35144cuda3std3__45__cpo3endE
	.align		8
        /*0020*/ 	.dword	_ZN39_INTERNAL_4cb80241_4_k_cu_aea101d2_35144cuda3std3__45__cpo6cbeginE
	.align		8
        /*0028*/ 	.dword	_ZN39_INTERNAL_4cb80241_4_k_cu_aea101d2_35144cuda3std3__45__cpo4cendE
	.align		8
        /*0030*/ 	.dword	_ZN39_INTERNAL_4cb80241_4_k_cu_aea101d2_35144cuda3std3__441_GLOBAL__N__4cb80241_4_k_cu_aea101d2_35146ignoreE
	.align		8
        /*0038*/ 	.dword	_ZN39_INTERNAL_4cb80241_4_k_cu_aea101d2_35144cuda3std3__419piecewise_constructE
	.align		8
        /*0040*/ 	.dword	_ZN39_INTERNAL_4cb80241_4_k_cu_aea101d2_35144cuda3std3__48in_placeE
	.align		8
        /*0048*/ 	.dword	_ZN39_INTERNAL_4cb80241_4_k_cu_aea101d2_35144cuda3std6ranges3__45__cpo4swapE
	.align		8
        /*0050*/ 	.dword	_ZN39_INTERNAL_4cb80241_4_k_cu_aea101d2_35144cuda3std6ranges3__45__cpo9iter_moveE
	.align		8
        /*0058*/ 	.dword	_ZN39_INTERNAL_4cb80241_4_k_cu_aea101d2_35144cute7productE
	.align		8
        /*0060*/ 	.dword	_ZN39_INTERNAL_4cb80241_4_k_cu_aea101d2_35144cute1_E
	.align		8
        /*0068*/ 	.dword	$str$22
	.align		8
        /*0070*/ 	.dword	$str$23


//--------------------- .text._ZN7cutlass13device_kernelINS_4gemm6kernel13GemmUniversalIN4cute5tupleIJiiiiEEENS1_10collective13CollectiveMmaINS1_34MainloopSm90TmaGmmaWarpSpecializedILi2ENS5_IJNS4_1CILi1EEESB_SB_EEENS1_35KernelTmaWarpSpecializedCooperativeEEENS5_IJNSA_ILi192EEENSA_ILi240EEENSA_ILi128EEEEEENS_10bfloat16_tENS5_IJlSB_lEEESJ_SK_NS4_8TiledMMAINS4_8MMA_AtomIJNS4_4SM904GMMA27MMA_64x16x16_F32BF16BF16_SSILNSO_5MajorE0ELSQ_0ELNSO_7ScaleInE1ELSR_1EEEEEENS4_6LayoutINS5_IJNSA_ILi2EEESB_SB_EEENS5_IJSB_NSA_ILi0EEESX_EEEEENS5_IJNS4_10UnderscoreES10_S10_EEEEENS4_13SM90_TMA_LOADENS4_14ComposedLayoutINS4_7SwizzleILi3ELi4ELi3EEENS4_18smem_ptr_flag_bitsILi16EEENSU_INS5_IJNSA_ILi8EEENSA_ILi64EEEEEENS5_IJS1A_SB_EEEEEEEvNS4_8identityES13_S1E_vS1F_EENS_8epilogue10collective6detail29Sm90TmaWarpSpecializedAdapterINS1I_15DefaultEpilogueISJ_SK_SK_NS1H_6thread17LinearCombinationISJ_Li1EffLNS1M_9ScaleType4KindE0ELNS_15FloatRoundStyleE2ESJ_EENS1_15EpilogueDefaultEEEEEvvEEEEvNT_6ParamsE --------------------------
	.section	.text._ZN7cutlass13device_kernelINS_4gemm6kernel13GemmUniversalIN4cute5tupleIJiiiiEEENS1_10collective13CollectiveMmaINS1_34MainloopSm90TmaGmmaWarpSpecializedILi2ENS5_IJNS4_1CILi1EEESB_SB_EEENS1_35KernelTmaWarpSpecializedCooperativeEEENS5_IJNSA_ILi192EEENSA_ILi240EEENSA_ILi128EEEEEENS_10bfloat16_tENS5_IJlSB_lEEESJ_SK_NS4_8TiledMMAINS4_8MMA_AtomIJNS4_4SM904GMMA27MMA_64x16x16_F32BF16BF16_SSILNSO_5MajorE0ELSQ_0ELNSO_7ScaleInE1ELSR_1EEEEEENS4_6LayoutINS5_IJNSA_ILi2EEESB_SB_EEENS5_IJSB_NSA_ILi0EEESX_EEEEENS5_IJNS4_10UnderscoreES10_S10_EEEEENS4_13SM90_TMA_LOADENS4_14ComposedLayoutINS4_7SwizzleILi3ELi4ELi3EEENS4_18smem_ptr_flag_bitsILi16EEENSU_INS5_IJNSA_ILi8EEENSA_ILi64EEEEEENS5_IJS1A_SB_EEEEEEEvNS4_8identityES13_S1E_vS1F_EENS_8epilogue10collective6detail29Sm90TmaWarpSpecializedAdapterINS1I_15DefaultEpilogueISJ_SK_SK_NS1H_6thread17LinearCombinationISJ_Li1EffLNS1M_9ScaleType4KindE0ELNS_15FloatRoundStyleE2ESJ_EENS1_15EpilogueDefaultEEEEEvvEEEEvNT_6ParamsE,"ax",@progbits
	.align	128
.text._ZN7cutlass13device_kernelINS_4gemm6kernel13GemmUniversalIN4cute5tupleIJiiiiEEENS1_10collective13CollectiveMmaINS1_34MainloopSm90TmaGmmaWarpSpecializedILi2ENS5_IJNS4_1CILi1EEESB_SB_EEENS1_35KernelTmaWarpSpecializedCooperativeEEENS5_IJNSA_ILi192EEENSA_ILi240EEENSA_ILi128EEEEEENS_10bfloat16_tENS5_IJlSB_lEEESJ_SK_NS4_8TiledMMAINS4_8MMA_AtomIJNS4_4SM904GMMA27MMA_64x16x16_F32BF16BF16_SSILNSO_5MajorE0ELSQ_0ELNSO_7ScaleInE1ELSR_1EEEEEENS4_6LayoutINS5_IJNSA_ILi2EEESB_SB_EEENS5_IJSB_NSA_ILi0EEESX_EEEEENS5_IJNS4_10UnderscoreES10_S10_EEEEENS4_13SM90_TMA_LOADENS4_14ComposedLayoutINS4_7SwizzleILi3ELi4ELi3EEENS4_18smem_ptr_flag_bitsILi16EEENSU_INS5_IJNSA_ILi8EEENSA_ILi64EEEEEENS5_IJS1A_SB_EEEEEEEvNS4_8identityES13_S1E_vS1F_EENS_8epilogue10collective6detail29Sm90TmaWarpSpecializedAdapterINS1I_15DefaultEpilogueISJ_SK_SK_NS1H_6thread17LinearCombinationISJ_Li1EffLNS1M_9ScaleType4KindE0ELNS_15FloatRoundStyleE2ESJ_EENS1_15EpilogueDefaultEEEEEvvEEEEvNT_6ParamsE:
        .type           _ZN7cutlass13device_kernelINS_4gemm6kernel13GemmUniversalIN4cute5tupleIJiiiiEEENS1_10collective13CollectiveMmaINS1_34MainloopSm90TmaGmmaWarpSpecializedILi2ENS5_IJNS4_1CILi1EEESB_SB_EEENS1_35KernelTmaWarpSpecializedCooperativeEEENS5_IJNSA_ILi192EEENSA_ILi240EEENSA_ILi128EEEEEENS_10bfloat16_tENS5_IJlSB_lEEESJ_SK_NS4_8TiledMMAINS4_8MMA_AtomIJNS4_4SM904GMMA27MMA_64x16x16_F32BF16BF16_SSILNSO_5MajorE0ELSQ_0ELNSO_7ScaleInE1ELSR_1EEEEEENS4_6LayoutINS5_IJNSA_ILi2EEESB_SB_EEENS5_IJSB_NSA_ILi0EEESX_EEEEENS5_IJNS4_10UnderscoreES10_S10_EEEEENS4_13SM90_TMA_LOADENS4_14ComposedLayoutINS4_7SwizzleILi3ELi4ELi3EEENS4_18smem_ptr_flag_bitsILi16EEENSU_INS5_IJNSA_ILi8EEENSA_ILi64EEEEEENS5_IJS1A_SB_EEEEEEEvNS4_8identityES13_S1E_vS1F_EENS_8epilogue10collective6detail29Sm90TmaWarpSpecializedAdapterINS1I_15DefaultEpilogueISJ_SK_SK_NS1H_6thread17LinearCombinationISJ_Li1EffLNS1M_9ScaleType4KindE0ELNS_15FloatRoundStyleE2ESJ_EENS1_15EpilogueDefaultEEEEEvvEEEEvNT_6ParamsE,@function
        .size           _ZN7cutlass13device_kernelINS_4gemm6kernel13GemmUniversalIN4cute5tupleIJiiiiEEENS1_10collective13CollectiveMmaINS1_34MainloopSm90TmaGmmaWarpSpecializedILi2ENS5_IJNS4_1CILi1EEESB_SB_EEENS1_35KernelTmaWarpSpecializedCooperativeEEENS5_IJNSA_ILi192EEENSA_ILi240EEENSA_ILi128EEEEEENS_10bfloat16_tENS5_IJlSB_lEEESJ_SK_NS4_8TiledMMAINS4_8MMA_AtomIJNS4_4SM904GMMA27MMA_64x16x16_F32BF16BF16_SSILNSO_5MajorE0ELSQ_0ELNSO_7ScaleInE1ELSR_1EEEEEENS4_6LayoutINS5_IJNSA_ILi2EEESB_SB_EEENS5_IJSB_NSA_ILi0EEESX_EEEEENS5_IJNS4_10UnderscoreES10_S10_EEEEENS4_13SM90_TMA_LOADENS4_14ComposedLayoutINS4_7SwizzleILi3ELi4ELi3EEENS4_18smem_ptr_flag_bitsILi16EEENSU_INS5_IJNSA_ILi8EEENSA_ILi64EEEEEENS5_IJS1A_SB_EEEEEEEvNS4_8identityES13_S1E_vS1F_EENS_8epilogue10collective6detail29Sm90TmaWarpSpecializedAdapterINS1I_15DefaultEpilogueISJ_SK_SK_NS1H_6thread17LinearCombinationISJ_Li1EffLNS1M_9ScaleType4KindE0ELNS_15FloatRoundStyleE2ESJ_EENS1_15EpilogueDefaultEEEEEvvEEEEvNT_6ParamsE,(.L_x_540 - _ZN7cutlass13device_kernelINS_4gemm6kernel13GemmUniversalIN4cute5tupleIJiiiiEEENS1_10collective13CollectiveMmaINS1_34MainloopSm90TmaGmmaWarpSpecializedILi2ENS5_IJNS4_1CILi1EEESB_SB_EEENS1_35KernelTmaWarpSpecializedCooperativeEEENS5_IJNSA_ILi192EEENSA_ILi240EEENSA_ILi128EEEEEENS_10bfloat16_tENS5_IJlSB_lEEESJ_SK_NS4_8TiledMMAINS4_8MMA_AtomIJNS4_4SM904GMMA27MMA_64x16x16_F32BF16BF16_SSILNSO_5MajorE0ELSQ_0ELNSO_7ScaleInE1ELSR_1EEEEEENS4_6LayoutINS5_IJNSA_ILi2EEESB_SB_EEENS5_IJSB_NSA_ILi0EEESX_EEEEENS5_IJNS4_10UnderscoreES10_S10_EEEEENS4_13SM90_TMA_LOADENS4_14ComposedLayoutINS4_7SwizzleILi3ELi4ELi3EEENS4_18smem_ptr_flag_bitsILi16EEENSU_INS5_IJNSA_ILi8EEENSA_ILi64EEEEEENS5_IJS1A_SB_EEEEEEEvNS4_8identityES13_S1E_vS1F_EENS_8epilogue10collective6detail29Sm90TmaWarpSpecializedAdapterINS1I_15DefaultEpilogueISJ_SK_SK_NS1H_6thread17LinearCombinationISJ_Li1EffLNS1M_9ScaleType4KindE0ELNS_15FloatRoundStyleE2ESJ_EENS1_15EpilogueDefaultEEEEEvvEEEEvNT_6ParamsE)
        .other          _ZN7cutlass13device_kernelINS_4gemm6kernel13GemmUniversalIN4cute5tupleIJiiiiEEENS1_10collective13CollectiveMmaINS1_34MainloopSm90TmaGmmaWarpSpecializedILi2ENS5_IJNS4_1CILi1EEESB_SB_EEENS1_35KernelTmaWarpSpecializedCooperativeEEENS5_IJNSA_ILi192EEENSA_ILi240EEENSA_ILi128EEEEEENS_10bfloat16_tENS5_IJlSB_lEEESJ_SK_NS4_8TiledMMAINS4_8MMA_AtomIJNS4_4SM904GMMA27MMA_64x16x16_F32BF16BF16_SSILNSO_5MajorE0ELSQ_0ELNSO_7ScaleInE1ELSR_1EEEEEENS4_6LayoutINS5_IJNSA_ILi2EEESB_SB_EEENS5_IJSB_NSA_ILi0EEESX_EEEEENS5_IJNS4_10UnderscoreES10_S10_EEEEENS4_13SM90_TMA_LOADENS4_14ComposedLayoutINS4_7SwizzleILi3ELi4ELi3EEENS4_18smem_ptr_flag_bitsILi16EEENSU_INS5_IJNSA_ILi8EEENSA_ILi64EEEEEENS5_IJS1A_SB_EEEEEEEvNS4_8identityES13_S1E_vS1F_EENS_8epilogue10collective6detail29Sm90TmaWarpSpecializedAdapterINS1I_15DefaultEpilogueISJ_SK_SK_NS1H_6thread17LinearCombinationISJ_Li1EffLNS1M_9ScaleType4KindE0ELNS_15FloatRoundStyleE2ESJ_EENS1_15EpilogueDefaultEEEEEvvEEEEvNT_6ParamsE,@"STO_CUDA_ENTRY STV_DEFAULT"
_ZN7cutlass13device_kernelINS_4gemm6kernel13GemmUniversalIN4cute5tupleIJiiiiEEENS1_10collective13CollectiveMmaINS1_34MainloopSm90TmaGmmaWarpSpecializedILi2ENS5_IJNS4_1CILi1EEESB_SB_EEENS1_35KernelTmaWarpSpecializedCooperativeEEENS5_IJNSA_ILi192EEENSA_ILi240EEENSA_ILi128EEEEEENS_10bfloat16_tENS5_IJlSB_lEEESJ_SK_NS4_8TiledMMAINS4_8MMA_AtomIJNS4_4SM904GMMA27MMA_64x16x16_F32BF16BF16_SSILNSO_5MajorE0ELSQ_0ELNSO_7ScaleInE1ELSR_1EEEEEENS4_6LayoutINS5_IJNSA_ILi2EEESB_SB_EEENS5_IJSB_NSA_ILi0EEESX_EEEEENS5_IJNS4_10UnderscoreES10_S10_EEEEENS4_13SM90_TMA_LOADENS4_14ComposedLayoutINS4_7SwizzleILi3ELi4ELi3EEENS4_18smem_ptr_flag_bitsILi16EEENSU_INS5_IJNSA_ILi8EEENSA_ILi64EEEEEENS5_IJS1A_SB_EEEEEEEvNS4_8identityES13_S1E_vS1F_EENS_8epilogue10collective6detail29Sm90TmaWarpSpecializedAdapterINS1I_15DefaultEpilogueISJ_SK_SK_NS1H_6thread17LinearCombinationISJ_Li1EffLNS1M_9ScaleType4KindE0ELNS_15FloatRoundStyleE2ESJ_EENS1_15EpilogueDefaultEEEEEvvEEEEvNT_6ParamsE:
[----:B------:R-:W0:Y:S02]  /*0000*/  LDC R1, c[0x0][0x28] ;  /* 0x00000a00ff017b82 */ /* 0x000e240000000800 */
[----:B0-----:R-:W-:Y:S01]  /*0010*/  VIADD R1, R1, 0xfffffa98 ;  /* 0xfffffa9801017836 */ /* 0x001fe20000000000 */
[----:B------:R-:W0:Y:S01]  /*0020*/  S2R R2, SR_TID.X ;  /* 0x0000000000027919 */ /* 0x000e220000002100 */
[----:B------:R-:W-:Y:S01]  /*0030*/  ELECT P0, URZ, PT ;  /* 0x00000000003f782f */ /* 0x000fe20003800000 */
[----:B------:R-:W-:Y:S01]  /*0040*/  BSSY B0, `(.L_x_0) ;  /* 0x000000f000007945 */ /* 0x000fe20003800000 */
[--C-:B0-----:R-:W-:Y:S02]  /*0050*/  SHF.R.U32.HI R0, RZ, 0x5, R2.reuse ;  /* 0x00000005ff007819 */ /* 0x101fe40000011602 */
[----:B------:R-:W-:-:S03]  /*0060*/  SHF.R.U32.HI R2, RZ, 0x7, R2 ;  /* 0x00000007ff027819 */ /* 0x000fc60000011602 */
[----:B------:R-:W0:Y:S04]  /*0070*/  SHFL.IDX PT, R3, R0, RZ, 0x1f ;  /* 0x00001fff00037589 */ /* 0x000e2800000e0000 */
[----:B------:R1:W2:Y:S01]  /*0080*/  SHFL.IDX PT, R5, R2, RZ, 0x1f ;  /* 0x00001fff02057589 */ /* 0x0002a200000e0000 */
[----:B0-----:R-:W-:-:S13]  /*0090*/  ISETP.NE.OR P0, PT, R3, RZ, !P0 ;  /* 0x000000ff0300720c */ /* 0x001fda0004705670 */
[----:B-12---:R-:W-:Y:S05]  /*00a0*/  @P0 BRA `(.L_x_1) ;  /* 0x0000000000200947 */ /* 0x006fea0003800000 */
[----:B------:R-:W-:Y:S02]  /*00b0*/  ULDC.64 UR4, c[0x0][0x198] ;  /* 0x0000660000047ab9 */ /* 0x000fe40000000a00 */
[----:B------:R-:W-:Y:S02]  /*00c0*/  UIADD3 UR6, UP0, UR4, 0xf0, URZ ;  /* 0x000000f004067890 */ /* 0x000fe4000ff1e03f */
[----:B------:R-:W-:Y:S02]  /*00d0*/  UIADD3 UR4, UP1, UR4, 0x1f0, URZ ;  /* 0x000001f004047890 */ /* 0x000fe4000ff3e03f */
[----:B------:R-:W-:Y:S02]  /*00e0*/  UIADD3.X UR7, URZ, UR5, URZ, UP0, !UPT ;  /* 0x000000053f077290 */ /* 0x000fe400087fe43f */
[----:B------:R-:W-:-:S07]  /*00f0*/  UIADD3.X UR5, URZ, UR5, URZ, UP1, !UPT ;  /* 0x000000053f057290 */ /* 0x000fce0008ffe43f */
[----:B------:R0:W-:Y:S02]  /*0100*/  UTMACCTL.PF [UR6] ;  /* 0x00000000060079b9 */ /* 0x0001e40008040000 */
[----:B------:R0:W-:Y:S02]  /*0110*/  UTMACCTL.PF [UR4] ;  /* 0x00000000040079b9 */ /* 0x0001e40008040000 */
[----:B0-----:R-:W-:Y:S01]  /*0120*/  NOP ;  /* 0x0000000000007918 */ /* 0x001fe20000000000 */
.L_x_1:
[----:B------:R-:W-:Y:S05]  /*0130*/  BSYNC B0 ;  /* 0x0000000000007941 */ /* 0x000fea0003800000 */
.L_x_0:
[----:B------:R-:W0:Y:S02]  /*0140*/  SHFL.IDX PT, R2, R0, RZ, 0x1f ;  /* 0x00001fff00027589 */ /* 0x000e2400000e0000 */
[----:B0-----:R-:W-:-:S13]  /*0150*/  ISETP.NE.AND P0, PT, R2, RZ, PT ;  /* 0x000000ff0200720c */ /* 0x001fda0003f05270 */
[----:B------:R-:W-:Y:S05]  /*0160*/  @P0 BRA `(.L_x_2) ;  /* 0x0000000000480947 */ /* 0x000fea0003800000 */
[----:B------:R-:W0:Y:S01]  /*0170*/  S2UR UR8, SR_CgaCtaId ;  /* 0x00000000000879c3 */ /* 0x000e220000008800 */
[----:B------:R-:W-:Y:S01]  /*0180*/  UMOV UR4, 0x400 ;  /* 0x0000040000047882 */ /* 0x000fe20000000000 */
[----:B------:R-:W-:Y:S01]  /*0190*/  UMOV UR5, 0x1 ;  /* 0x0000000100057882 */ /* 0x000fe20000000000 */
[----:B------:R-:W-:Y:S01]  /*01a0*/  UMOV UR6, 0x100 ;  /* 0x0000010000067882 */ /* 0x000fe20000000000 */
[----:B------:R-:W-:Y:S01]  /*01b0*/  ELECT P0, URZ, PT ;  /* 0x00000000003f782f */ /* 0x000fe20003800000 */
[----:B------:R-:W-:-:S04]  /*01c0*/  UIADD3 UR6, -UR6, 0x100000, URZ ;  /* 0x0010000006067890 */ /* 0x000fc8000fffe13f */
[----:B------:R-:W-:Y:S02]  /*01d0*/  USHF.L.U32 UR7, UR6, 0xb, URZ ;  /* 0x0000000b06077899 */ /* 0x000fe4000800063f */
[----:B------:R-:W-:Y:S02]  /*01e0*/  USHF.L.U32 UR6, UR6, 0x1, URZ ;  /* 0x0000000106067899 */ /* 0x000fe4000800063f */
[----:B0-----:R-:W-:Y:S02]  /*01f0*/  ULEA UR8, UR8, UR4, 0x18 ;  /* 0x0000000408087291 */ /* 0x001fe4000f8ec03f */
[----:B------:R-:W-:-:S04]  /*0200*/  UIADD3 UR4, -UR5, 0x100000, URZ ;  /* 0x0010000005047890 */ /* 0x000fc8000fffe13f */
[----:B------:R-:W-:Y:S02]  /*0210*/  USHF.L.U32 UR5, UR4, 0xb, URZ ;  /* 0x0000000b04057899 */ /* 0x000fe4000800063f */
[----:B------:R-:W-:Y:S01]  /*0220*/  USHF.L.U32 UR4, UR4, 0x1, URZ ;  /* 0x0000000104047899 */ /* 0x000fe2000800063f */
[----:B------:R-:W0:Y:S11]  /*0230*/  FENCE.VIEW.ASYNC.S ;  /* 0x00000000000073c6 */ /* 0x000e360000000000 */
[----:B0-----:R0:W1:Y:S01]  /*0240*/  SYNCS.EXCH.64 URZ, [UR8], UR4 ;  /* 0x00000004083f75b2 */ /* 0x0010620008000100 */
[----:B------:R0:W2:Y:S01]  /*0250*/  SYNCS.EXCH.64 URZ, [UR8+0x10], UR6 ;  /* 0x00001006083f75b2 */ /* 0x0000a20008000100 */
[----:B------:R0:W3:Y:S01]  /*0260*/  SYNCS.EXCH.64 URZ, [UR8+0x8], UR4 ;  /* 0x00000804083f75b2 */ /* 0x0000e20008000100 */
[----:B------:R0:W4:Y:S01]  /*0270*/  SYNCS.EXCH.64 URZ, [UR8+0x18], UR6 ;  /* 0x00001806083f75b2 */ /* 0x0001220008000100 */
[----:B------:R-:W-:Y:S01]  /*0280*/  NOP ;  /* 0x0000000000007918 */ /* 0x000fe20000000000 */
.L_x_2:
[----:B------:R-:W5:Y:S01]  /*0290*/  SHFL.IDX PT, R0, R0, RZ, 0x1f ;  /* 0x00001fff00007589 */ /* 0x000f6200000e0000 */
[----:B------:R-:W1:Y:S01]  /*02a0*/  LDC R2, c[0x0][0x65c] ;  /* 0x00019700ff027b82 */ /* 0x000e620000000800 */
[----:B------:R-:W-:Y:S02]  /*02b0*/  ELECT P0, URZ, PT ;  /* 0x00000000003f782f */ /* 0x000fe40003800000 */
[----:B------:R-:W-:Y:S01]  /*02c0*/  SHF.R.S32.HI R6, RZ, 0x1f, R3 ;  /* 0x0000001fff067819 */ /* 0x000fe20000011403 */
[----:B------:R-:W2:Y:S01]  /*02d0*/  S2R R4, SR_CTAID.Y ;  /* 0x0000000000047919 */ /* 0x000ea20000002600 */
[----:B0-----:R-:W-:Y:S01]  /*02e0*/  UMOV UR4, 0x20 ;  /* 0x0000002000047882 */ /* 0x001fe20000000000 */
[C---:B------:R-:W-:Y:S01]  /*02f0*/  ISETP.NE.AND P2, PT, R5.reuse, RZ, PT ;  /* 0x000000ff0500720c */ /* 0x040fe20003f45270 */
[----:B------:R-:W-:Y:S01]  /*0300*/  VIADD R10, R5, 0xffffffff ;  /* 0xffffffff050a7836 */ /* 0x000fe20000000000 */
[----:B------:R-:W-:Y:S01]  /*0310*/  LEA.HI R6, R6, R3, RZ, 0x2 ;  /* 0x0000000306067211 */ /* 0x000fe200078f10ff */
[----:B------:R-:W-:Y:S01]  /*0320*/  NOP ;  /* 0x0000000000007918 */ /* 0x000fe20000000000 */
[----:B------:R-:W-:-:S02]  /*0330*/  NOP ;  /* 0x0000000000007918 */ /* 0x000fc40000000000 */
[----:B------:R-:W-:Y:S02]  /*0340*/  ISETP.GE.U32.AND P1, PT, R10, 0x2, PT ;  /* 0x000000020a00780c */ /* 0x000fe40003f26070 */
[----:B-----5:R-:W-:Y:S02]  /*0350*/  ISETP.NE.OR P0, PT, R0, RZ, !P0 ;  /* 0x000000ff0000720c */ /* 0x020fe40004705670 */
[----:B-1----:R-:W-:Y:S02]  /*0360*/  ISETP.NE.AND P3, PT, R2, 0x1, PT ;  /* 0x000000010200780c */ /* 0x002fe40003f65270 */
[----:B------:R-:W0:Y:S01]  /*0370*/  S2R R2, SR_CTAID.X ;  /* 0x0000000000027919 */ /* 0x000e220000002500 */
[----:B------:R-:W-:-:S05]  /*0380*/  LOP3.LUT R0, R6, 0xfffffffc, RZ, 0xc0, !PT ;  /* 0xfffffffc06007812 */ /* 0x000fca00078ec0ff */
[----:B------:R-:W-:Y:S01]  /*0390*/  IMAD.IADD R0, R3, 0x1, -R0 ;  /* 0x0000000103007824 */ /* 0x000fe200078e0a00 */
[----:B------:R-:W-:Y:S02]  /*03a0*/  MOV R3, RZ ;  /* 0x000000ff00037202 */ /* 0x000fe40000000f00 */
[----:B------:R-:W-:Y:S01]  /*03b0*/  VOTEU.ALL UP0, P0 ;  /* 0x00000000003f7886 */ /* 0x000fe20000000000 */
[----:B------:R-:W-:Y:S01]  /*03c0*/  VOTEU.ALL UP1, P0 ;  /* 0x00000000003f7886 */ /* 0x000fe20000020000 */
[----:B------:R-:W0:Y:S01]  /*03d0*/  @P3 LDC R9, c[0x0][0x10] ;  /* 0x00000400ff093b82 */ /* 0x000e220000000800 */
[----:B--2---:R-:W-:Y:S02]  /*03e0*/  @P3 IMAD.MOV.U32 R6, RZ, RZ, R4 ;  /* 0x000000ffff063224 */ /* 0x004fe400078e0004 */
[----:B------:R-:W-:Y:S01]  /*03f0*/  @!UP0 UMOV UR6, 0x400 ;  /* 0x0000040000068882 */ /* 0x000fe20000000000 */
[----:B------:R-:W-:-:S04]  /*0400*/  @!UP0 UIADD3 UR4, -UR4, 0x100000, URZ ;  /* 0x0010000004048890 */ /* 0x000fc8000fffe13f */
[----:B------:R-:W-:Y:S02]  /*0410*/  @!UP0 USHF.L.U32 UR5, UR4, 0xb, URZ ;  /* 0x0000000b04058899 */ /* 0x000fe4000800063f */
[----:B------:R-:W-:Y:S01]  /*0420*/  @!UP0 USHF.L.U32 UR4, UR4, 0x1, URZ ;  /* 0x0000000104048899 */ /* 0x000fe2000800063f */
[----:B------:R-:W-:Y:S01]  /*0430*/  @P3 IMAD.MOV.U32 R7, RZ, RZ, RZ ;  /* 0x000000ffff073224 */ /* 0x000fe200078e00ff */
[----:B------:R-:W1:Y:S08]  /*0440*/  @!UP0 S2UR UR7, SR_CgaCtaId ;  /* 0x00000000000789c3 */ /* 0x000e700000008800 */
[----:B------:R-:W2:Y:S01]  /*0450*/  @!P3 LDC R11, c[0x0][0xc] ;  /* 0x00000300ff0bbb82 */ /* 0x000ea20000000800 */
[----:B0-----:R-:W-:-:S04]  /*0460*/  @P3 IMAD.WIDE.U32 R8, R2, R9, R6 ;  /* 0x0000000902083225 */ /* 0x001fc800078e0006 */
[----:B------:R-:W-:Y:S01]  /*0470*/  @P3 IMAD.MOV.U32 R12, RZ, RZ, R8 ;  /* 0x000000ffff0c3224 */ /* 0x000fe200078e0008 */
[----:B-1----:R-:W-:Y:S01]  /*0480*/  @!UP0 ULEA UR6, UR7, UR6, 0x18 ;  /* 0x0000000607068291 */ /* 0x002fe2000f8ec03f */
[----:B------:R-:W-:Y:S01]  /*0490*/  VOTEU.ALL UP0, P0 ;  /* 0x00000000003f7886 */ /* 0x000fe20000000000 */
[----:B------:R-:W-:-:S04]  /*04a0*/  ISETP.NE.AND P0, PT, R0, 0x3, PT ;  /* 0x000000030000780c */ /* 0x000fc80003f05270 */
[----:B------:R-:W-:Y:S01]  /*04b0*/  ISETP.EQ.OR P0, PT, R0, RZ, !P0 ;  /* 0x000000ff0000720c */ /* 0x000fe20004702670 */
[----:B--2---:R-:W-:-:S03]  /*04c0*/  @!P3 IMAD.WIDE.U32 R6, R11, R4, R2 ;  /* 0x000000040b06b225 */ /* 0x004fc600078e0002 */
[----:B------:R-:W-:Y:S01]  /*04d0*/  ISETP.EQ.AND P0, PT, R5, RZ, P0 ;  /* 0x000000ff0500720c */ /* 0x000fe20000702270 */
[----:B------:R-:W-:Y:S01]  /*04e0*/  @P3 IMAD.MOV.U32 R5, RZ, RZ, RZ ;  /* 0x000000ffff053224 */ /* 0x000fe200078e00ff */
[----:B------:R-:W0:Y:S02]  /*04f0*/  FENCE.VIEW.ASYNC.S ;  /* 0x00000000000073c6 */ /* 0x000e240000000000 */
[----:B0-----:R0:W3:Y:S01]  /*0500*/  @!UP0 SYNCS.EXCH.64 URZ, [UR6+0x30], UR4 ;  /* 0x00003004063f85b2 */ /* 0x0010e20008000100 */
[----:B------:R-:W-:Y:S02]  /*0510*/  @!P3 IMAD.MOV.U32 R12, RZ, RZ, R6 ;  /* 0x000000ffff0cb224 */ /* 0x000fe400078e0006 */
[----:B------:R-:W-:Y:S01]  /*0520*/  @P3 IMAD.IADD R20, R9, 0x1, R5 ;  /* 0x0000000109143824 */ /* 0x000fe200078e0205 */
[----:B------:R-:W-:Y:S01]  /*0530*/  SEL R5, RZ, 0x1, !P0 ;  /* 0x00000001ff057807 */ /* 0x000fe20004000000 */
[----:B------:R-:W-:Y:S01]  /*0540*/  @!P3 IMAD.MOV.U32 R20, RZ, RZ, R7 ;  /* 0x000000ffff14b224 */ /* 0x000fe200078e0007 */
[----:B------:R0:W-:Y:S02]  /*0550*/  STL [R1+0xbc], R12 ;  /* 0x0000bc0c01007387 */ /* 0x0001e40000100800 */
[----:B------:R-:W-:-:S02]  /*0560*/  SEL R5, R5, 0x2, P1 ;  /* 0x0000000205057807 */ /* 0x000fc40000800000 */
[----:B------:R0:W-:Y:S04]  /*0570*/  STL [R1+0xb8], R20 ;  /* 0x0000b81401007387 */ /* 0x0001e80000100800 */
[----:B------:R0:W-:Y:S01]  /*0580*/  STL [R1+0xb0], R5 ;  /* 0x0000b00501007387 */ /* 0x0001e20000100800 */
[----:B------:R0:W3:Y:S01]  /*0590*/  @!UP1 SYNCS.EXCH.64 URZ, [UR6+0x38], UR4 ;  /* 0x00003804063f95b2 */ /* 0x0000e20008000100 */
[----:B------:R-:W-:Y:S01]  /*05a0*/  NOP ;  /* 0x0000000000007918 */ /* 0x000fe20000000000 */
[----:B---34-:R-:W-:Y:S06]  /*05b0*/  BAR.SYNC.DEFER_BLOCKING 0x0 ;  /* 0x0000000000007b1d */ /* 0x018fec0000010000 */
[----:B------:R-:W-:Y:S05]  /*05c0*/  @!P2 BRA `(.L_x_3) ;  /* 0x000002480018a947 */ /* 0x000fea0003800000 */
[----:B------:R-:W-:-:S13]  /*05d0*/  ISETP.GT.U32.AND P0, PT, R10, 0x1, PT ;  /* 0x000000010a00780c */ /* 0x000fda0003f04070 */
[----:B0-----:R-:W-:Y:S05]  /*05e0*/  @P0 EXIT ;  /* 0x000000000000094d */ /* 0x001fea0003800000 */
[----:B------:R-:W-:Y:S01]  /*05f0*/  IMAD.MOV.U32 R5, RZ, RZ, -0x1 ;  /* 0xffffffffff057424 */ /* 0x000fe200078e00ff */
[----:B------:R-:W-:Y:S01]  /*0600*/  ULDC.64 UR4, c[0x0][0x650] ;  /* 0x0001940000047ab9 */ /* 0x000fe20000000a00 */
[----:B------:R-:W-:Y:S01]  /*0610*/  PRMT R0, RZ, 0x7610, R0 ;  /* 0x00007610ff007816 */ /* 0x000fe20000000000 */
[----:B------:R-:W-:Y:S01]  /*0620*/  IMAD.MOV.U32 R19, RZ, RZ, -0x1 ;  /* 0xffffffffff137424 */ /* 0x000fe200078e00ff */
[----:B------:R-:W-:Y:S01]  /*0630*/  ISETP.GE.U32.AND P0, PT, R12, UR4, PT ;  /* 0x000000040c007c0c */ /* 0x000fe2000bf06070 */
[----:B------:R0:W-:Y:S01]  /*0640*/  STL [R1+0xb4], R5 ;  /* 0x0000b40501007387 */ /* 0x0001e20000100800 */
[----:B------:R-:W-:Y:S02]  /*0650*/  MOV R18, 0xffffffff ;  /* 0xffffffff00127802 */ /* 0x000fe40000000f00 */
[----:B------:R-:W-:-:S13]  /*0660*/  ISETP.GE.U32.AND.EX P0, PT, R20, UR5, PT, P0 ;  /* 0x0000000514007c0c */ /* 0x000fda000bf06100 */
[----:B0-----:R-:W-:Y:S05]  /*0670*/  @P0 BRA `(.L_x_4) ;  /* 0x0000000400640947 */ /* 0x001fea0003800000 */
[----:B------:R-:W0:Y:S01]  /*0680*/  LDC.64 R14, c[0x0][0x628] ;  /* 0x00018a00ff0e7b82 */ /* 0x000e220000000a00 */
[----:B------:R-:W-:Y:S02]  /*0690*/  IMAD.MOV.U32 R6, RZ, RZ, R12 ;  /* 0x000000ffff067224 */ /* 0x000fe400078e000c */
[----:B------:R-:W-:-:S05]  /*06a0*/  IMAD.MOV.U32 R7, RZ, RZ, R20 ;  /* 0x000000ffff077224 */ /* 0x000fca00078e0014 */
[----:B------:R-:W1:Y:S08]  /*06b0*/  LDC R0, c[0x0][0x630] ;  /* 0x00018c00ff007b82 */ /* 0x000e700000000800 */
[----:B------:R-:W2:Y:S01]  /*06c0*/  LDC.64 R16, c[0x0][0x620] ;  /* 0x00018800ff107b82 */ /* 0x000ea20000000a00 */
[----:B0-----:R-:W-:-:S04]  /*06d0*/  ISETP.NE.U32.AND P0, PT, R14, RZ, PT ;  /* 0x000000ff0e00720c */ /* 0x001fc80003f05070 */
[----:B------:R-:W-:-:S13]  /*06e0*/  ISETP.NE.AND.EX P0, PT, R15, RZ, PT, P0 ;  /* 0x000000ff0f00720c */ /* 0x000fda0003f05300 */
[----:B-12---:R-:W-:Y:S05]  /*06f0*/  @!P0 BRA `(.L_x_5) ;  /* 0x0000000000288947 */ /* 0x006fea0003800000 */
[----:B------:R-:W0:Y:S02]  /*0700*/  LDC R5, c[0x0][0x634] ;  /* 0x00018d00ff057b82 */ /* 0x000e240000000800 */
[----:B0-----:R-:W-:-:S05]  /*0710*/  IADD3 R5, P0, R12, R5, RZ ;  /* 0x000000050c057210 */ /* 0x001fca0007f1e0ff */
[----:B------:R-:W-:-:S04]  /*0720*/  IMAD.X R13, RZ, RZ, R20, P0 ;  /* 0x000000ffff0d7224 */ /* 0x000fc800000e0614 */
[----:B------:R-:W-:-:S04]  /*0730*/  IMAD.WIDE.U32 R6, R13, R14, RZ ;  /* 0x0000000e0d067225 */ /* 0x000fc800078e00ff */
[----:B------:R-:W-:-:S04]  /*0740*/  IMAD.WIDE.U32 R8, P0, R5, R15, R6 ;  /* 0x0000000f05087225 */ /* 0x000fc80007800006 */
[----:B------:R-:W-:Y:S01]  /*0750*/  IMAD.WIDE.U32 R6, R5, R14, RZ ;  /* 0x0000000e05067225 */ /* 0x000fe200078e00ff */
[----:B------:R-:W-:-:S03]  /*0760*/  IADD3.X R11, RZ, RZ, RZ, P0, !PT ;  /* 0x000000ffff0b7210 */ /* 0x000fc600007fe4ff */
[----:B------:R-:W-:Y:S01]  /*0770*/  IMAD.MOV.U32 R10, RZ, RZ, R9 ;  /* 0x000000ffff0a7224 */ /* 0x000fe200078e0009 */
[----:B------:R-:W-:-:S05]  /*0780*/  IADD3 RZ, P0, R7, R8, RZ ;  /* 0x0000000807ff7210 */ /* 0x000fca0007f1e0ff */
[----:B------:R-:W-:-:S08]  /*0790*/  IMAD.WIDE.U32.X R6, R13, R15, R10, P0 ;  /* 0x0000000f0d067225 */ /* 0x000fd000000e040a */
.L_x_5:
[-CC-:B------:R-:W-:Y:S01]  /*07a0*/  SHF.R.U64 R22, R6, R0.reuse, R7.reuse ;  /* 0x0000000006167219 */ /* 0x180fe20000001207 */
[----:B------:R-:W0:Y:S01]  /*07b0*/  LDC.64 R18, c[0x0][0x640] ;  /* 0x00019000ff127b82 */ /* 0x000e220000000a00 */
[----:B------:R-:W-:Y:S01]  /*07c0*/  SHF.R.U32.HI R3, RZ, R0, R7 ;  /* 0x00000000ff037219 */ /* 0x000fe20000011607 */
[----:B------:R-:W-:Y:S01]  /*07d0*/  ULDC UR4, c[0x0][0x150] ;  /* 0x0000540000047ab9 */ /* 0x000fe20000000800 */
[----:B------:R-:W-:Y:S01]  /*07e0*/  IADD3 R5, P0, RZ, -R22, RZ ;  /* 0x80000016ff057210 */ /* 0x000fe20007f1e0ff */
[----:B------:R-:W-:Y:S01]  /*07f0*/  IMAD.MOV.U32 R6, RZ, RZ, R12 ;  /* 0x000000ffff067224 */ /* 0x000fe200078e000c */
[----:B------:R-:W-:Y:S01]  /*0800*/  I2FP.F32.U32 R0, R2 ;  /* 0x0000000200007245 */ /* 0x000fe20000201000 */
[----:B------:R-:W-:Y:S02]  /*0810*/  IMAD.MOV.U32 R7, RZ, RZ, R20 ;  /* 0x000000ffff077224 */ /* 0x000fe400078e0014 */
[----:B------:R-:W1:Y:S01]  /*0820*/  LDC R10, c[0x0][0x618] ;  /* 0x00018600ff0a7b82 */ /* 0x000e620000000800 */
[----:B------:R-:W-:-:S02]  /*0830*/  IMAD.X R9, RZ, RZ, ~R3, P0 ;  /* 0x000000ffff097224 */ /* 0x000fc400000e0e03 */
[----:B------:R-:W-:Y:S01]  /*0840*/  FMUL R0, R0, UR4 ;  /* 0x0000000400007c20 */ /* 0x000fe20008400000 */
[----:B------:R-:W-:Y:S01]  /*0850*/  IMAD.WIDE.U32 R6, R5, R16, R6 ;  /* 0x0000001005067225 */ /* 0x000fe200078e0006 */
[----:B------:R-:W-:-:S03]  /*0860*/  ULDC UR4, c[0x0][0x154] ;  /* 0x0000550000047ab9 */ /* 0x000fc60000000800 */
[----:B------:R-:W-:Y:S01]  /*0870*/  IMAD R8, R9, R16, RZ ;  /* 0x0000001009087224 */ /* 0x000fe200078e02ff */
[----:B------:R-:W2:Y:S01]  /*0880*/  LDC R3, c[0x0][0x144] ;  /* 0x00005100ff037b82 */ /* 0x000ea20000000800 */
[----:B------:R-:W3:Y:S01]  /*0890*/  F2I.U32.TRUNC.NTZ R0, R0 ;  /* 0x0000000000007305 */ /* 0x000ee2000020f000 */
[----:B------:R-:W-:Y:S02]  /*08a0*/  IMAD.MOV.U32 R9, RZ, RZ, -0x1 ;  /* 0xffffffffff097424 */ /* 0x000fe400078e00ff */
[----:B------:R-:W-:-:S04]  /*08b0*/  IMAD R5, R5, R17, R8 ;  /* 0x0000001105057224 */ /* 0x000fc800078e0208 */
[----:B------:R-:W4:Y:S01]  /*08c0*/  LDC R14, c[0x0][0x608] ;  /* 0x00018200ff0e7b82 */ /* 0x000f220000000800 */
[----:B------:R-:W-:Y:S01]  /*08d0*/  IMAD.IADD R7, R7, 0x1, R5 ;  /* 0x0000000107077824 */ /* 0x000fe200078e0205 */
[----:B0-----:R-:W-:Y:S02]  /*08e0*/  ISETP.NE.U32.AND P0, PT, R18, RZ, PT ;  /* 0x000000ff1200720c */ /* 0x001fe40003f05070 */
[----:B------:R-:W-:Y:S02]  /*08f0*/  I2FP.F32.U32 R5, R4 ;  /* 0x0000000400057245 */ /* 0x000fe40000201000 */
[----:B------:R-:W-:Y:S02]  /*0900*/  ISETP.NE.AND.EX P0, PT, R19, RZ, PT, P0 ;  /* 0x000000ff1300720c */ /* 0x000fe40003f05300 */
[----:B------:R-:W0:Y:S01]  /*0910*/  LDC R8, c[0x0][0x658] ;  /* 0x00019600ff087b82 */ /* 0x000e220000000800 */
[----:B-1----:R-:W-:Y:S02]  /*0920*/  SHF.R.U64 R12, R6, R10, R7 ;  /* 0x0000000a060c7219 */ /* 0x002fe40000001207 */
[----:B---3--:R-:W-:-:S02]  /*0930*/  IADD3 R6, -R0, RZ, RZ ;  /* 0x000000ff00067210 */ /* 0x008fc40007ffe1ff */
[----:B------:R-:W-:-:S03]  /*0940*/  SHF.R.U32.HI R7, RZ, R10, R7 ;  /* 0x0000000aff077219 */ /* 0x000fc60000011607 */
[----:B------:R-:W1:Y:S01]  /*0950*/  LDC R13, c[0x0][0x148] ;  /* 0x00005200ff0d7b82 */ /* 0x000e620000000800 */
[----:B--2---:R-:W-:Y:S02]  /*0960*/  IMAD R0, R3, R6, R2 ;  /* 0x0000000603007224 */ /* 0x004fe400078e0202 */
[----:B------:R-:W-:-:S04]  /*0970*/  FMUL R3, R5, UR4 ;  /* 0x0000000405037c20 */ /* 0x000fc80008400000 */
[----:B------:R2:W3:Y:S01]  /*0980*/  F2I.U32.TRUNC.NTZ R11, R3 ;  /* 0x00000003000b7305 */ /* 0x0004e2000020f000 */
[----:B------:R-:W1:Y:S01]  /*0990*/  LDC R17, c[0x0][0x600] ;  /* 0x00018000ff117b82 */ /* 0x000e620000000800 */
[-CC-:B----4-:R-:W-:Y:S02]  /*09a0*/  SHF.R.U64 R23, R12, R14.reuse, R7.reuse ;  /* 0x0000000e0c177219 */ /* 0x190fe40000001207 */
[----:B------:R-:W-:Y:S01]  /*09b0*/  SHF.R.U32.HI R5, RZ, R14, R7 ;  /* 0x0000000eff057219 */ /* 0x000fe20000011607 */
[----:B------:R-:W-:-:S04]  /*09c0*/  IMAD.MOV.U32 R7, RZ, RZ, 0x1 ;  /* 0x00000001ff077424 */ /* 0x000fc800078e00ff */
[----:B------:R-:W4:Y:S01]  /*09d0*/  LDC R16, c[0x0][0x648] ;  /* 0x00019200ff107b82 */ /* 0x000f220000000800 */
[-C--:B0-----:R-:W-:Y:S02]  /*09e0*/  SHF.L.U32 R2, R9, R8.reuse, RZ ;  /* 0x0000000809027219 */ /* 0x081fe400000006ff */
[-CC-:B------:R-:W-:Y:S02]  /*09f0*/  SHF.R.U64 R14, R23, R8.reuse, R5.reuse ;  /* 0x00000008170e7219 */ /* 0x180fe40000001205 */
[----:B------:R-:W-:Y:S02]  /*0a00*/  SHF.R.U32.HI R15, RZ, R8, R5 ;  /* 0x00000008ff0f7219 */ /* 0x000fe40000011605 */
[----:B------:R-:W-:Y:S01]  /*0a10*/  LOP3.LUT R10, RZ, R2, RZ, 0x33, !PT ;  /* 0x00000002ff0a7212 */ /* 0x000fe200078e33ff */
[----:B------:R-:W0:Y:S01]  /*0a20*/  LDC R21, c[0x0][0x638] ;  /* 0x00018e00ff157b82 */ /* 0x000e220000000800 */
[----:B------:R-:W-:Y:S01]  /*0a30*/  SHF.L.U32 R5, R7, R8, RZ ;  /* 0x0000000807057219 */ /* 0x000fe200000006ff */
[----:B------:R-:W-:-:S02]  /*0a40*/  IMAD.MOV.U32 R2, RZ, RZ, R14 ;  /* 0x000000ffff027224 */ /* 0x000fc400078e000e */
[----:B--2---:R-:W-:-:S04]  /*0a50*/  IMAD.MOV.U32 R3, RZ, RZ, R15 ;  /* 0x000000ffff037224 */ /* 0x004fc800078e000f */
[----:B------:R-:W2:Y:S01]  /*0a60*/  LDC R20, c[0x0][0x610] ;  /* 0x00018400ff147b82 */ /* 0x000ea20000000800 */
[----:B---3--:R-:W-:Y:S05]  /*0a70*/  @!P0 BRA `(.L_x_6) ;  /* 0x0000000000288947 */ /* 0x008fea0003800000 */
[----:B------:R-:W3:Y:S02]  /*0a80*/  LDC R9, c[0x0][0x64c] ;  /* 0x00019300ff097b82 */ /* 0x000ee40000000800 */
[----:B---3--:R-:W-:-:S05]  /*0a90*/  IADD3 R9, P0, R14, R9, RZ ;  /* 0x000000090e097210 */ /* 0x008fca0007f1e0ff */
        /* <DEDUP_REMOVED lines=8> */
.L_x_6:
[----:B------:R3:W-:Y:S01]  /*0b20*/  STL [R1+0xb4], R22 ;  /* 0x0000b41601007387 */ /* 0x0007e20000100800 */
[----:B----4-:R-:W-:Y:S01]  /*0b30*/  SHF.R.U64 R2, R2, R16, R3 ;  /* 0x0000001002027219 */ /* 0x010fe20000001203 */
[----:B-1----:R-:W-:Y:S01]  /*0b40*/  VIADD R3, R17, 0xffffffff ;  /* 0xffffffff11037836 */ /* 0x002fe20000000000 */
[----:B------:R-:W-:Y:S01]  /*0b50*/  LOP3.LUT R10, R23, R10, RZ, 0xc0, !PT ;  /* 0x0000000a170a7212 */ /* 0x000fe200078ec0ff */
[----:B------:R-:W-:Y:S02]  /*0b60*/  IMAD.MOV R11, RZ, RZ, -R11 ;  /* 0x000000ffff0b7224 */ /* 0x000fe400078e0a0b */
[----:B------:R-:W-:Y:S01]  /*0b70*/  IMAD.MOV R6, RZ, RZ, -R2 ;  /* 0x000000ffff067224 */ /* 0x000fe200078e0a02 */
[----:B------:R-:W-:Y:S01]  /*0b80*/  LOP3.LUT R3, R12, R3, RZ, 0xc0, !PT ;  /* 0x000000030c037212 */ /* 0x000fe200078ec0ff */
[----:B------:R-:W-:Y:S02]  /*0b90*/  IMAD R5, R5, R2, R10 ;  /* 0x0000000205057224 */ /* 0x000fe400078e020a */
[----:B------:R-:W-:-:S02]  /*0ba0*/  @P3 IMAD R0, R13, R11, R4 ;  /* 0x0000000b0d003224 */ /* 0x000fc400078e0204 */
[----:B0-----:R-:W-:Y:S02]  /*0bb0*/  IMAD R2, R6, R21, R14 ;  /* 0x0000001506027224 */ /* 0x001fe400078e020e */
[----:B--2---:R-:W-:Y:S02]  /*0bc0*/  IMAD R18, R5, R20, R0 ;  /* 0x0000001405127224 */ /* 0x004fe400078e0200 */
[----:B------:R-:W-:Y:S02]  /*0bd0*/  IMAD R3, R2, R17, R3 ;  /* 0x0000001102037224 */ /* 0x000fe400078e0203 */
[----:B------:R-:W-:-:S03]  /*0be0*/  IMAD.MOV.U32 R0, RZ, RZ, 0x1 ;  /* 0x00000001ff007424 */ /* 0x000fc600078e00ff */
[----:B------:R-:W-:Y:S02]  /*0bf0*/  SEL R19, R3, R18, !P3 ;  /* 0x0000001203137207 */ /* 0x000fe40005800000 */
[----:B---3--:R-:W-:-:S07]  /*0c00*/  SEL R18, R18, R3, !P3 ;  /* 0x0000000312127207 */ /* 0x008fce0005800000 */
.L_x_4:
[----:B------:R-:W-:-:S08]  /*0c10*/  NOP ;  /* 0x0000000000007918 */ /* 0x000fd00000000000 */
[----:B------:R-:W0:Y:S02]  /*0c20*/  USETMAXREG.TRY_ALLOC.CTAPOOL UP0, 0xe8 ;  /* 0x000000e8000079c8 */ /* 0x000e240008000600 */
[----:B0-----:R-:W-:-:S13]  /*0c30*/  PLOP3.LUT P0, PT, PT, PT, UP0, 0x80, 0x0 ;  /* 0x000000000000781c */ /* 0x001fda0003f0f008 */
[----:B------:R-:W-:Y:S05]  /*0c40*/  @!P0 BRA `(.L_x_4) ;  /* 0xfffffffc00f08947 */ /* 0x000fea000383ffff */
[----:B------:R-:W-:Y:S02]  /*0c50*/  ULDC.64 UR4, c[0x0][0x598] ;  /* 0x0001660000047ab9 */ /* 0x000fe40000000a00 */
[----:B------:R-:W-:-:S04]  /*0c60*/  ISETP.NE.U32.AND P0, PT, RZ, UR4, PT ;  /* 0x00000004ff007c0c */ /* 0x000fc8000bf05070 */
[----:B------:R-:W-:-:S13]  /*0c70*/  ISETP.NE.AND.EX P0, PT, RZ, UR5, PT, P0 ;  /* 0x00000005ff007c0c */ /* 0x000fda000bf05300 */
[----:B------:R-:W-:Y:S05]  /*0c80*/  @!P0 BRA `(.L_x_7) ;  /* 0x0000000000248947 */ /* 0x000fea0003800000 */
[----:B------:R-:W0:Y:S01]  /*0c90*/  LDC.64 R2, c[0x0][0x598] ;  /* 0x00016600ff027b82 */ /* 0x000e220000000a00 */
[----:B------:R-:W-:Y:S02]  /*0ca0*/  ULDC.64 UR4, c[0x0][0x208] ;  /* 0x0000820000047ab9 */ /* 0x000fe40000000a00 */
[----:B0-----:R-:W2:Y:S02]  /*0cb0*/  LDG.E.64 R2, desc[UR4][R2.64] ;  /* 0x0000000402027981 */ /* 0x001ea4000c1e1b00 */
[----:B--2---:R-:W-:-:S04]  /*0cc0*/  ISETP.NE.U32.AND P0, PT, R2, RZ, PT ;  /* 0x000000ff0200720c */ /* 0x004fc80003f05070 */
[----:B------:R-:W-:-:S13]  /*0cd0*/  ISETP.NE.AND.EX P0, PT, R3, RZ, PT, P0 ;  /* 0x000000ff0300720c */ /* 0x000fda0003f05300 */
[----:B------:R-:W-:Y:S05]  /*0ce0*/  @!P0 BRA `(.L_x_7) ;  /* 0x00000000000c8947 */ /* 0x000fea0003800000 */
[----:B------:R-:W-:Y:S02]  /*0cf0*/  ULDC.64 UR4, c[0x0][0x208] ;  /* 0x0000820000047ab9 */ /* 0x000fe40000000a00 */
[----:B------:R0:W5:Y:S01]  /*0d00*/  LD.E R2, desc[UR4][R2.64] ;  /* 0x0000000402027980 */ /* 0x000162000c101900 */
[----:B------:R-:W-:Y:S05]  /*0d10*/  BRA `(.L_x_8) ;  /* 0x0000000000287947 */ /* 0x000fea0003800000 */
.L_x_7:
[----:B------:R-:W-:Y:S02]  /*0d20*/  ULDC.64 UR4, c[0x0][0x588] ;  /* 0x0001620000047ab9 */ /* 0x000fe40000000a00 */
[----:B------:R-:W-:-:S04]  /*0d30*/  ISETP.NE.U32.AND P0, PT, RZ, UR4, PT ;  /* 0x00000004ff007c0c */ /* 0x000fc8000bf05070 */
[----:B------:R-:W-:-:S13]  /*0d40*/  ISETP.NE.AND.EX P0, PT, RZ, UR5, PT, P0 ;  /* 0x00000005ff007c0c */ /* 0x000fda000bf05300 */
[----:B------:R-:W-:Y:S05]  /*0d50*/  @!P0 BRA `(.L_x_9) ;  /* 0x0000000000108947 */ /* 0x000fea0003800000 */
[----:B------:R-:W0:Y:S01]  /*0d60*/  LDC.64 R2, c[0x0][0x588] ;  /* 0x00016200ff027b82 */ /* 0x000e220000000a00 */
[----:B------:R-:W-:Y:S02]  /*0d70*/  ULDC.64 UR4, c[0x0][0x208] ;  /* 0x0000820000047ab9 */ /* 0x000fe40000000a00 */
[----:B0-----:R1:W5:Y:S01]  /*0d80*/  LDG.E R2, desc[UR4][R2.64] ;  /* 0x0000000402027981 */ /* 0x001362000c1e1900 */
[----:B------:R-:W-:Y:S05]  /*0d90*/  BRA `(.L_x_8) ;  /* 0x0000000000087947 */ /* 0x000fea0003800000 */
.L_x_9:
[----:B------:R-:W-:Y:S02]  /*0da0*/  ULDC UR4, c[0x0][0x580] ;  /* 0x0001600000047ab9 */ /* 0x000fe40000000800 */
[----:B------:R-:W-:-:S07]  /*0db0*/  MOV R2, UR4 ;  /* 0x0000000400027c02 */ /* 0x000fce0008000f00 */
.L_x_8:
[----:B------:R-:W-:Y:S02]  /*0dc0*/  ULDC.64 UR4, c[0x0][0x5a0] ;  /* 0x0001680000047ab9 */ /* 0x000fe40000000a00 */
[----:B------:R-:W-:-:S04]  /*0dd0*/  ISETP.NE.U32.AND P0, PT, RZ, UR4, PT ;  /* 0x00000004ff007c0c */ /* 0x000fc8000bf05070 */
[----:B------:R-:W-:-:S13]  /*0de0*/  ISETP.NE.AND.EX P0, PT, RZ, UR5, PT, P0 ;  /* 0x00000005ff007c0c */ /* 0x000fda000bf05300 */
[----:B------:R-:W-:Y:S05]  /*0df0*/  @!P0 BRA `(.L_x_10) ;  /* 0x0000000000248947 */ /* 0x000fea0003800000 */
[----:B------:R-:W2:Y:S01]  /*0e00*/  LDC.64 R4, c[0x0][0x5a0] ;  /* 0x00016800ff047b82 */ /* 0x000ea20000000a00 */
[----:B------:R-:W-:Y:S02]  /*0e10*/  ULDC.64 UR4, c[0x0][0x208] ;  /* 0x0000820000047ab9 */ /* 0x000fe40000000a00 */
[----:B--2---:R-:W2:Y:S02]  /*0e20*/  LDG.E.64 R4, desc[UR4][R4.64] ;  /* 0x0000000404047981 */ /* 0x004ea4000c1e1b00 */
[----:B--2---:R-:W-:-:S04]  /*0e30*/  ISETP.NE.U32.AND P0, PT, R4, RZ, PT ;  /* 0x000000ff0400720c */ /* 0x004fc80003f05070 */
[----:B------:R-:W-:-:S13]  /*0e40*/  ISETP.NE.AND.EX P0, PT, R5, RZ, PT, P0 ;  /* 0x000000ff0500720c */ /* 0x000fda0003f05300 */
[----:B------:R-:W-:Y:S05]  /*0e50*/  @!P0 BRA `(.L_x_10) ;  /* 0x00000000000c8947 */ /* 0x000fea0003800000 */
[----:B------:R-:W-:Y:S02]  /*0e60*/  ULDC.64 UR4, c[0x0][0x208] ;  /* 0x0000820000047ab9 */ /* 0x000fe40000000a00 */
[----:B------:R2:W5:Y:S01]  /*0e70*/  LD.E R16, desc[UR4][R4.64] ;  /* 0x0000000404107980 */ /* 0x000562000c101900 */
[----:B------:R-:W-:Y:S05]  /*0e80*/  BRA `(.L_x_11) ;  /* 0x0000000000287947 */ /* 0x000fea0003800000 */
.L_x_10:
[----:B------:R-:W-:Y:S02]  /*0e90*/  ULDC.64 UR4, c[0x0][0x590] ;  /* 0x0001640000047ab9 */ /* 0x000fe40000000a00 */
[----:B------:R-:W-:-:S04]  /*0ea0*/  ISETP.NE.U32.AND P0, PT, RZ, UR4, PT ;  /* 0x00000004ff007c0c */ /* 0x000fc8000bf05070 */
[----:B------:R-:W-:-:S13]  /*0eb0*/  ISETP.NE.AND.EX P0, PT, RZ, UR5, PT, P0 ;  /* 0x00000005ff007c0c */ /* 0x000fda000bf05300 */
[----:B------:R-:W-:Y:S05]  /*0ec0*/  @!P0 BRA `(.L_x_12) ;  /* 0x0000000000108947 */ /* 0x000fea0003800000 */
[----:B------:R-:W2:Y:S01]  /*0ed0*/  LDC.64 R16, c[0x0][0x590] ;  /* 0x00016400ff107b82 */ /* 0x000ea20000000a00 */
[----:B------:R-:W-:Y:S02]  /*0ee0*/  ULDC.64 UR4, c[0x0][0x208] ;  /* 0x0000820000047ab9 */ /* 0x000fe40000000a00 */
[----:B--2---:R3:W5:Y:S01]  /*0ef0*/  LDG.E R16, desc[UR4][R16.64] ;  /* 0x0000000410107981 */ /* 0x004762000c1e1900 */
[----:B------:R-:W-:Y:S05]  /*0f00*/  BRA `(.L_x_11) ;  /* 0x0000000000087947 */ /* 0x000fea0003800000 */
.L_x_12:
[----:B------:R-:W-:Y:S02]  /*0f10*/  ULDC UR4, c[0x0][0x584] ;  /* 0x0001610000047ab9 */ /* 0x000fe40000000800 */
[----:B------:R-:W-:-:S07]  /*0f20*/  IMAD.U32 R16, RZ, RZ, UR4 ;  /* 0x00000004ff107e24 */ /* 0x000fce000f8e00ff */
.L_x_11:
[----:B------:R-:W-:-:S13]  /*0f30*/  LOP3.LUT P0, RZ, R0, 0xff, RZ, 0xc0, !PT ;  /* 0x000000ff00ff7812 */ /* 0x000fda000780c0ff */
[----:B------:R-:W-:Y:S05]  /*0f40*/  @!P0 EXIT ;  /* 0x000000000000894d */ /* 0x000fea0003800000 */
[----:B------:R-:W-:Y:S02]  /*0f50*/  ULDC UR4, c[0x0][0x28c] ;  /* 0x0000a30000047ab9 */ /* 0x000fe40000000800 */
[----:B------:R-:W-:-:S04]  /*0f60*/  UIADD3 UR4, UR4, 0x7f, URZ ;  /* 0x0000007f04047890 */ /* 0x000fc8000fffe03f */
[----:B------:R-:W-:-:S04]  /*0f70*/  USHF.R.S32.HI UR5, URZ, 0x1f, UR4 ;  /* 0x0000001f3f057899 */ /* 0x000fc80008011404 */
[----:B------:R-:W-:-:S03]  /*0f80*/  ULEA.HI UR5, UR5, UR4, URZ, 0x7 ;  /* 0x0000000405057291 */ /* 0x000fc6000f8f383f */
[----:B------:R-:W-:Y:S01]  /*0f90*/  UMOV UR4, URZ ;  /* 0x0000003f00047c82 */ /* 0x000fe20008000000 */
[----:B------:R-:W-:Y:S01]  /*0fa0*/  USHF.R.S32.HI UR6, URZ, 0x7, UR5 ;  /* 0x000000073f067899 */ /* 0x000fe20008011405 */
[----:B01----:R-:W-:Y:S02]  /*0fb0*/  IMAD.U32 R3, RZ, RZ, UR4 ;  /* 0x00000004ff037e24 */ /* 0x003fe4000f8e00ff */
[----:B------:R-:W-:Y:S02]  /*0fc0*/  UMOV UR5, URZ ;  /* 0x0000003f00057c82 */ /* 0x000fe40008000000 */
[----:B------:R-:W-:Y:S02]  /*0fd0*/  IMAD.U32 R0, RZ, RZ, UR5 ;  /* 0x00000005ff007e24 */ /* 0x000fe4000f8e00ff */
[----:B--2---:R-:W-:-:S05]  /*0fe0*/  IMAD.U32 R4, RZ, RZ, UR6 ;  /* 0x00000006ff047e24 */ /* 0x004fca000f8e00ff */
[----:B------:R0:W-:Y:S04]  /*0ff0*/  STL [R1+0xd8], R4 ;  /* 0x0000d80401007387 */ /* 0x0001e80000100800 */
[----:B------:R0:W-:Y:S04]  /*1000*/  STL [R1+0xcc], R0 ;  /* 0x0000cc0001007387 */ /* 0x0001e80000100800 */
[----:B------:R0:W-:Y:S02]  /*1010*/  STL [R1+0xc4], R3 ;  /* 0x0000c40301007387 */ /* 0x0001e40000100800 */
.L_x_508:
[----:B0-----:R-:W0:Y:S01]  /*1020*/  S2R R0, SR_TID.X ;  /* 0x0000000000007919 */ /* 0x001e220000002100 */
[----:B-1----:R-:W1:Y:S01]  /*1030*/  S2UR UR7, SR_CgaCtaId ;  /* 0x00000000000779c3 */ /* 0x002e620000008800 */
[----:B------:R-:W-:Y:S02]  /*1040*/  UMOV UR6, 0x400 ;  /* 0x0000040000067882 */ /* 0x000fe40000000000 */
[----:B-1----:R-:W-:-:S06]  /*1050*/  ULEA UR8, UR7, UR6, 0x18 ;  /* 0x0000000607087291 */ /* 0x002fcc000f8ec03f */
[----:B---3--:R-:W-:Y:S02]  /*1060*/  MOV R17, UR8 ;  /* 0x0000000800117c02 */ /* 0x008fe40008000f00 */
[----:B0-----:R-:W-:-:S04]  /*1070*/  LOP3.LUT R0, R0, 0x80, RZ, 0xc0, !PT ;  /* 0x0000008000007812 */ /* 0x001fc800078ec0ff */
[----:B------:R-:W-:-:S06]  /*1080*/  SHF.R.U32.HI R0, RZ, 0x7, R0 ;  /* 0x00000007ff007819 */ /* 0x000fcc0000011600 */
[----:B------:R-:W0:Y:S02]  /*1090*/  SHFL.IDX PT, R0, R0, RZ, 0x1f ;  /* 0x00001fff00007589 */ /* 0x000e2400000e0000 */
[----:B0-----:R-:W-:-:S13]  /*10a0*/  R2UR UR4, R0 ;  /* 0x00000000000472ca */ /* 0x001fda00000e0000 */
[----:B------:R-:W-:-:S04]  /*10b0*/  ULEA.HI UR5, UR4, UR4, URZ, 0x1 ;  /* 0x0000000404057291 */ /* 0x000fc8000f8f083f */
[----:B------:R-:W-:-:S04]  /*10c0*/  ULOP3.LUT UR5, UR5, 0x7fffe, URZ, 0xc0, !UPT ;  /* 0x0007fffe05057892 */ /* 0x000fc8000f8ec03f */
[----:B------:R-:W-:-:S03]  /*10d0*/  UIADD3 UR5, UR4, -UR5, URZ ;  /* 0x8000000504057290 */ /* 0x000fc6000fffe03f */
[----:B------:R-:W-:Y:S01]  /*10e0*/  ULDC UR4, c[0x0][0x28c] ;  /* 0x0000a30000047ab9 */ /* 0x000fe20000000800 */
[----:B------:R-:W-:Y:S01]  /*10f0*/  ULEA UR5, UR5, UR8, 0xd ;  /* 0x0000000805057291 */ /* 0x000fe2000f8e683f */
[----:B------:R-:W-:-:S03]  /*1100*/  ISETP.LT.AND P0, PT, RZ, UR4, PT ;  /* 0x00000004ff007c0c */ /* 0x000fc6000bf01270 */
[----:B------:R-:W-:-:S04]  /*1110*/  UIADD3 UR5, UR5, 0x100, URZ ;  /* 0x0000010005057890 */ /* 0x000fc8000fffe03f */
[----:B------:R-:W-:-:S04]  /*1120*/  USHF.R.U32.HI UR5, URZ, 0x4, UR5 ;  /* 0x000000043f057899 */ /* 0x000fc80008011605 */
[----:B------:R-:W-:Y:S02]  /*1130*/  ULOP3.LUT UR36, UR5, 0x3fff, URZ, 0xc0, !UPT ;  /* 0x00003fff05247892 */ /* 0x000fe4000f8ec03f */
[----:B--2-4-:R-:W-:Y:S10]  /*1140*/  @P0 BRA `(.L_x_13) ;  /* 0x0000000000400947 */ /* 0x014ff40003800000 */
[----:B------:R-:W-:Y:S01]  /*1150*/  MOV R0, 0x0 ;  /* 0x0000000000007802 */ /* 0x000fe20000000f00 */
[----:B------:R-:W-:Y:S01]  /*1160*/  ULDC.64 UR4, c[0x4][0x68] ;  /* 0x01001a0000047ab9 */ /* 0x000fe20000000a00 */
[----:B------:R-:W-:Y:S01]  /*1170*/  ULDC.64 UR6, c[0x4][0x8] ;  /* 0x0100020000067ab9 */ /* 0x000fe20000000a00 */
[----:B------:R-:W-:Y:S01]  /*1180*/  IMAD.U32 R4, RZ, RZ, UR4 ;  /* 0x00000004ff047e24 */ /* 0x000fe2000f8e00ff */
[----:B------:R0:W1:Y:S01]  /*1190*/  LDC.64 R14, c[0x4][R0] ;  /* 0x01000000000e7b82 */ /* 0x0000620000000a00 */
[----:B------:R-:W-:Y:S01]  /*11a0*/  IMAD.U32 R5, RZ, RZ, UR5 ;  /* 0x00000005ff057e24 */ /* 0x000fe2000f8e00ff */
[----:B------:R-:W-:Y:S01]  /*11b0*/  ULDC.64 UR4, c[0x4][0x70] ;  /* 0x01001c0000047ab9 */ /* 0x000fe20000000a00 */
[----:B------:R-:W-:Y:S01]  /*11c0*/  MOV R10, UR6 ;  /* 0x00000006000a7c02 */ /* 0x000fe20008000f00 */
[----:B------:R-:W-:Y:S02]  /*11d0*/  IMAD.U32 R6, RZ, RZ, UR4 ;  /* 0x00000004ff067e24 */ /* 0x000fe4000f8e00ff */
[----:B------:R-:W-:-:S02]  /*11e0*/  IMAD.U32 R7, RZ, RZ, UR5 ;  /* 0x00000005ff077e24 */ /* 0x000fc4000f8e00ff */
[----:B------:R-:W-:Y:S02]  /*11f0*/  IMAD.U32 R11, RZ, RZ, UR7 ;  /* 0x00000007ff0b7e24 */ /* 0x000fe4000f8e00ff */
[----:B------:R-:W-:Y:S02]  /*1200*/  IMAD.MOV.U32 R8, RZ, RZ, 0x1e1 ;  /* 0x000001e1ff087424 */ /* 0x000fe400078e00ff */
[----:B------:R-:W-:Y:S02]  /*1210*/  IMAD.MOV.U32 R12, RZ, RZ, 0x1 ;  /* 0x00000001ff0c7424 */ /* 0x000fe400078e00ff */
[----:B0-----:R-:W-:-:S07]  /*1220*/  IMAD.MOV.U32 R13, RZ, RZ, RZ ;  /* 0x000000ffff0d7224 */ /* 0x001fce00078e00ff */
[----:B------:R-:W-:-:S07]  /*1230*/  LEPC R20, `(.L_x_13) ;  /* 0x000000001014794e */ /* 0x000fce0000000000 */
[----:B-1---5:R-:W-:Y:S05]  /*1240*/  CALL.ABS.NOINC R14 ;  /* 0x000000000e007343 */ /* 0x022fea0003c00000 */
.L_x_13:
[----:B------:R-:W2:Y:S02]  /*1250*/  LDL R20, [R1+0xb0] ;  /* 0x0000b00001147983 */ /* 0x000ea40000100800 */
[----:B--2---:R-:W-:-:S04]  /*1260*/  LOP3.LUT R0, R20, 0x1, RZ, 0xfc, !PT ;  /* 0x0000000114007812 */ /* 0x004fc800078efcff */
[----:B------:R-:W-:-:S13]  /*1270*/  ISETP.NE.AND P0, PT, R0, 0x3, PT ;  /* 0x000000030000780c */ /* 0x000fda0003f05270 */
[----:B------:R-:W-:Y:S05]  /*1280*/  @!P0 BRA `(.L_x_14) ;  /* 0x0000000000048947 */ /* 0x000fea0003800000 */
[----:B------:R-:W-:Y:S01]  /*1290*/  BPT.TRAP 0x1 ;  /* 0x000000040000795c */ /* 0x000fe20000300000 */
.L_x_14:
[----:B------:R-:W2:Y:S04]  /*12a0*/  LDL R0, [R1+0xcc] ;  /* 0x0000cc0001007983 */ /* 0x000ea80000100800 */
[----:B------:R-:W3:Y:S01]  /*12b0*/  LDL R3, [R1+0xc4] ;  /* 0x0000c40001037983 */ /* 0x000ee20000100800 */
[----:B------:R-:W-:Y:S02]  /*12c0*/  R2UR UR4, R17 ;  /* 0x00000000110472ca */ /* 0x000fe400000e0000 */
[----:B--2---:R-:W-:Y:S02]  /*12d0*/  R2UR UR5, R0 ;  /* 0x00000000000572ca */ /* 0x004fe400000e0000 */
[----:B---3--:R-:W-:-:S11]  /*12e0*/  R2UR UR6, R3 ;  /* 0x00000000030672ca */ /* 0x008fd600000e0000 */
[----:B------:R-:W-:Y:S02]  /*12f0*/  IMAD.U32 R0, RZ, RZ, UR5 ;  /* 0x00000005ff007e24 */ /* 0x000fe4000f8e00ff */
[----:B------:R-:W-:-:S03]  /*1300*/  MOV R3, UR6 ;  /* 0x0000000600037c02 */ /* 0x000fc60008000f00 */
[----:B------:R-:W-:Y:S02]  /*1310*/  SHF.L.U32 R0, R0, 0x1f, RZ ;  /* 0x0000001f00007819 */ /* 0x000fe400000006ff */
[----:B------:R-:W-:-:S04]  /*1320*/  LEA R3, R3, UR4, 0x3 ;  /* 0x0000000403037c11 */ /* 0x000fc8000f8e18ff */
[----:B------:R0:W1:Y:S01]  /*1330*/  SYNCS.PHASECHK.TRANS64.TRYWAIT P1, [R3+URZ], R0 ;  /* 0x00000000030075a7 */ /* 0x000062000802017f */
[----:B------:R-:W-:Y:S05]  /*1340*/  @!P0 BRA `(.L_x_15) ;  /* 0x0000000000048947 */ /* 0x000fea0003800000 */
[----:B------:R-:W-:Y:S01]  /*1350*/  BPT.TRAP 0x1 ;  /* 0x000000040000795c */ /* 0x000fe20000300000 */
.L_x_15:
[----:B-1----:R-:W-:Y:S05]  /*1360*/  @P1 BRA `(.L_x_16) ;  /* 0x0000000000081947 */ /* 0x002fea0003800000 */
[----:B------:R-:W1:Y:S02]  /*1370*/  SYNCS.PHASECHK.TRANS64.TRYWAIT P1, [R3+URZ], R0 ;  /* 0x00000000030075a7 */ /* 0x000e64000802017f */
[----:B-1----:R-:W-:Y:S05]  /*1380*/  @!P1 BRA `(.L_x_17) ;  /* 0x00000250005c9947 */ /* 0x002fea0003800000 */
.L_x_16:
[----:B------:R-:W2:Y:S02]  /*1390*/  LDL R4, [R1+0xd8] ;  /* 0x0000d80001047983 */ /* 0x000ea40000100800 */
[----:B--2---:R-:W-:-:S13]  /*13a0*/  R2UR UR5, R4 ;  /* 0x00000000040572ca */ /* 0x004fda00000e0000 */
[----:B------:R-:W-:-:S04]  /*13b0*/  UISETP.LT.AND UP0, UPT, UR5, 0x1, UPT ;  /* 0x000000010500788c */ /* 0x000fc8000bf01270 */
[----:B------:R-:W-:-:S06]  /*13c0*/  USEL UR4, UR5, 0x1, UP0 ;  /* 0x0000000105047887 */ /* 0x000fcc0008000000 */
[----:B------:R-:W-:-:S05]  /*13d0*/  IMAD.U32 R8, RZ, RZ, UR4 ;  /* 0x00000004ff087e24 */ /* 0x000fca000f8e00ff */
[----:B------:R-:W-:Y:S01]  /*13e0*/  IADD3 R8, -R8, UR5, RZ ;  /* 0x0000000508087c10 */ /* 0x000fe2000fffe1ff */
[----:B------:R-:W-:Y:S05]  /*13f0*/  WARPSYNC.ALL ;  /* 0x0000000000007948 */ /* 0x000fea0003800000 */
[----:B------:R-:W-:Y:S01]  /*1400*/  ISETP.GE.AND P1, PT, R8, 0x1, PT ;  /* 0x000000010800780c */ /* 0x000fe20003f26270 */
[----:B------:R2:W-:Y:S04]  /*1410*/  STL [R1+0x1b4], R8 ;  /* 0x0001b40801007387 */ /* 0x0005e80000100800 */
[----:B-----5:R-:W-:Y:S04]  /*1420*/  STL [R1+0x1b0], R2 ;  /* 0x0001b00201007387 */ /* 0x020fe80000100800 */
[----:B------:R-:W3:Y:S01]  /*1430*/  LDL R15, [R1+0xc4] ;  /* 0x0000c400010f7983 */ /* 0x000ee20000100800 */
[----:B------:R-:W-:Y:S01]  /*1440*/  R2UR UR4, R17 ;  /* 0x00000000110472ca */ /* 0x000fe200000e0000 */
[----:B------:R-:W-:Y:S01]  /*1450*/  ULOP3.LUT UR5, UR36, 0x10000, URZ, 0xfc, !UPT ;  /* 0x0001000024057892 */ /* 0x000fe2000f8efc3f */
[----:B------:R-:W-:Y:S01]  /*1460*/  WARPGROUP.ARRIVE ;  /* 0x00000000000079c5 */ /* 0x000fe20000000000 */
[----:B------:R-:W-:Y:S01]  /*1470*/  UMOV UR37, 0x40000040 ;  /* 0x4000004000257882 */ /* 0x000fe20000000000 */
[----:B------:R-:W-:Y:S01]  /*1480*/  UMOV UR39, 0x40000040 ;  /* 0x4000004000277882 */ /* 0x000fe20000000000 */
[----:B------:R-:W-:Y:S01]  /*1490*/  STL.64 [R1+0x1a8], R18 ;  /* 0x0001a81201007387 */ /* 0x000fe20000100a00 */
[----:B------:R-:W-:Y:S01]  /*14a0*/  UMOV UR13, UR37 ;  /* 0x00000025000d7c82 */ /* 0x000fe20008000000 */
[----:B------:R-:W-:Y:S01]  /*14b0*/  IMAD.U32 R6, RZ, RZ, UR5 ;  /* 0x00000005ff067e24 */ /* 0x000fe2000f8e00ff */
[----:B------:R-:W-:Y:S01]  /*14c0*/  UMOV UR15, 0x40000040 ;  /* 0x40000040000f7882 */ /* 0x000fe20000000000 */
[----:B------:R-:W-:Y:S01]  /*14d0*/  STL.64 [R1+0x1a0], R16 ;  /* 0x0001a01001007387 */ /* 0x000fe20000100a00 */
[----:B------:R-:W-:Y:S01]  /*14e0*/  UMOV UR17, UR37 ;  /* 0x0000002500117c82 */ /* 0x000fe20008000000 */
[----:B------:R-:W-:Y:S01]  /*14f0*/  UMOV UR19, 0x40000040 ;  /* 0x4000004000137882 */ /* 0x000fe20000000000 */
[----:B------:R-:W-:Y:S01]  /*1500*/  UMOV UR33, UR37 ;  /* 0x0000002500217c82 */ /* 0x000fe20008000000 */
[----:B------:R-:W-:Y:S01]  /*1510*/  UIADD3 UR4, UR4, 0x18100, URZ ;  /* 0x0001810004047890 */ /* 0x000fe2000fffe03f */
[----:B------:R-:W-:Y:S01]  /*1520*/  UMOV UR35, 0x40000040 ;  /* 0x4000004000237882 */ /* 0x000fe20000000000 */
[----:B------:R-:W-:-:S02]  /*1530*/  UMOV UR9, UR37 ;  /* 0x0000002500097c82 */ /* 0x000fc40008000000 */
[----:B------:R-:W-:Y:S01]  /*1540*/  USHF.R.U32.HI UR4, URZ, 0x4, UR4 ;  /* 0x000000043f047899 */ /* 0x000fe20008011604 */
[----:B------:R-:W-:Y:S01]  /*1550*/  UMOV UR11, 0x40000040 ;  /* 0x40000040000b7882 */ /* 0x000fe20000000000 */
[----:B------:R-:W-:Y:S02]  /*1560*/  UMOV UR29, UR37 ;  /* 0x00000025001d7c82 */ /* 0x000fe40008000000 */
[----:B------:R-:W-:Y:S01]  /*1570*/  ULOP3.LUT UR4, UR4, 0x3fff, URZ, 0xc0, !UPT ;  /* 0x00003fff04047892 */ /* 0x000fe2000f8ec03f */
[----:B------:R-:W-:Y:S01]  /*1580*/  UMOV UR31, 0x40000040 ;  /* 0x40000040001f7882 */ /* 0x000fe20000000000 */
[----:B------:R-:W-:Y:S02]  /*1590*/  UMOV UR25, UR37 ;  /* 0x0000002500197c82 */ /* 0x000fe40008000000 */
[----:B------:R-:W-:Y:S01]  /*15a0*/  ULOP3.LUT UR7, UR4, 0x10000, URZ, 0xfc, !UPT ;  /* 0x0001000004077892 */ /* 0x000fe2000f8efc3f */
[----:B------:R-:W-:Y:S01]  /*15b0*/  UMOV UR27, 0x40000040 ;  /* 0x40000040001b7882 */ /* 0x000fe20000000000 */
[----:B------:R-:W-:Y:S01]  /*15c0*/  UMOV UR49, UR37 ;  /* 0x0000002500317c82 */ /* 0x000fe20008000000 */
[----:B------:R-:W-:Y:S01]  /*15d0*/  UMOV UR51, 0x40000040 ;  /* 0x4000004000337882 */ /* 0x000fe20000000000 */
[----:B------:R-:W-:-:S02]  /*15e0*/  UMOV UR45, UR37 ;  /* 0x00000025002d7c82 */ /* 0x000fc40008000000 */
[----:B------:R-:W-:Y:S01]  /*15f0*/  IMAD.U32 R7, RZ, RZ, UR7 ;  /* 0x00000007ff077e24 */ /* 0x000fe2000f8e00ff */
[----:B------:R-:W-:Y:S01]  /*1600*/  UMOV UR47, 0x40000040 ;  /* 0x40000040002f7882 */ /* 0x000fe20000000000 */
[----:B------:R-:W-:Y:S01]  /*1610*/  UMOV UR41, UR37 ;  /* 0x0000002500297c82 */ /* 0x000fe20008000000 */
[----:B------:R-:W-:Y:S01]  /*1620*/  UMOV UR43, 0x40000040 ;  /* 0x40000040002b7882 */ /* 0x000fe20000000000 */
[----:B------:R-:W-:Y:S01]  /*1630*/  UMOV UR53, UR37 ;  /* 0x0000002500357c82 */ /* 0x000fe20008000000 */
[----:B------:R-:W-:Y:S01]  /*1640*/  UMOV UR55, 0x40000040 ;  /* 0x4000004000377882 */ /* 0x000fe20000000000 */
[----:B------:R-:W-:Y:S01]  /*1650*/  UMOV UR57, UR37 ;  /* 0x0000002500397c82 */ /* 0x000fe20008000000 */
[----:B------:R-:W-:Y:S01]  /*1660*/  UMOV UR59, 0x40000040 ;  /* 0x40000040003b7882 */ /* 0x000fe20000000000 */
[----:B------:R-:W-:Y:S01]  /*1670*/  UMOV UR21, 0x40000040 ;  /* 0x4000004000157882 */ /* 0x000fe20000000000 */
[----:B---3--:R-:W-:Y:S01]  /*1680*/  R2UR UR6, R15 ;  /* 0x000000000f0672ca */ /* 0x008fe200000e0000 */
[----:B------:R-:W-:Y:S04]  /*1690*/  STL [R1+0x1b8], R15 ;  /* 0x0001b80f01007387 */ /* 0x000fe80000100800 */
[----:B------:R-:W-:Y:S04]  /*16a0*/  STL [R1+0x1bc], R6 ;  /* 0x0001bc0601007387 */ /* 0x000fe80000100800 */
[----:B------:R3:W-:Y:S04]  /*16b0*/  STL [R1+0x1c0], R7 ;  /* 0x0001c00701007387 */ /* 0x0007e80000100800 */
[----:B------:R-:W-:-:S02]  /*16c0*/  UIMAD UR60, UR6, 0xc00, UR5 ;  /* 0x00000c00063c78a4 */ /* 0x000fc4000f8e0205 */
[----:B------:R-:W-:Y:S02]  /*16d0*/  UIMAD UR4, UR6, 0xf00, UR7 ;  /* 0x00000f00060478a4 */ /* 0x000fe4000f8e0207 */
[----:B------:R-:W-:Y:S02]  /*16e0*/  UIADD3 UR20, UR60, 0x400, URZ ;  /* 0x000004003c147890 */ /* 0x000fe4000fffe03f */
[----:B------:R-:W-:Y:S01]  /*16f0*/  UIADD3 UR6, UR4, 0x80, URZ ;  /* 0x0000008004067890 */ /* 0x000fe2000fffe03f */
[----:B------:R-:W-:Y:S02]  /*1700*/  UMOV UR36, UR60 ;  /* 0x0000003c00247c82 */ /* 0x000fe40008000000 */
[----:B------:R-:W-:Y:S01]  /*1710*/  UMOV UR38, UR4 ;  /* 0x0000000400267c82 */ /* 0x000fe20008000000 */
[----:B------:R-:W-:Y:S01]  /*1720*/  UMOV UR12, UR36 ;  /* 0x00000024000c7c82 */ /* 0x000fe20008000000 */
[----:B------:R-:W-:Y:S01]  /*1730*/  HGMMA.64x16x16.F32.BF16 R20, gdesc[UR36], RZ, !UPT, gsb0 ;  /* 0x00200000241479f0 */ /* 0x000fe2000c0018ff */
[----:B------:R-:W-:Y:S01]  /*1740*/  UIADD3 UR7, UR4, 0x100, URZ ;  /* 0x0000010004077890 */ /* 0x000fe2000fffe03f */
[----:B------:R-:W-:Y:S01]  /*1750*/  UMOV UR14, UR6 ;  /* 0x00000006000e7c82 */ /* 0x000fe20008000000 */
[----:B------:R-:W-:Y:S01]  /*1760*/  UMOV UR16, UR36 ;  /* 0x0000002400107c82 */ /* 0x000fe20008000000 */
[----:B------:R-:W-:Y:S01]  /*1770*/  UIADD3 UR34, UR4, 0x180, URZ ;  /* 0x0000018004227890 */ /* 0x000fe2000fffe03f */
[----:B------:R-:W-:-:S03]  /*1780*/  UMOV UR32, UR36 ;  /* 0x0000002400207c82 */ /* 0x000fc60008000000 */
[----:B------:R-:W-:Y:S01]  /*1790*/  UMOV UR18, UR7 ;  /* 0x0000000700127c82 */ /* 0x000fe20008000000 */
[----:B------:R-:W-:Y:S01]  /*17a0*/  UIADD3 UR10, UR4, 0x200, URZ ;  /* 0x00000200040a7890 */ /* 0x000fe2000fffe03f */
        /* <DEDUP_REMOVED lines=13> */
[----:B------:R-:W-:Y:S01]  /*1880*/  UMOV UR6, UR18 ;  /* 0x0000001200067c82 */ /* 0x000fe20008000000 */
[----:B------:R-:W-:Y:S01]  /*1890*/  UMOV UR7, UR19 ;  /* 0x0000001300077c82 */ /* 0x000fe20008000000 */
[----:B------:R-:W-:Y:S01]  /*18a0*/  UIADD3 UR58, UR4, 0x600, URZ ;  /* 0x00000600043a7890 */ /* 0x000fe2000fffe03f */
[----:B------:R-:W-:Y:S01]  /*18b0*/  UMOV UR56, UR36 ;  /* 0x0000002400387c82 */ /* 0x000fe20008000000 */
[----:B------:R-:W-:Y:S01]  /*18c0*/  UIADD3 UR5, UR60, 0x2, URZ ;  /* 0x000000023c057890 */ /* 0x000fe2000fffe03f */
[----:B------:R-:W-:-:S02]  /*18d0*/  WARPGROUP.DEPBAR.LE gsb0, 0x0 ;  /* 0x00008000000079c5 */ /* 0x000fc40000010000 */
[----:B--2---:R-:W-:Y:S01]  /*18e0*/  MOV R8, R20 ;  /* 0x0000001400087202 */ /* 0x004fe20000000f00 */
[----:B---3--:R-:W-:Y:S01]  /*18f0*/  IMAD.MOV.U32 R7, RZ, RZ, R21 ;  /* 0x000000ffff077224 */ /* 0x008fe200078e0015 */
[----:B01----:R-:W-:Y:S01]  /*1900*/  MOV R3, R25 ;  /* 0x0000001900037202 */ /* 0x003fe20000000f00 */
[----:B------:R-:W-:Y:S02]  /*1910*/  IMAD.MOV.U32 R6, RZ, RZ, R22 ;  /* 0x000000ffff067224 */ /* 0x000fe400078e0016 */
[----:B------:R-:W-:Y:S02]  /*1920*/  IMAD.MOV.U32 R5, RZ, RZ, R23 ;  /* 0x000000ffff057224 */ /* 0x000fe400078e0017 */
[----:B------:R-:W-:Y:S02]  /*1930*/  IMAD.MOV.U32 R4, RZ, RZ, R24 ;  /* 0x000000ffff047224 */ /* 0x000fe400078e0018 */
[----:B------:R-:W-:Y:S02]  /*1940*/  IMAD.MOV.U32 R2, RZ, RZ, R26 ;  /* 0x000000ffff027224 */ /* 0x000fe400078e001a */
[----:B------:R-:W-:-:S02]  /*1950*/  IMAD.MOV.U32 R0, RZ, RZ, R27 ;  /* 0x000000ffff007224 */ /* 0x000fc400078e001b */
[----:B------:R-:W-:-:S06]  /*1960*/  WARPGROUP.ARRIVE ;  /* 0x00000000000079c5 */ /* 0x000fcc0000000000 */
[----:B------:R-:W-:Y:S01]  /*1970*/  HGMMA.64x16x16.F32.BF16 R20, gdesc[UR12], RZ, !UPT, gsb0 ;  /* 0x002000000c1479f0 */ /* 0x000fe2000c0018ff */
[----:B------:R-:W-:Y:S01]  /*1980*/  UMOV UR12, UR14 ;  /* 0x0000000e000c7c82 */ /* 0x000fe20008000000 */
[----:B------:R-:W-:Y:S01]  /*1990*/  UIADD3 UR14, UR4, 0x680, URZ ;  /* 0x00000680040e7890 */ /* 0x000fe2000fffe03f */
[----:B------:R-:W-:Y:S01]  /*19a0*/  UMOV UR13, UR15 ;  /* 0x0000000f000d7c82 */ /* 0x000fe20008000000 */
[----:B------:R-:W-:Y:S01]  /*19b0*/  UMOV UR15, 0x40000040 ;  /* 0x40000040000f7882 */ /* 0x000fe20000000000 */
[----:B------:R-:W-:Y:S02]  /*19c0*/  WARPGROUP.DEPBAR.LE gsb0, 0x0 ;  /* 0x00008000000079c5 */ /* 0x000fe40000010000 */
[----:B------:R-:W-:Y:S01]  /*19d0*/  WARPGROUP.ARRIVE ;  /* 0x00000000000079c5 */ /* 0x000fe20000000000 */
[----:B------:R-:W-:Y:S01]  /*19e0*/  IMAD.MOV.U32 R16, RZ, RZ, R20 ;  /* 0x000000ffff107224 */ /* 0x000fe200078e0014 */
[----:B------:R-:W-:Y:S01]  /*19f0*/  MOV R14, R22 ;  /* 0x00000016000e7202 */ /* 0x000fe20000000f00 */
[----:B------:R-:W-:Y:S01]  /*1a00*/  IMAD.MOV.U32 R15, RZ, RZ, R21 ;  /* 0x000000ffff0f7224 */ /* 0x000fe200078e0015 */
[----:B------:R-:W-:Y:S01]  /*1a10*/  MOV R9, R27 ;  /* 0x0000001b00097202 */ /* 0x000fe20000000f00 */
[----:B------:R-:W-:Y:S01]  /*1a20*/  IMAD.MOV.U32 R13, RZ, RZ, R23 ;  /* 0x000000ffff0d7224 */ /* 0x000fe200078e0017 */
[----:B------:R-:W-:Y:S01]  /*1a30*/  HGMMA.64x16x16.F32.BF16 R28, gdesc[UR16], RZ, !UPT, gsb0 ;  /* 0x00200000101c79f0 */ /* 0x000fe2000c0018ff */
[----:B------:R-:W-:Y:S01]  /*1a40*/  IMAD.MOV.U32 R12, RZ, RZ, R24 ;  /* 0x000000ffff0c7224 */ /* 0x000fe200078e0018 */
[----:B------:R-:W-:Y:S01]  /*1a50*/  UIADD3 UR18, UR4, 0x700, URZ ;  /* 0x0000070004127890 */ /* 0x000fe2000fffe03f */
[----:B------:R-:W-:Y:S01]  /*1a60*/  IMAD.MOV.U32 R10, RZ, RZ, R26 ;  /* 0x000000ffff0a7224 */ /* 0x000fe200078e001a */
[----:B------:R-:W-:Y:S01]  /*1a70*/  UMOV UR16, UR36 ;  /* 0x0000002400107c82 */ /* 0x000fe20008000000 */
[----:B------:R-:W-:Y:S01]  /*1a80*/  IMAD.MOV.U32 R11, RZ, RZ, R25 ;  /* 0x000000ffff0b7224 */ /* 0x000fe200078e0019 */
[----:B------:R-:W-:Y:S01]  /*1a90*/  UMOV UR17, UR37 ;  /* 0x0000002500117c82 */ /* 0x000fe20008000000 */
[----:B------:R-:W-:-:S02]  /*1aa0*/  UMOV UR19, 0x40000040 ;  /* 0x4000004000137882 */ /* 0x000fc40000000000 */
[----:B------:R-:W-:Y:S01]  /*1ab0*/  UMOV UR22, UR18 ;  /* 0x0000001200167c82 */ /* 0x000fe20008000000 */
[----:B------:R-:W-:Y:S01]  /*1ac0*/  UMOV UR23, UR19 ;  /* 0x0000001300177c82 */ /* 0x000fe20008000000 */
[----:B------:R-:W-:Y:S02]  /*1ad0*/  WARPGROUP.DEPBAR.LE gsb0, 0x0 ;  /* 0x00008000000079c5 */ /* 0x000fe40000010000 */
[----:B------:R-:W-:Y:S01]  /*1ae0*/  WARPGROUP.ARRIVE ;  /* 0x00000000000079c5 */ /* 0x000fe20000000000 */
[----:B------:R-:W-:Y:S01]  /*1af0*/  IMAD.MOV.U32 R18, RZ, RZ, R34 ;  /* 0x000000ffff127224 */ /* 0x000fe200078e0022 */
[----:B------:R-:W-:Y:S01]  /*1b00*/  MOV R20, R32 ;  /* 0x0000002000147202 */ /* 0x000fe20000000f00 */
[----:B------:R-:W-:Y:S02]  /*1b10*/  IMAD.MOV.U32 R17, RZ, RZ, R35 ;  /* 0x000000ffff117224 */ /* 0x000fe400078e0023 */
[----:B------:R-:W-:Y:S01]  /*1b20*/  IMAD.MOV.U32 R19, RZ, RZ, R33 ;  /* 0x000000ffff137224 */ /* 0x000fe200078e0021 */
[----:B------:R-:W-:Y:S01]  /*1b30*/  HGMMA.64x16x16.F32.BF16 R208, gdesc[UR32], RZ, !UPT, gsb0 ;  /* 0x0020000020d079f0 */ /* 0x000fe2000c0018ff */
[----:B------:R-:W-:Y:S01]  /*1b40*/  IMAD.MOV.U32 R22, RZ, RZ, R30 ;  /* 0x000000ffff167224 */ /* 0x000fe200078e001e */
[----:B------:R-:W-:Y:S01]  /*1b50*/  UMOV UR32, UR12 ;  /* 0x0000000c00207c82 */ /* 0x000fe20008000000 */
[----:B------:R-:W-:Y:S01]  /*1b60*/  IMAD.MOV.U32 R21, RZ, RZ, R31 ;  /* 0x000000ffff157224 */ /* 0x000fe200078e001f */
[----:B------:R-:W-:Y:S01]  /*1b70*/  UMOV UR33, UR13 ;  /* 0x0000000d00217c82 */ /* 0x000fe20008000000 */
[----:B------:R-:W-:Y:S01]  /*1b80*/  IMAD.MOV.U32 R23, RZ, RZ, R29 ;  /* 0x000000ffff177224 */ /* 0x000fe200078e001d */
[----:B------:R-:W-:Y:S01]  /*1b90*/  UMOV UR12, UR36 ;  /* 0x00000024000c7c82 */ /* 0x000fe20008000000 */
[----:B------:R-:W-:Y:S01]  /*1ba0*/  IMAD.MOV.U32 R24, RZ, RZ, R28 ;  /* 0x000000ffff187224 */ /* 0x000fe200078e001c */
[----:B------:R-:W-:Y:S01]  /*1bb0*/  UMOV UR13, UR37 ;  /* 0x00000025000d7c82 */ /* 0x000fe20008000000 */
[----:B------:R-:W-:-:S02]  /*1bc0*/  WARPGROUP.DEPBAR.LE gsb0, 0x0 ;  /* 0x00008000000079c5 */ /* 0x000fc40000010000 */
[----:B------:R-:W-:Y:S01]  /*1bd0*/  WARPGROUP.ARRIVE ;  /* 0x00000000000079c5 */ /* 0x000fe20000000000 */
[----:B------:R0:W-:Y:S04]  /*1be0*/  STL.64 [R1+0x4a0], R214 ;  /* 0x0004a0d601007387 */ /* 0x0001e80000100a00 */
[----:B------:R1:W-:Y:S01]  /*1bf0*/  STL.64 [R1+0x498], R212 ;  /* 0x000498d401007387 */ /* 0x0003e20000100a00 */
[----:B------:R-:W-:Y:S01]  /*1c00*/  HGMMA.64x16x16.F32.BF16 R192, gdesc[UR8], RZ, !UPT, gsb0 ;  /* 0x0020000008c079f0 */ /* 0x000fe2000c0018ff */
[----:B------:R-:W-:Y:S01]  /*1c10*/  UMOV UR8, UR5 ;  /* 0x0000000500087c82 */ /* 0x000fe20008000000 */
[----:B------:R-:W-:Y:S01]  /*1c20*/  UMOV UR9, 0x40000040 ;  /* 0x4000004000097882 */ /* 0x000fe20000000000 */
[----:B------:R2:W-:Y:S01]  /*1c30*/  STL.64 [R1+0x490], R210 ;  /* 0x000490d201007387 */ /* 0x0005e20000100a00 */
[----:B------:R-:W-:Y:S01]  /*1c40*/  UIADD3 UR5, UR4, 0x102, URZ ;  /* 0x0000010204057890 */ /* 0x000fe2000fffe03f */
[----:B0-----:R-:W-:Y:S01]  /*1c50*/  MOV R214, R18 ;  /* 0x0000001200d67202 */ /* 0x001fe20000000f00 */
[----:B------:R-:W-:Y:S01]  /*1c60*/  IMAD.MOV.U32 R215, RZ, RZ, R17 ;  /* 0x000000ffffd77224 */ /* 0x000fe200078e0011 */
[----:B------:R0:W-:Y:S01]  /*1c70*/  STL.64 [R1+0x488], R208 ;  /* 0x000488d001007387 */ /* 0x0001e20000100a00 */
[----:B-1----:R-:W-:-:S02]  /*1c80*/  IMAD.MOV.U32 R212, RZ, RZ, R20 ;  /* 0x000000ffffd47224 */ /* 0x002fc400078e0014 */
[----:B------:R-:W-:Y:S01]  /*1c90*/  IMAD.MOV.U32 R213, RZ, RZ, R19 ;  /* 0x000000ffffd57224 */ /* 0x000fe200078e0013 */
[----:B------:R1:W-:Y:S01]  /*1ca0*/  STL.64 [R1+0x4c0], R214 ;  /* 0x0004c0d601007387 */ /* 0x0003e20000100a00 */
[----:B--2---:R-:W-:Y:S02]  /*1cb0*/  IMAD.MOV.U32 R210, RZ, RZ, R22 ;  /* 0x000000ffffd27224 */ /* 0x004fe400078e0016 */
[----:B------:R-:W-:Y:S01]  /*1cc0*/  IMAD.MOV.U32 R211, RZ, RZ, R21 ;  /* 0x000000ffffd37224 */ /* 0x000fe200078e0015 */
[----:B------:R2:W-:Y:S01]  /*1cd0*/  STL.64 [R1+0x4b8], R212 ;  /* 0x0004b8d401007387 */ /* 0x0005e20000100a00 */
[----:B0-----:R-:W-:Y:S01]  /*1ce0*/  IMAD.MOV.U32 R208, RZ, RZ, R24 ;  /* 0x000000ffffd07224 */ /* 0x001fe200078e0018 */
[----:B------:R-:W-:Y:S02]  /*1cf0*/  MOV R209, R23 ;  /* 0x0000001700d17202 */ /* 0x000fe40000000f00 */
[----:B------:R0:W-:Y:S01]  /*1d00*/  STL.64 [R1+0x4b0], R210 ;  /* 0x0004b0d201007387 */ /* 0x0001e20000100a00 */
[----:B-1----:R-:W-:-:S03]  /*1d10*/  IMAD.MOV.U32 R214, RZ, RZ, R10 ;  /* 0x000000ffffd67224 */ /* 0x002fc600078e000a */
[----:B------:R1:W-:Y:S01]  /*1d20*/  STL.64 [R1+0x4a8], R208 ;  /* 0x0004a8d001007387 */ /* 0x0003e20000100a00 */
[----:B------:R-:W-:Y:S02]  /*1d30*/  IMAD.MOV.U32 R215, RZ, RZ, R9 ;  /* 0x000000ffffd77224 */ /* 0x000fe400078e0009 */
[----:B--2---:R-:W-:Y:S02]  /*1d40*/  IMAD.MOV.U32 R212, RZ, RZ, R12 ;  /* 0x000000ffffd47224 */ /* 0x004fe400078e000c */
[----:B------:R-:W-:Y:S01]  /*1d50*/  IMAD.MOV.U32 R213, RZ, RZ, R11 ;  /* 0x000000ffffd57224 */ /* 0x000fe200078e000b */
[----:B------:R2:W-:Y:S01]  /*1d60*/  STL.64 [R1+0x4e0], R214 ;  /* 0x0004e0d601007387 */ /* 0x0005e20000100a00 */
[----:B0-----:R-:W-:Y:S01]  /*1d70*/  IMAD.MOV.U32 R210, RZ, RZ, R14 ;  /* 0x000000ffffd27224 */ /* 0x001fe200078e000e */
[----:B------:R-:W-:Y:S02]  /*1d80*/  MOV R211, R13 ;  /* 0x0000000d00d37202 */ /* 0x000fe40000000f00 */
[----:B------:R0:W-:Y:S01]  /*1d90*/  STL.64 [R1+0x4d8], R212 ;  /* 0x0004d8d401007387 */ /* 0x0001e20000100a00 */
[----:B------:R-:W-:Y:S01]  /*1da0*/  MOV R13, UR35 ;  /* 0x00000023000d7c02 */ /* 0x000fe20008000f00 */
[----:B------:R-:W-:Y:S01]  /*1db0*/  UMOV UR35, UR21 ;  /* 0x0000001500237c82 */ /* 0x000fe20008000000 */
[----:B------:R-:W-:Y:S01]  /*1dc0*/  MOV R14, UR34 ;  /* 0x00000022000e7c02 */ /* 0x000fe20008000f00 */
[----:B------:R3:W-:Y:S01]  /*1dd0*/  STL.64 [R1+0x4d0], R210 ;  /* 0x0004d0d201007387 */ /* 0x0007e20000100a00 */
[----:B------:R-:W-:Y:S01]  /*1de0*/  UMOV UR34, UR20 ;  /* 0x0000001400227c82 */ /* 0x000fe20008000000 */
[----:B-1----:R-:W-:-:S02]  /*1df0*/  IMAD.MOV.U32 R208, RZ, RZ, R16 ;  /* 0x000000ffffd07224 */ /* 0x002fc400078e0010 */
[----:B--2---:R-:W-:Y:S01]  /*1e00*/  IMAD.MOV.U32 R215, RZ, RZ, R0 ;  /* 0x000000ffffd77224 */ /* 0x004fe200078e0000 */
[----:B------:R-:W-:Y:S01]  /*1e10*/  MOV R0, UR31 ;  /* 0x0000001f00007c02 */ /* 0x000fe20008000f00 */
[----:B------:R-:W-:Y:S02]  /*1e20*/  IMAD.MOV.U32 R209, RZ, RZ, R15 ;  /* 0x000000ffffd17224 */ /* 0x000fe400078e000f */
[----:B0-----:R-:W-:Y:S01]  /*1e30*/  IMAD.MOV.U32 R212, RZ, RZ, R4 ;  /* 0x000000ffffd47224 */ /* 0x001fe200078e0004 */
[----:B------:R-:W-:Y:S01]  /*1e40*/  MOV R213, R3 ;  /* 0x0000000300d57202 */ /* 0x000fe20000000f00 */
[----:B------:R-:W-:Y:S01]  /*1e50*/  IMAD.MOV.U32 R214, RZ, RZ, R2 ;  /* 0x000000ffffd67224 */ /* 0x000fe200078e0002 */
[----:B------:R-:W-:Y:S02]  /*1e60*/  WARPGROUP.DEPBAR.LE gsb0, 0x0 ;  /* 0x00008000000079c5 */ /* 0x000fe40000010000 */
[----:B------:R-:W-:Y:S01]  /*1e70*/  WARPGROUP.ARRIVE ;  /* 0x00000000000079c5 */ /* 0x000fe20000000000 */
[----:B---3--:R-:W-:Y:S01]  /*1e80*/  IMAD.MOV.U32 R211, RZ, RZ, R5 ;  /* 0x000000ffffd37224 */ /* 0x008fe200078e0005 */
[----:B------:R-:W-:Y:S01]  /*1e90*/  MOV R3, UR30 ;  /* 0x0000001e00037c02 */ /* 0x000fe20008000f00 */
[----:B------:R0:W-:Y:S01]  /*1ea0*/  STL.64 [R1+0x4c8], R208 ;  /* 0x0004c8d001007387 */ /* 0x0001e20000100a00 */
[----:B------:R-:W-:-:S02]  /*1eb0*/  IMAD.MOV.U32 R210, RZ, RZ, R6 ;  /* 0x000000ffffd27224 */ /* 0x000fc400078e0006 */
[----:B------:R-:W-:Y:S01]  /*1ec0*/  HGMMA.64x16x16.F32.BF16 R176, gdesc[UR28], RZ, !UPT, gsb0 ;  /* 0x002000001cb079f0 */ /* 0x000fe2000c0018ff */
[----:B------:R-:W-:Y:S01]  /*1ed0*/  UMOV UR28, UR6 ;  /* 0x00000006001c7c82 */ /* 0x000fe20008000000 */
[----:B------:R-:W-:Y:S01]  /*1ee0*/  UIADD3 UR6, UR4, 0x580, URZ ;  /* 0x0000058004067890 */ /* 0x000fe2000fffe03f */
[----:B------:R-:W-:Y:S01]  /*1ef0*/  MOV R5, UR28 ;  /* 0x0000001c00057c02 */ /* 0x000fe20008000f00 */
[----:B------:R-:W-:Y:S01]  /*1f00*/  UMOV UR29, UR7 ;  /* 0x00000007001d7c82 */ /* 0x000fe20008000000 */
[----:B------:R-:W-:Y:S01]  /*1f10*/  UMOV UR28, UR36 ;  /* 0x00000024001c7c82 */ /* 0x000fe20008000000 */
[----:B------:R-:W-:Y:S01]  /*1f20*/  MOV R4, UR29 ;  /* 0x0000001d00047c02 */ /* 0x000fe20008000f00 */
[----:B------:R-:W-:Y:S01]  /*1f30*/  UMOV UR29, UR37 ;  /* 0x00000025001d7c82 */ /* 0x000fe20008000000 */
[----:B------:R-:W-:Y:S01]  /*1f40*/  UMOV UR31, 0x40000040 ;  /* 0x40000040001f7882 */ /* 0x000fe20000000000 */
[----:B------:R-:W-:Y:S01]  /*1f50*/  UMOV UR30, UR6 ;  /* 0x00000006001e7c82 */ /* 0x000fe20008000000 */
[----:B------:R-:W-:Y:S01]  /*1f60*/  UMOV UR6, UR20 ;  /* 0x0000001400067c82 */ /* 0x000fe20008000000 */
[----:B------:R-:W-:Y:S01]  /*1f70*/  UMOV UR7, UR21 ;  /* 0x0000001500077c82 */ /* 0x000fe20008000000 */
[----:B------:R-:W-:Y:S01]  /*1f80*/  UMOV UR36, UR20 ;  /* 0x0000001400247c82 */ /* 0x000fe20008000000 */
[----:B------:R-:W-:Y:S01]  /*1f90*/  UMOV UR37, UR21 ;  /* 0x0000001500257c82 */ /* 0x000fe20008000000 */
[----:B0-----:R-:W-:Y:S01]  /*1fa0*/  MOV R208, R8 ;  /* 0x0000000800d07202 */ /* 0x001fe20000000f00 */
[----:B------:R-:W-:Y:S01]  /*1fb0*/  IMAD.MOV.U32 R209, RZ, RZ, R7 ;  /* 0x000000ffffd17224 */ /* 0x000fe200078e0007 */
[----:B------:R-:W-:Y:S04]  /*1fc0*/  STL.64 [R1+0x500], R214 ;  /* 0x000500d601007387 */ /* 0x000fe80000100a00 */
[----:B------:R-:W-:Y:S04]  /*1fd0*/  STL.64 [R1+0x4f8], R212 ;  /* 0x0004f8d401007387 */ /* 0x000fe80000100a00 */
[----:B------:R-:W-:Y:S04]  /*1fe0*/  STL.64 [R1+0x4f0], R210 ;  /* 0x0004f0d201007387 */ /* 0x000fe80000100a00 */
[----:B------:R0:W-:Y:S01]  /*1ff0*/  STL.64 [R1+0x4e8], R208 ;  /* 0x0004e8d001007387 */ /* 0x0001e20000100a00 */
[----:B------:R-:W-:-:S02]  /*2000*/  WARPGROUP.DEPBAR.LE gsb0, 0x0 ;  /* 0x00008000000079c5 */ /* 0x000fc40000010000 */
[----:B------:R-:W-:-:S06]  /*2010*/  WARPGROUP.ARRIVE ;  /* 0x00000000000079c5 */ /* 0x000fcc0000000000 */
[----:B------:R-:W-:Y:S01]  /*2020*/  HGMMA.64x16x16.F32.BF16 R160, gdesc[UR24], RZ, !UPT, gsb0 ;  /* 0x0020000018a079f0 */ /* 0x000fe2000c0018ff */
[----:B------:R-:W-:Y:S01]  /*2030*/  UMOV UR24, UR30 ;  /* 0x0000001e00187c82 */ /* 0x000fe20008000000 */
[----:B------:R-:W-:Y:S01]  /*2040*/  UMOV UR25, UR31 ;  /* 0x0000001f00197c82 */ /* 0x000fe20008000000 */
[----:B------:R-:W-:Y:S02]  /*2050*/  WARPGROUP.DEPBAR.LE gsb0, 0x0 ;  /* 0x00008000000079c5 */ /* 0x000fe40000010000 */
        /* <DEDUP_REMOVED lines=19> */
[----:B------:R-:W-:Y:S01]  /*2190*/  MOV R12, UR52 ;  /* 0x00000034000c7c02 */ /* 0x000fe20008000f00 */
[----:B------:R-:W-:Y:S01]  /*21a0*/  UMOV UR52, UR36 ;  /* 0x0000002400347c82 */ /* 0x000fe20008000000 */
[----:B------:R-:W-:Y:S01]  /*21b0*/  MOV R11, UR53 ;  /* 0x00000035000b7c02 */ /* 0x000fe20008000f00 */
[----:B------:R-:W-:Y:S01]  /*21c0*/  UMOV UR53, UR37 ;  /* 0x0000002500357c82 */ /* 0x000fe20008000000 */
[----:B------:R-:W-:Y:S01]  /*21d0*/  UMOV UR36, UR8 ;  /* 0x0000000800247c82 */ /* 0x000fe20008000000 */
[----:B------:R-:W-:Y:S01]  /*21e0*/  UMOV UR37, UR9 ;  /* 0x0000000900257c82 */ /* 0x000fe20008000000 */
[----:B------:R-:W-:Y:S02]  /*21f0*/  WARPGROUP.DEPBAR.LE gsb0, 0x0 ;  /* 0x00008000000079c5 */ /* 0x000fe40000010000 */
[----:B------:R-:W-:-:S06]  /*2200*/  WARPGROUP.ARRIVE ;  /* 0x00000000000079c5 */ /* 0x000fcc0000000000 */
[----:B------:R-:W-:Y:S01]  /*2210*/  HGMMA.64x16x16.F32.BF16 R80, gdesc[UR28], RZ, !UPT, gsb0 ;  /* 0x002000001c5079f0 */ /* 0x000fe2000c0018ff */
[----:B------:R-:W-:Y:S01]  /*2220*/  UMOV UR28, UR20 ;  /* 0x00000014001c7c82 */ /* 0x000fe20008000000 */
        /* <DEDUP_REMOVED lines=33> */
[----:B------:R-:W-:Y:S01]  /*2440*/  UMOV UR11, 0x40000040 ;  /* 0x40000040000b7882 */ /* 0x000fe20000000000 */
[----:B------:R-:W-:Y:S02]  /*2450*/  WARPGROUP.DEPBAR.LE gsb0, 0x0 ;  /* 0x00008000000079c5 */ /* 0x000fe40000010000 */
[----:B------:R-:W-:-:S06]  /*2460*/  WARPGROUP.ARRIVE ;  /* 0x00000000000079c5 */ /* 0x000fcc0000000000 */
[----:B------:R-:W-:Y:S01]  /*2470*/  HGMMA.64x16x16.F32.BF16 R40, gdesc[UR28], RZ, !UPT, gsb0 ;  /* 0x002000001c2879f0 */ /* 0x000fe2000c0018ff */
[----:B------:R-:W-:Y:S02]  /*2480*/  R2UR UR31, R0 ;  /* 0x00000000001f72ca */ /* 0x000fe400000e0000 */
[----:B------:R-:W-:Y:S02]  /*2490*/  R2UR UR30, R3 ;  /* 0x00000000031e72ca */ /* 0x000fe400000e0000 */
[----:B------:R-:W-:Y:S02]  /*24a0*/  R2UR UR29, R4 ;  /* 0x00000000041d72ca */ /* 0x000fe400000e0000 */
[----:B------:R-:W-:Y:S01]  /*24b0*/  R2UR UR28, R5 ;  /* 0x00000000051c72ca */ /* 0x000fe200000e0000 */
        /* <DEDUP_REMOVED lines=11> */
[----:B------:R-:W-:Y:S01]  /*2570*/  MOV R5, UR59 ;  /* 0x0000003b00057c02 */ /* 0x000fe20008000f00 */
[----:B------:R-:W-:Y:S01]  /*2580*/  UMOV UR24, UR8 ;  /* 0x0000000800187c82 */ /* 0x000fe20008000000 */
[----:B------:R-:W-:Y:S01]  /*2590*/  MOV R4, UR58 ;  /* 0x0000003a00047c02 */ /* 0x000fe20008000f00 */
[----:B------:R-:W-:Y:S01]  /*25a0*/  UMOV UR25, UR9 ;  /* 0x0000000900197c82 */ /* 0x000fe20008000000 */
[----:B------:R-:W-:Y:S01]  /*25b0*/  MOV R3, UR57 ;  /* 0x0000003900037c02 */ /* 0x000fe20008000f00 */
[----:B------:R-:W-:Y:S01]  /*25c0*/  UMOV UR57, UR17 ;  /* 0x0000001100397c82 */ /* 0x000fe20008000000 */
[----:B------:R-:W-:Y:S01]  /*25d0*/  MOV R0, UR56 ;  /* 0x0000003800007c02 */ /* 0x000fe20008000f00 */
[----:B------:R-:W-:Y:S01]  /*25e0*/  UMOV UR56, UR16 ;  /* 0x0000001000387c82 */ /* 0x000fe20008000000 */
[----:B------:R-:W-:Y:S01]  /*25f0*/  UMOV UR16, UR8 ;  /* 0x0000000800107c82 */ /* 0x000fe20008000000 */
[----:B------:R-:W-:Y:S01]  /*2600*/  UMOV UR17, UR9 ;  /* 0x0000000900117c82 */ /* 0x000fe20008000000 */
[----:B------:R-:W-:Y:S01]  /*2610*/  UMOV UR28, UR8 ;  /* 0x00000008001c7c82 */ /* 0x000fe20008000000 */
[----:B------:R-:W-:Y:S01]  /*2620*/  UMOV UR29, UR9 ;  /* 0x00000009001d7c82 */ /* 0x000fe20008000000 */
        /* <DEDUP_REMOVED lines=8> */
[----:B------:R-:W-:Y:S01]  /*26b0*/  UIADD3 UR14, UR4, 0x202, URZ ;  /* 0x00000202040e7890 */ /* 0x000fe2000fffe03f */
[----:B------:R-:W-:Y:S01]  /*26c0*/  UMOV UR15, 0x40000040 ;  /* 0x40000040000f7882 */ /* 0x000fe20000000000 */
        /* <DEDUP_REMOVED lines=20> */
[----:B------:R-:W-:Y:S02]  /*2810*/  UIADD3 UR7, UR4, 0x2, URZ ;  /* 0x0000000204077890 */ /* 0x000fe4000fffe03f */
[----:B------:R-:W-:-:S05]  /*2820*/  UIADD3 UR6, UR4, 0x82, URZ ;  /* 0x0000008204067890 */ /* 0x000fca000fffe03f */
[----:B------:R-:W-:Y:S01]  /*2830*/  UMOV UR10, UR7 ;  /* 0x00000007000a7c82 */ /* 0x000fe20008000000 */
[----:B------:R-:W-:Y:S02]  /*2840*/  WARPGROUP.DEPBAR.LE gsb0, 0x0 ;  /* 0x00008000000079c5 */ /* 0x000fe40000010000 */
[----:B------:R-:W-:-:S06]  /*2850*/  WARPGROUP.ARRIVE ;  /* 0x00000000000079c5 */ /* 0x000fcc0000000000 */
[----:B------:R-:W-:Y:S01]  /*2860*/  HGMMA.64x16x16.F32.BF16 R136, gdesc[UR32], RZ, !UPT, gsb0 ;  /* 0x00200000208879f0 */ /* 0x000fe2000c0018ff */
[----:B------:R-:W-:Y:S01]  /*2870*/  R2UR UR35, R13 ;  /* 0x000000000d2372ca */ /* 0x000fe200000e0000 */
[----:B------:R-:W-:Y:S01]  /*2880*/  UIADD3 UR18, UR4, 0x282, URZ ;  /* 0x0000028204127890 */ /* 0x000fe2000fffe03f */
[----:B------:R-:W-:Y:S01]  /*2890*/  R2UR UR34, R14 ;  /* 0x000000000e2272ca */ /* 0x000fe200000e0000 */
[----:B------:R-:W-:Y:S01]  /*28a0*/  UMOV UR19, 0x40000040 ;  /* 0x4000004000137882 */ /* 0x000fe20000000000 */
[----:B------:R-:W-:Y:S01]  /*28b0*/  UIADD3 UR26, UR4, 0x382, URZ ;  /* 0x00000382041a7890 */ /* 0x000fe2000fffe03f */
[----:B------:R-:W-:Y:S01]  /*28c0*/  UMOV UR27, 0x40000040 ;  /* 0x40000040001b7882 */ /* 0x000fe20000000000 */
[----:B------:R-:W-:Y:S01]  /*28d0*/  UIADD3 UR30, UR4, 0x402, URZ ;  /* 0x00000402041e7890 */ /* 0x000fe2000fffe03f */
[----:B------:R-:W-:Y:S01]  /*28e0*/  UMOV UR31, 0x40000040 ;  /* 0x40000040001f7882 */ /* 0x000fe20000000000 */
[----:B------:R-:W-:Y:S01]  /*28f0*/  UMOV UR32, UR8 ;  /* 0x0000000800207c82 */ /* 0x000fe20008000000 */
[----:B------:R-:W-:-:S04]  /*2900*/  UMOV UR33, UR9 ;  /* 0x0000000900217c82 */ /* 0x000fc80008000000 */
[----:B------:R-:W-:Y:S02]  /*2910*/  UMOV UR59, UR35 ;  /* 0x00000023003b7c82 */ /* 0x000fe40008000000 */
        /* <DEDUP_REMOVED lines=18> */
[----:B------:R-:W-:Y:S01]  /*2a40*/  R2UR UR53, R11 ;  /* 0x000000000b3572ca */ /* 0x000fe200000e0000 */
[----:B------:R-:W-:Y:S01]  /*2a50*/  UMOV UR54, UR38 ;  /* 0x0000002600367c82 */ /* 0x000fe20008000000 */
[----:B------:R-:W-:Y:S01]  /*2a60*/  R2UR UR52, R12 ;  /* 0x000000000c3472ca */ /* 0x000fe200000e0000 */
[----:B------:R-:W-:Y:S01]  /*2a70*/  UMOV UR55, UR39 ;  /* 0x0000002700377c82 */ /* 0x000fe20008000000 */
        /* <DEDUP_REMOVED lines=8> */
[----:B------:R-:W-:-:S10]  /*2b00*/  WARPGROUP.ARRIVE ;  /* 0x00000000000079c5 */ /* 0x000fd40000000000 */
[----:B------:R-:W-:Y:S01]  /*2b10*/  HGMMA.64x16x16.F32.BF16 R216, gdesc[UR56], RZ, !UPT, gsb0 ;  /* 0x0020000038d879f0 */ /* 0x000fe2000c0018ff */
[----:B------:R-:W-:Y:S02]  /*2b20*/  R2UR UR57, R10 ;  /* 0x000000000a3972ca */ /* 0x000fe400000e0000 */
[----:B------:R-:W-:Y:S01]  /*2b30*/  R2UR UR56, R9 ;  /* 0x00000000093872ca */ /* 0x000fe200000e0000 */
[----:B------:R-:W-:Y:S02]  /*2b40*/  WARPGROUP.DEPBAR.LE gsb0, 0x0 ;  /* 0x00008000000079c5 */ /* 0x000fe40000010000 */
[----:B------:R-:W-:-:S06]  /*2b50*/  WARPGROUP.ARRIVE ;  /* 0x00000000000079c5 */ /* 0x000fcc0000000000 */
[----:B------:R-:W-:Y:S03]  /*2b60*/  HGMMA.64x16x16.F32.BF16 R16, gdesc[UR48], RZ, !UPT, gsb0 ;  /* 0x00200000301079f0 */ /* 0x000fe6000c0018ff */
[----:B------:R-:W-:Y:S02]  /*2b70*/  WARPGROUP.DEPBAR.LE gsb0, 0x0 ;  /* 0x00008000000079c5 */ /* 0x000fe40000010000 */
[----:B0-----:R-:W-:-:S06]  /*2b80*/  WARPGROUP.ARRIVE ;  /* 0x00000000000079c5 */ /* 0x001fcc0000000000 */
[----:B------:R-:W-:Y:S03]  /*2b90*/  HGMMA.64x16x16.F32.BF16 R208, gdesc[UR52], RZ, !UPT, gsb0 ;  /* 0x0020000034d079f0 */ /* 0x000fe6000c0018ff */
[----:B------:R-:W-:Y:S02]  /*2ba0*/  WARPGROUP.DEPBAR.LE gsb0, 0x0 ;  /* 0x00008000000079c5 */ /* 0x000fe40000010000 */
[----:B------:R-:W-:Y:S01]  /*2bb0*/  IMAD.MOV.U32 R2, RZ, RZ, R214 ;  /* 0x000000ffff027224 */ /* 0x000fe200078e00d6 */
[----:B------:R-:W-:Y:S01]  /*2bc0*/  MOV R0, R215 ;  /* 0x000000d700007202 */ /* 0x000fe20000000f00 */
[----:B------:R-:W-:Y:S01]  /*2bd0*/  IMAD.MOV.U32 R4, RZ, RZ, R212 ;  /* 0x000000ffff047224 */ /* 0x000fe200078e00d4 */
[----:B------:R-:W2:Y:S01]  /*2be0*/  LDL.LU.64 R214, [R1+0x500] ;  /* 0x0005000001d67983 */ /* 0x000ea20000300a00 */
[----:B------:R-:W-:Y:S01]  /*2bf0*/  IMAD.MOV.U32 R3, RZ, RZ, R213 ;  /* 0x000000ffff037224 */ /* 0x000fe200078e00d5 */
[----:B------:R-:W-:Y:S01]  /*2c00*/  MOV R6, R210 ;  /* 0x000000d200067202 */ /* 0x000fe20000000f00 */
[----:B------:R-:W-:Y:S01]  /*2c10*/  IMAD.MOV.U32 R5, RZ, RZ, R211 ;  /* 0x000000ffff057224 */ /* 0x000fe200078e00d3 */
[----:B------:R-:W2:Y:S01]  /*2c20*/  LDL.LU.64 R212, [R1+0x4f8] ;  /* 0x0004f80001d47983 */ /* 0x000ea20000300a00 */
[----:B------:R-:W-:-:S02]  /*2c30*/  IMAD.MOV.U32 R8, RZ, RZ, R208 ;  /* 0x000000ffff087224 */ /* 0x000fc400078e00d0 */
[----:B------:R-:W-:Y:S01]  /*2c40*/  IMAD.MOV.U32 R7, RZ, RZ, R209 ;  /* 0x000000ffff077224 */ /* 0x000fe200078e00d1 */
[----:B------:R-:W2:Y:S04]  /*2c50*/  LDL.LU.64 R210, [R1+0x4f0] ;  /* 0x0004f00001d27983 */ /* 0x000ea80000300a00 */
[----:B------:R-:W2:Y:S02]  /*2c60*/  LDL.LU.64 R208, [R1+0x4e8] ;  /* 0x0004e80001d07983 */ /* 0x000ea40000300a00 */
[----:B--2---:R-:W-:-:S06]  /*2c70*/  WARPGROUP.ARRIVE ;  /* 0x00000000000079c5 */ /* 0x004fcc0000000000 */
[----:B------:R-:W-:Y:S03]  /*2c80*/  HGMMA.64x16x16.F32.BF16 R208, gdesc[UR8], R208, gsb0 ;  /* 0x0020000008d079f0 */ /* 0x000fe600080018d0 */
[----:B------:R-:W-:Y:S02]  /*2c90*/  WARPGROUP.DEPBAR.LE gsb0, 0x0 ;  /* 0x00008000000079c5 */ /* 0x000fe40000010000 */
[----:B------:R-:W-:Y:S04]  /*2ca0*/  STL.64 [R1+0x80], R208 ;  /* 0x000080d001007387 */ /* 0x000fe80000100a00 */
[----:B------:R-:W-:Y:S04]  /*2cb0*/  STL.64 [R1+0x88], R210 ;  /* 0x000088d201007387 */ /* 0x000fe80000100a00 */
[----:B------:R-:W-:Y:S04]  /*2cc0*/  STL.64 [R1+0x90], R212 ;  /* 0x000090d401007387 */ /* 0x000fe80000100a00 */
[----:B------:R0:W-:Y:S04]  /*2cd0*/  STL.64 [R1+0x98], R214 ;  /* 0x000098d601007387 */ /* 0x0001e80000100a00 */
[----:B0-----:R-:W2:Y:S04]  /*2ce0*/  LDL.LU.64 R214, [R1+0x4e0] ;  /* 0x0004e00001d67983 */ /* 0x001ea80000300a00 */
[----:B------:R-:W2:Y:S04]  /*2cf0*/  LDL.LU.64 R212, [R1+0x4d8] ;  /* 0x0004d80001d47983 */ /* 0x000ea80000300a00 */
[----:B------:R-:W2:Y:S04]  /*2d00*/  LDL.LU.64 R210, [R1+0x4d0] ;  /* 0x0004d00001d27983 */ /* 0x000ea80000300a00 */
[----:B------:R-:W2:Y:S01]  /*2d10*/  LDL.LU.64 R208, [R1+0x4c8] ;  /* 0x0004c80001d07983 */ /* 0x000ea20000300a00 */
[----:B------:R-:W-:Y:S01]  /*2d20*/  UMOV UR52, UR8 ;  /* 0x0000000800347c82 */ /* 0x000fe20008000000 */
[----:B------:R-:W-:Y:S01]  /*2d30*/  UMOV UR53, UR9 ;  /* 0x0000000900357c82 */ /* 0x000fe20008000000 */
[----:B------:R-:W-:Y:S01]  /*2d40*/  UMOV UR54, UR6 ;  /* 0x0000000600367c82 */ /* 0x000fe20008000000 */
[----:B------:R-:W-:Y:S01]  /*2d50*/  UMOV UR55, 0x40000040 ;  /* 0x4000004000377882 */ /* 0x000fe20000000000 */
        /* <DEDUP_REMOVED lines=18> */
[----:B------:R-:W-:Y:S04]  /*2e80*/  STL.64 [R1], R208 ;  /* 0x000000d001007387 */ /* 0x000fe80000100a00 */
[----:B------:R-:W-:Y:S04]  /*2e90*/  STL.64 [R1+0x8], R210 ;  /* 0x000008d201007387 */ /* 0x000fe80000100a00 */
[----:B------:R-:W-:Y:S04]  /*2ea0*/  STL.64 [R1+0x10], R212 ;  /* 0x000010d401007387 */ /* 0x000fe80000100a00 */
[----:B------:R0:W-:Y:S04]  /*2eb0*/  STL.64 [R1+0x18], R214 ;  /* 0x000018d601007387 */ /* 0x0001e80000100a00 */
[----:B0-----:R-:W2:Y:S04]  /*2ec0*/  LDL.LU.64 R214, [R1+0x4a0] ;  /* 0x0004a00001d67983 */ /* 0x001ea80000300a00 */
[----:B------:R-:W2:Y:S04]  /*2ed0*/  LDL.LU.64 R212, [R1+0x498] ;  /* 0x0004980001d47983 */ /* 0x000ea80000300a00 */
[----:B------:R-:W2:Y:S04]  /*2ee0*/  LDL.LU.64 R210, [R1+0x490] ;  /* 0x0004900001d27983 */ /* 0x000ea80000300a00 */
[----:B------:R-:W2:Y:S01]  /*2ef0*/  LDL.LU.64 R208, [R1+0x488] ;  /* 0x0004880001d07983 */ /* 0x000ea20000300a00 */
[----:B------:R-:W-:Y:S01]  /*2f00*/  UIADD3 UR58, UR4, 0x182, URZ ;  /* 0x00000182043a7890 */ /* 0x000fe2000fffe03f */
[----:B------:R-:W-:Y:S01]  /*2f10*/  UMOV UR59, 0x40000040 ;  /* 0x40000040003b7882 */ /* 0x000fe20000000000 */
[----:B------:R-:W-:Y:S01]  /*2f20*/  UMOV UR22, UR54 ;  /* 0x0000003600167c82 */ /* 0x000fe20008000000 */
[----:B------:R-:W-:Y:S01]  /*2f30*/  UMOV UR23, UR55 ;  /* 0x0000003700177c82 */ /* 0x000fe20008000000 */
[----:B--2---:R-:W-:-:S06]  /*2f40*/  WARPGROUP.ARRIVE ;  /* 0x00000000000079c5 */ /* 0x004fcc0000000000 */
[----:B------:R-:W-:Y:S03]  /*2f50*/  HGMMA.64x16x16.F32.BF16 R208, gdesc[UR56], R208, gsb0 ;  /* 0x0020000038d079f0 */ /* 0x000fe600080018d0 */
[----:B------:R-:W-:Y:S02]  /*2f60*/  WARPGROUP.DEPBAR.LE gsb0, 0x0 ;  /* 0x00008000000079c5 */ /* 0x000fe40000010000 */
[----:B------:R-:W-:-:S06]  /*2f70*/  WARPGROUP.ARRIVE ;  /* 0x00000000000079c5 */ /* 0x000fcc0000000000 */
[----:B------:R-:W-:Y:S03]  /*2f80*/  HGMMA.64x16x16.F32.BF16 R192, gdesc[UR12], R192, gsb0 ;  /* 0x002000000cc079f0 */ /* 0x000fe600080018c0 */
[----:B------:R-:W-:Y:S02]  /*2f90*/  WARPGROUP.DEPBAR.LE gsb0, 0x0 ;  /* 0x00008000000079c5 */ /* 0x000fe40000010000 */
[----:B------:R-:W-:-:S06]  /*2fa0*/  WARPGROUP.ARRIVE ;  /* 0x00000000000079c5 */ /* 0x000fcc0000000000 */
[----:B------:R-:W-:Y:S01]  /*2fb0*/  HGMMA.64x16x16.F32.BF16 R176, gdesc[UR16], R176, gsb0 ;  /* 0x0020000010b079f0 */ /* 0x000fe200080018b0 */
[----:B------:R-:W-:Y:S01]  /*2fc0*/  UMOV UR56, UR22 ;  /* 0x0000001600387c82 */ /* 0x000fe20008000000 */
[----:B------:R-:W-:Y:S01]  /*2fd0*/  UIADD3 UR22, UR4, 0x302, URZ ;  /* 0x0000030204167890 */ /* 0x000fe2000fffe03f */
[----:B------:R-:W-:Y:S01]  /*2fe0*/  UMOV UR57, UR23 ;  /* 0x0000001700397c82 */ /* 0x000fe20008000000 */
[----:B------:R-:W-:Y:S01]  /*2ff0*/  UMOV UR23, 0x40000040 ;  /* 0x4000004000177882 */ /* 0x000fe20000000000 */
[----:B------:R-:W-:Y:S02]  /*3000*/  WARPGROUP.DEPBAR.LE gsb0, 0x0 ;  /* 0x00008000000079c5 */ /* 0x000fe40000010000 */
[----:B------:R-:W-:-:S06]  /*3010*/  WARPGROUP.ARRIVE ;  /* 0x00000000000079c5 */ /* 0x000fcc0000000000 */
[----:B------:R-:W-:Y:S03]  /*3020*/  HGMMA.64x16x16.F32.BF16 R160, gdesc[UR20], R160, gsb0 ;  /* 0x0020000014a079f0 */ /* 0x000fe600080018a0 */
        /* <DEDUP_REMOVED lines=8> */
[----:B------:R-:W-:Y:S01]  /*30b0*/  HGMMA.64x16x16.F32.BF16 R112, gdesc[UR32], R112, gsb0 ;  /* 0x00200000207079f0 */ /* 0x000fe20008001870 */
[----:B------:R-:W-:Y:S01]  /*30c0*/  UIADD3 UR38, UR4, 0x502, URZ ;  /* 0x0000050204267890 */ /* 0x000fe2000fffe03f */
[----:B------:R-:W-:Y:S01]  /*30d0*/  UMOV UR39, 0x40000040 ;  /* 0x4000004000277882 */ /* 0x000fe20000000000 */
        /* <DEDUP_REMOVED lines=10> */
[----:B------:R-:W-:Y:S01]  /*3180*/  HGMMA.64x16x16.F32.BF16 R64, gdesc[UR44], R64, gsb0 ;  /* 0x002000002c4079f0 */ /* 0x000fe20008001840 */
[----:B------:R-:W-:Y:S01]  /*3190*/  UMOV UR6, UR50 ;  /* 0x0000003200067c82 */ /* 0x000fe20008000000 */
[----:B------:R-:W-:Y:S01]  /*31a0*/  UIADD3 UR50, UR4, 0x682, URZ ;  /* 0x0000068204327890 */ /* 0x000fe2000fffe03f */
[----:B------:R-:W-:Y:S01]  /*31b0*/  UMOV UR7, UR51 ;  /* 0x0000003300077c82 */ /* 0x000fe20008000000 */
[----:B------:R-:W-:Y:S01]  /*31c0*/  UMOV UR48, UR8 ;  /* 0x0000000800307c82 */ /* 0x000fe20008000000 */
[----:B------:R-:W-:Y:S01]  /*31d0*/  UMOV UR49, UR9 ;  /* 0x0000000900317c82 */ /* 0x000fe20008000000 */
[----:B------:R-:W-:Y:S01]  /*31e0*/  UMOV UR51, 0x40000040 ;  /* 0x4000004000337882 */ /* 0x000fe20000000000 */
[----:B------:R-:W-:Y:S04]  /*31f0*/  STL.64 [R1+0x420], R214 ;  /* 0x000420d601007387 */ /* 0x000fe80000100a00 */
[----:B------:R-:W-:Y:S04]  /*3200*/  STL.64 [R1+0x418], R212 ;  /* 0x000418d401007387 */ /* 0x000fe80000100a00 */
[----:B------:R-:W-:Y:S04]  /*3210*/  STL.64 [R1+0x410], R210 ;  /* 0x000410d201007387 */ /* 0x000fe80000100a00 */
[----:B------:R0:W-:Y:S04]  /*3220*/  STL.64 [R1+0x408], R208 ;  /* 0x000408d001007387 */ /* 0x0001e80000100a00 */
[----:B0-----:R-:W2:Y:S04]  /*3230*/  LDL.LU.64 R208, [R1] ;  /* 0x0000000001d07983 */ /* 0x001ea80000300a00 */
[----:B------:R-:W3:Y:S04]  /*3240*/  LDL.LU.64 R210, [R1+0x8] ;  /* 0x0000080001d27983 */ /* 0x000ee80000300a00 */
[----:B------:R-:W4:Y:S04]  /*3250*/  LDL.LU.64 R212, [R1+0x10] ;  /* 0x0000100001d47983 */ /* 0x000f280000300a00 */
[----:B------:R-:W2:Y:S01]  /*3260*/  LDL.LU.64 R214, [R1+0x18] ;  /* 0x0000180001d67983 */ /* 0x000ea20000300a00 */
[----:B------:R-:W-:-:S02]  /*3270*/  WARPGROUP.DEPBAR.LE gsb0, 0x0 ;  /* 0x00008000000079c5 */ /* 0x000fc40000010000 */
[----:B------:R-:W-:-:S06]  /*3280*/  WARPGROUP.ARRIVE ;  /* 0x00000000000079c5 */ /* 0x000fcc0000000000 */
[----:B------:R-:W-:Y:S01]  /*3290*/  HGMMA.64x16x16.F32.BF16 R48, gdesc[UR48], R48, gsb0 ;  /* 0x00200000303079f0 */ /* 0x000fe20008001830 */
[----:B------:R-:W-:Y:S01]  /*32a0*/  UIADD3 UR54, UR4, 0x702, URZ ;  /* 0x0000070204367890 */ /* 0x000fe2000fffe03f */
[----:B------:R-:W-:Y:S01]  /*32b0*/  UMOV UR52, UR8 ;  /* 0x0000000800347c82 */ /* 0x000fe20008000000 */
[----:B------:R-:W-:Y:S01]  /*32c0*/  UMOV UR53, UR9 ;  /* 0x0000000900357c82 */ /* 0x000fe20008000000 */
[----:B------:R-:W-:Y:S01]  /*32d0*/  UMOV UR55, 0x40000040 ;  /* 0x4000004000377882 */ /* 0x000fe20000000000 */
[----:B------:R-:W-:Y:S02]  /*32e0*/  WARPGROUP.DEPBAR.LE gsb0, 0x0 ;  /* 0x00008000000079c5 */ /* 0x000fe40000010000 */
[----:B------:R-:W-:-:S06]  /*32f0*/  WARPGROUP.ARRIVE ;  /* 0x00000000000079c5 */ /* 0x000fcc0000000000 */
[----:B------:R-:W-:Y:S01]  /*3300*/  HGMMA.64x16x16.F32.BF16 R32, gdesc[UR52], R32, gsb0 ;  /* 0x00200000342079f0 */ /* 0x000fe20008001820 */
[----:B------:R-:W-:Y:S01]  /*3310*/  UIADD3 UR5, UR60, 0x402, URZ ;  /* 0x000004023c057890 */ /* 0x000fe2000fffe03f */
[----:B------:R-:W-:-:S06]  /*3320*/  UMOV UR53, 0x40000040 ;  /* 0x4000004000357882 */ /* 0x000fcc0000000000 */
[----:B------:R-:W-:Y:S01]  /*3330*/  UMOV UR52, UR5 ;  /* 0x0000000500347c82 */ /* 0x000fe20008000000 */
[----:B------:R-:W-:Y:S02]  /*3340*/  WARPGROUP.DEPBAR.LE gsb0, 0x0 ;  /* 0x00008000000079c5 */ /* 0x000fe40000010000 */
[----:B------:R-:W-:-:S06]  /*3350*/  WARPGROUP.ARRIVE ;  /* 0x00000000000079c5 */ /* 0x000fcc0000000000 */
[----:B------:R-:W-:Y:S01]  /*3360*/  HGMMA.64x16x16.F32.BF16 R24, gdesc[UR52], R24, gsb0 ;  /* 0x00200000341879f0 */ /* 0x000fe20008001818 */
[----:B------:R-:W-:Y:S01]  /*3370*/  UMOV UR48, UR52 ;  /* 0x0000003400307c82 */ /* 0x000fe20008000000 */
        /* <DEDUP_REMOVED lines=14> */
[----:B--2---:R-:W-:Y:S04]  /*3460*/  STL.64 [R1+0x440], R214 ;  /* 0x000440d601007387 */ /* 0x004fe80000100a00 */
[----:B----4-:R-:W-:Y:S04]  /*3470*/  STL.64 [R1+0x438], R212 ;  /* 0x000438d401007387 */ /* 0x010fe80000100a00 */
[----:B---3--:R-:W-:Y:S04]  /*3480*/  STL.64 [R1+0x430], R210 ;  /* 0x000430d201007387 */ /* 0x008fe80000100a00 */
[----:B------:R0:W-:Y:S04]  /*3490*/  STL.64 [R1+0x428], R208 ;  /* 0x000428d001007387 */ /* 0x0001e80000100a00 */
[----:B0-----:R-:W2:Y:S04]  /*34a0*/  LDL.LU.64 R208, [R1+0x40] ;  /* 0x0000400001d07983 */ /* 0x001ea80000300a00 */
[----:B------:R-:W3:Y:S04]  /*34b0*/  LDL.LU.64 R210, [R1+0x48] ;  /* 0x0000480001d27983 */ /* 0x000ee80000300a00 */
[----:B------:R-:W4:Y:S04]  /*34c0*/  LDL.LU.64 R212, [R1+0x50] ;  /* 0x0000500001d47983 */ /* 0x000f280000300a00 */
[----:B------:R-:W2:Y:S01]  /*34d0*/  LDL.LU.64 R214, [R1+0x58] ;  /* 0x0000580001d67983 */ /* 0x000ea20000300a00 */
[----:B------:R-:W-:Y:S01]  /*34e0*/  UMOV UR36, UR52 ;  /* 0x0000003400247c82 */ /* 0x000fe20008000000 */
[----:B------:R-:W-:Y:S01]  /*34f0*/  UMOV UR37, UR53 ;  /* 0x0000003500257c82 */ /* 0x000fe20008000000 */
[----:B------:R-:W-:-:S02]  /*3500*/  WARPGROUP.DEPBAR.LE gsb0, 0x0 ;  /* 0x00008000000079c5 */ /* 0x000fc40000010000 */
        /* <DEDUP_REMOVED lines=59> */
[----:B--2---:R0:W-:Y:S04]  /*38c0*/  STL.64 [R1+0x480], R214 ;  /* 0x000480d601007387 */ /* 0x0041e80000100a00 */
[----:B----4-:R1:W-:Y:S04]  /*38d0*/  STL.64 [R1+0x478], R212 ;  /* 0x000478d401007387 */ /* 0x0103e80000100a00 */
[----:B---3--:R2:W-:Y:S04]  /*38e0*/  STL.64 [R1+0x470], R210 ;  /* 0x000470d201007387 */ /* 0x0085e80000100a00 */
[----:B------:R3:W-:Y:S01]  /*38f0*/  STL.64 [R1+0x468], R208 ;  /* 0x000468d001007387 */ /* 0x0007e20000100a00 */
[----:B0-----:R-:W-:-:S02]  /*3900*/  IMAD.MOV.U32 R214, RZ, RZ, R2 ;  /* 0x000000ffffd67224 */ /* 0x001fc400078e0002 */
[----:B------:R-:W-:Y:S01]  /*3910*/  IMAD.MOV.U32 R215, RZ, RZ, R0 ;  /* 0x000000ffffd77224 */ /* 0x000fe200078e0000 */
[----:B-1----:R-:W-:Y:S01]  /*3920*/  MOV R212, R4 ;  /* 0x0000000400d47202 */ /* 0x002fe20000000f00 */
[----:B------:R-:W-:Y:S02]  /*3930*/  IMAD.MOV.U32 R213, RZ, RZ, R3 ;  /* 0x000000ffffd57224 */ /* 0x000fe400078e0003 */
[----:B--2---:R-:W-:Y:S02]  /*3940*/  IMAD.MOV.U32 R210, RZ, RZ, R6 ;  /* 0x000000ffffd27224 */ /* 0x004fe400078e0006 */
[----:B------:R-:W-:Y:S02]  /*3950*/  IMAD.MOV.U32 R211, RZ, RZ, R5 ;  /* 0x000000ffffd37224 */ /* 0x000fe400078e0005 */
[----:B---3--:R-:W-:Y:S02]  /*3960*/  IMAD.MOV.U32 R208, RZ, RZ, R8 ;  /* 0x000000ffffd07224 */ /* 0x008fe400078e0008 */
[----:B------:R-:W-:Y:S01]  /*3970*/  IMAD.MOV.U32 R209, RZ, RZ, R7 ;  /* 0x000000ffffd17224 */ /* 0x000fe200078e0007 */
[----:B------:R-:W-:-:S05]  /*3980*/  WARPGROUP.DEPBAR.LE gsb0, 0x0 ;  /* 0x00008000000079c5 */ /* 0x000fca0000010000 */
[----:B------:R-:W-:-:S06]  /*3990*/  WARPGROUP.ARRIVE ;  /* 0x00000000000079c5 */ /* 0x000fcc0000000000 */
[----:B------:R-:W-:Y:S01]  /*39a0*/  HGMMA.64x16x16.F32.BF16 R208, gdesc[UR8], R208, gsb0 ;  /* 0x0020000008d079f0 */ /* 0x000fe200080018d0 */
[----:B------:R-:W-:Y:S04]  /*39b0*/  STL [R1+0x400], R195 ;  /* 0x000400c301007387 */ /* 0x000fe80000100800 */
[----:B------:R-:W-:Y:S04]  /*39c0*/  STL [R1+0x3fc], R196 ;  /* 0x0003fcc401007387 */ /* 0x000fe80000100800 */
[----:B------:R-:W-:Y:S04]  /*39d0*/  STL [R1+0x3f8], R197 ;  /* 0x0003f8c501007387 */ /* 0x000fe80000100800 */
[----:B------:R-:W-:Y:S04]  /*39e0*/  STL [R1+0x3f4], R198 ;  /* 0x0003f4c601007387 */ /* 0x000fe80000100800 */
[----:B------:R-:W-:Y:S01]  /*39f0*/  STL [R1+0x3f0], R199 ;  /* 0x0003f0c701007387 */ /* 0x000fe20000100800 */
[----:B------:R-:W-:-:S03]  /*3a00*/  WARPGROUP.DEPBAR.LE gsb0, 0x0 ;  /* 0x00008000000079c5 */ /* 0x000fc60000010000 */
        /* <DEDUP_REMOVED lines=8> */
[----:B------:R-:W-:-:S02]  /*3a90*/  UIADD3 UR6, UR60, 0x4, URZ ;  /* 0x000000043c067890 */ /* 0x000fc4000fffe03f */
[----:B------:R-:W-:Y:S01]  /*3aa0*/  UIADD3 UR7, UR4, 0x4, URZ ;  /* 0x0000000404077890 */ /* 0x000fe2000fffe03f */
[----:B------:R-:W-:Y:S01]  /*3ab0*/  UMOV UR9, 0x40000040 ;  /* 0x4000004000097882 */ /* 0x000fe20000000000 */
[----:B------:R-:W-:-:S03]  /*3ac0*/  UMOV UR11, 0x40000040 ;  /* 0x40000040000b7882 */ /* 0x000fc60000000000 */
[----:B------:R-:W-:Y:S02]  /*3ad0*/  UMOV UR8, UR6 ;  /* 0x0000000600087c82 */ /* 0x000fe40008000000 */
[----:B------:R-:W-:Y:S01]  /*3ae0*/  UMOV UR10, UR7 ;  /* 0x00000007000a7c82 */ /* 0x000fe20008000000 */
[----:B--2---:R-:W-:-:S06]  /*3af0*/  WARPGROUP.ARRIVE ;  /* 0x00000000000079c5 */ /* 0x004fcc0000000000 */
[----:B------:R-:W-:Y:S03]  /*3b00*/  HGMMA.64x16x16.F32.BF16 R208, gdesc[UR8], R208, gsb0 ;  /* 0x0020000008d079f0 */ /* 0x000fe600080018d0 */
[----:B------:R-:W-:Y:S02]  /*3b10*/  WARPGROUP.DEPBAR.LE gsb0, 0x0 ;  /* 0x00008000000079c5 */ /* 0x000fe40000010000 */
[----:B------:R-:W-:Y:S01]  /*3b20*/  MOV R2, R214 ;  /* 0x000000d600027202 */ /* 0x000fe20000000f00 */
[----:B------:R-:W-:Y:S02]  /*3b30*/  IMAD.MOV.U32 R0, RZ, RZ, R215 ;  /* 0x000000ffff007224 */ /* 0x000fe400078e00d7 */
        /* <DEDUP_REMOVED lines=9> */
[----:B------:R-:W2:Y:S01]  /*3bd0*/  LDL.LU.64 R208, [R1+0x448] ;  /* 0x0004480001d07983 */ /* 0x000ea20000300a00 */
[----:B------:R-:W-:Y:S01]  /*3be0*/  UIADD3 UR12, UR4, 0x84, URZ ;  /* 0x00000084040c7890 */ /* 0x000fe2000fffe03f */
[----:B------:R-:W-:Y:S01]  /*3bf0*/  UMOV UR16, UR8 ;  /* 0x0000000800107c82 */ /* 0x000fe20008000000 */
[----:B------:R-:W-:Y:S01]  /*3c00*/  UMOV UR17, UR9 ;  /* 0x0000000900117c82 */ /* 0x000fe20008000000 */
[----:B------:R-:W-:-:S04]  /*3c10*/  UMOV UR19, 0x40000040 ;  /* 0x4000004000137882 */ /* 0x000fc80000000000 */
[----:B------:R-:W-:Y:S01]  /*3c20*/  UMOV UR18, UR12 ;  /* 0x0000000c00127c82 */ /* 0x000fe20008000000 */
[----:B--2---:R-:W-:-:S06]  /*3c30*/  WARPGROUP.ARRIVE ;  /* 0x00000000000079c5 */ /* 0x004fcc0000000000 */
[----:B------:R-:W-:Y:S03]  /*3c40*/  HGMMA.64x16x16.F32.BF16 R208, gdesc[UR16], R208, gsb0 ;  /* 0x0020000010d079f0 */ /* 0x000fe600080018d0 */
[----:B------:R-:W-:Y:S02]  /*3c50*/  WARPGROUP.DEPBAR.LE gsb0, 0x0 ;  /* 0x00008000000079c5 */ /* 0x000fe40000010000 */
[----:B------:R-:W-:Y:S02]  /*3c60*/  IMAD.MOV.U32 R10, RZ, RZ, R214 ;  /* 0x000000ffff0a7224 */ /* 0x000fe400078e00d6 */
[----:B------:R-:W-:Y:S01]  /*3c70*/  IMAD.MOV.U32 R9, RZ, RZ, R215 ;  /* 0x000000ffff097224 */ /* 0x000fe200078e00d7 */
[----:B------:R-:W-:Y:S01]  /*3c80*/  MOV R13, R211 ;  /* 0x000000d3000d7202 */ /* 0x000fe20000000f00 */
[----:B------:R-:W-:Y:S01]  /*3c90*/  IMAD.MOV.U32 R12, RZ, RZ, R212 ;  /* 0x000000ffff0c7224 */ /* 0x000fe200078e00d4 */
[----:B------:R-:W2:Y:S01]  /*3ca0*/  LDL.LU.64 R214, [R1+0x440] ;  /* 0x0004400001d67983 */ /* 0x000ea20000300a00 */
[----:B------:R-:W-:-:S02]  /*3cb0*/  IMAD.MOV.U32 R11, RZ, RZ, R213 ;  /* 0x000000ffff0b7224 */ /* 0x000fc400078e00d5 */
[----:B------:R-:W-:Y:S01]  /*3cc0*/  IMAD.MOV.U32 R14, RZ, RZ, R210 ;  /* 0x000000ffff0e7224 */ /* 0x000fe200078e00d2 */
[----:B------:R-:W2:Y:S01]  /*3cd0*/  LDL.LU.64 R212, [R1+0x438] ;  /* 0x0004380001d47983 */ /* 0x000ea20000300a00 */
[----:B------:R-:W-:Y:S02]  /*3ce0*/  IMAD.MOV.U32 R224, RZ, RZ, R208 ;  /* 0x000000ffffe07224 */ /* 0x000fe400078e00d0 */
[----:B------:R-:W-:Y:S01]  /*3cf0*/  IMAD.MOV.U32 R15, RZ, RZ, R209 ;  /* 0x000000ffff0f7224 */ /* 0x000fe200078e00d1 */
[----:B------:R-:W2:Y:S04]  /*3d00*/  LDL.LU.64 R210, [R1+0x430] ;  /* 0x0004300001d27983 */ /* 0x000ea80000300a00 */
[----:B------:R-:W2:Y:S01]  /*3d10*/  LDL.LU.64 R208, [R1+0x428] ;  /* 0x0004280001d07983 */ /* 0x000ea20000300a00 */
[----:B------:R-:W-:Y:S01]  /*3d20*/  UIADD3 UR6, UR4, 0x104, URZ ;  /* 0x0000010404067890 */ /* 0x000fe2000fffe03f */
[----:B------:R-:W-:Y:S01]  /*3d30*/  UMOV UR12, UR18 ;  /* 0x00000012000c7c82 */ /* 0x000fe20008000000 */
[----:B------:R-:W-:Y:S01]  /*3d40*/  UMOV UR13, UR19 ;  /* 0x00000013000d7c82 */ /* 0x000fe20008000000 */
[----:B------:R-:W-:Y:S01]  /*3d50*/  UMOV UR16, UR8 ;  /* 0x0000000800107c82 */ /* 0x000fe20008000000 */
[----:B------:R-:W-:Y:S01]  /*3d60*/  UMOV UR17, UR9 ;  /* 0x0000000900117c82 */ /* 0x000fe20008000000 */
[----:B------:R-:W-:-:S02]  /*3d70*/  UMOV UR19, 0x40000040 ;  /* 0x4000004000137882 */ /* 0x000fc40000000000 */
[----:B------:R-:W-:Y:S01]  /*3d80*/  UMOV UR18, UR6 ;  /* 0x0000000600127c82 */ /* 0x000fe20008000000 */
[----:B--2---:R-:W-:-:S06]  /*3d90*/  WARPGROUP.ARRIVE ;  /* 0x00000000000079c5 */ /* 0x004fcc0000000000 */
[----:B------:R-:W-:Y:S03]  /*3da0*/  HGMMA.64x16x16.F32.BF16 R208, gdesc[UR16], R208, gsb0 ;  /* 0x0020000010d079f0 */ /* 0x000fe600080018d0 */
[----:B------:R-:W-:Y:S02]  /*3db0*/  WARPGROUP.DEPBAR.LE gsb0, 0x0 ;  /* 0x00008000000079c5 */ /* 0x000fe40000010000 */
[----:B------:R-:W-:Y:S01]  /*3dc0*/  IMAD.MOV.U32 R226, RZ, RZ, R214 ;  /* 0x000000ffffe27224 */ /* 0x000fe200078e00d6 */
        /* <DEDUP_REMOVED lines=8> */
[----:B------:R-:W-:-:S03]  /*3e50*/  IMAD.MOV.U32 R196, RZ, RZ, R209 ;  /* 0x000000ffffc47224 */ /* 0x000fc600078e00d1 */
[----:B------:R-:W2:Y:S04]  /*3e60*/  LDL.LU.64 R210, [R1+0x410] ;  /* 0x0004100001d27983 */ /* 0x000ea80000300a00 */
[----:B------:R-:W2:Y:S01]  /*3e70*/  LDL.LU.64 R208, [R1+0x408] ;  /* 0x0004080001d07983 */ /* 0x000ea20000300a00 */
[----:B------:R-:W-:Y:S01]  /*3e80*/  UIADD3 UR58, UR4, 0x184, URZ ;  /* 0x00000184043a7890 */ /* 0x000fe2000fffe03f */
[----:B------:R-:W-:Y:S01]  /*3e90*/  UMOV UR56, UR8 ;  /* 0x0000000800387c82 */ /* 0x000fe20008000000 */
[----:B------:R-:W-:Y:S01]  /*3ea0*/  UMOV UR57, UR9 ;  /* 0x0000000900397c82 */ /* 0x000fe20008000000 */
[----:B------:R-:W-:Y:S01]  /*3eb0*/  UMOV UR59, 0x40000040 ;  /* 0x40000040003b7882 */ /* 0x000fe20000000000 */
[----:B--2---:R-:W-:-:S06]  /*3ec0*/  WARPGROUP.ARRIVE ;  /* 0x00000000000079c5 */ /* 0x004fcc0000000000 */
[----:B------:R-:W-:Y:S03]  /*3ed0*/  HGMMA.64x16x16.F32.BF16 R208, gdesc[UR56], R208, gsb0 ;  /* 0x0020000038d079f0 */ /* 0x000fe600080018d0 */
[----:B------:R-:W-:Y:S02]  /*3ee0*/  WARPGROUP.DEPBAR.LE gsb0, 0x0 ;  /* 0x00008000000079c5 */ /* 0x000fe40000010000 */
[----:B------:R-:W-:Y:S04]  /*3ef0*/  STL.64 [R1+0x388], R214 ;  /* 0x000388d601007387 */ /* 0x000fe80000100a00 */
[----:B------:R0:W-:Y:S04]  /*3f00*/  STL.64 [R1+0x380], R212 ;  /* 0x000380d401007387 */ /* 0x0001e80000100a00 */
[----:B------:R1:W-:Y:S04]  /*3f10*/  STL.64 [R1+0x378], R210 ;  /* 0x000378d201007387 */ /* 0x0003e80000100a00 */
[----:B------:R2:W-:Y:S01]  /*3f20*/  STL.64 [R1+0x370], R208 ;  /* 0x000370d001007387 */ /* 0x0005e20000100a00 */
[----:B0-----:R-:W-:Y:S01]  /*3f30*/  IMAD.MOV.U32 R212, RZ, RZ, R199 ;  /* 0x000000ffffd47224 */ /* 0x001fe200078e00c7 */
[----:B-1----:R-:W-:Y:S01]  /*3f40*/  MOV R210, R197 ;  /* 0x000000c500d27202 */ /* 0x002fe20000000f00 */
[----:B------:R-:W-:-:S02]  /*3f50*/  IMAD.MOV.U32 R211, RZ, RZ, R198 ;  /* 0x000000ffffd37224 */ /* 0x000fc400078e00c6 */
[----:B--2---:R-:W-:Y:S02]  /*3f60*/  IMAD.MOV.U32 R208, RZ, RZ, R195 ;  /* 0x000000ffffd07224 */ /* 0x004fe400078e00c3 */
[----:B------:R-:W2:Y:S01]  /*3f70*/  LDL.LU R195, [R1+0x400] ;  /* 0x0004000001c37983 */ /* 0x000ea20000300800 */
[----:B------:R-:W-:-:S03]  /*3f80*/  IMAD.MOV.U32 R209, RZ, RZ, R196 ;  /* 0x000000ffffd17224 */ /* 0x000fc600078e00c4 */
[----:B------:R-:W2:Y:S04]  /*3f90*/  LDL.LU R196, [R1+0x3fc] ;  /* 0x0003fc0001c47983 */ /* 0x000ea80000300800 */
[----:B------:R-:W2:Y:S04]  /*3fa0*/  LDL.LU R197, [R1+0x3f8] ;  /* 0x0003f80001c57983 */ /* 0x000ea80000300800 */
[----:B------:R-:W2:Y:S04]  /*3fb0*/  LDL.LU R198, [R1+0x3f4] ;  /* 0x0003f40001c67983 */ /* 0x000ea80000300800 */
[----:B------:R-:W2:Y:S01]  /*3fc0*/  LDL.LU R199, [R1+0x3f0] ;  /* 0x0003f00001c77983 */ /* 0x000ea20000300800 */
[----:B------:R-:W-:Y:S01]  /*3fd0*/  UIADD3 UR26, UR4, 0x204, URZ ;  /* 0x00000204041a7890 */ /* 0x000fe2000fffe03f */
[----:B------:R-:W-:Y:S01]  /*3fe0*/  UMOV UR24, UR8 ;  /* 0x0000000800187c82 */ /* 0x000fe20008000000 */
[----:B------:R-:W-:Y:S01]  /*3ff0*/  UMOV UR25, UR9 ;  /* 0x0000000900197c82 */ /* 0x000fe20008000000 */
[----:B------:R-:W-:Y:S01]  /*4000*/  UMOV UR27, 0x40000040 ;  /* 0x40000040001b7882 */ /* 0x000fe20000000000 */
[----:B------:R-:W-:Y:S01]  /*4010*/  UIADD3 UR38, UR4, 0x284, URZ ;  /* 0x0000028404267890 */ /* 0x000fe2000fffe03f */
[----:B------:R-:W-:Y:S01]  /*4020*/  UMOV UR36, UR8 ;  /* 0x0000000800247c82 */ /* 0x000fe20008000000 */
[----:B------:R-:W-:Y:S01]  /*4030*/  UMOV UR37, UR9 ;  /* 0x0000000900257c82 */ /* 0x000fe20008000000 */
[----:B------:R-:W-:Y:S01]  /*4040*/  UMOV UR39, 0x40000040 ;  /* 0x4000004000277882 */ /* 0x000fe20000000000 */
[----:B------:R-:W-:Y:S01]  /*4050*/  UIADD3 UR14, UR4, 0x304, URZ ;  /* 0x00000304040e7890 */ /* 0x000fe2000fffe03f */
[----:B------:R-:W-:Y:S01]  /*4060*/  UMOV UR15, 0x40000040 ;  /* 0x40000040000f7882 */ /* 0x000fe20000000000 */
        /* <DEDUP_REMOVED lines=8> */
[----:B--2---:R-:W-:-:S06]  /*40f0*/  WARPGROUP.ARRIVE ;  /* 0x00000000000079c5 */ /* 0x004fcc0000000000 */
[----:B------:R-:W-:Y:S03]  /*4100*/  HGMMA.64x16x16.F32.BF16 R192, gdesc[UR24], R192, gsb0 ;  /* 0x0020000018c079f0 */ /* 0x000fe600080018c0 */
        /* <DEDUP_REMOVED lines=105> */
[----:B------:R-:W-:Y:S01]  /*47a0*/  IMAD.MOV.U32 R214, RZ, RZ, R226 ;  /* 0x000000ffffd67224 */ /* 0x000fe200078e00e2 */
[----:B------:R-:W-:Y:S01]  /*47b0*/  MOV R215, R225 ;  /* 0x000000e100d77202 */ /* 0x000fe20000000f00 */
[----:B------:R-:W-:-:S04]  /*47c0*/  IMAD.MOV.U32 R213, RZ, RZ, R227 ;  /* 0x000000ffffd57224 */ /* 0x000fc800078e00e3 */
[----:B------:R0:W-:Y:S04]  /*47d0*/  STL.64 [R1+0x3a8], R214 ;  /* 0x0003a8d601007387 */ /* 0x0001e80000100a00 */
[----:B------:R1:W-:Y:S01]  /*47e0*/  STL.64 [R1+0x3a0], R212 ;  /* 0x0003a0d401007387 */ /* 0x0003e20000100a00 */
[----:B------:R-:W-:Y:S02]  /*47f0*/  WARPGROUP.DEPBAR.LE gsb0, 0x0 ;  /* 0x00008000000079c5 */ /* 0x000fe40000010000 */
[----:B------:R-:W-:-:S06]  /*4800*/  WARPGROUP.ARRIVE ;  /* 0x00000000000079c5 */ /* 0x000fcc0000000000 */
[----:B------:R-:W-:Y:S01]  /*4810*/  HGMMA.64x16x16.F32.BF16 R152, gdesc[UR12], R152, gsb0 ;  /* 0x002000000c9879f0 */ /* 0x000fe20008001898 */
[----:B0-----:R-:W-:Y:S01]  /*4820*/  IMAD.MOV.U32 R214, RZ, RZ, R10 ;  /* 0x000000ffffd67224 */ /* 0x001fe200078e000a */
[----:B------:R0:W-:Y:S01]  /*4830*/  STL.64 [R1+0x398], R210 ;  /* 0x000398d201007387 */ /* 0x0001e20000100a00 */
[----:B------:R-:W-:Y:S01]  /*4840*/  IMAD.MOV.U32 R215, RZ, RZ, R9 ;  /* 0x000000ffffd77224 */ /* 0x000fe200078e0009 */
[----:B-1----:R-:W-:Y:S01]  /*4850*/  MOV R212, R12 ;  /* 0x0000000c00d47202 */ /* 0x002fe20000000f00 */
[----:B------:R-:W-:Y:S01]  /*4860*/  IMAD.MOV.U32 R213, RZ, RZ, R11 ;  /* 0x000000ffffd57224 */ /* 0x000fe200078e000b */
[----:B------:R1:W-:Y:S04]  /*4870*/  STL.64 [R1+0x390], R208 ;  /* 0x000390d001007387 */ /* 0x0003e80000100a00 */
[----:B------:R2:W-:Y:S01]  /*4880*/  STL.64 [R1+0x3c8], R214 ;  /* 0x0003c8d601007387 */ /* 0x0005e20000100a00 */
[----:B0-----:R-:W-:-:S02]  /*4890*/  IMAD.MOV.U32 R210, RZ, RZ, R14 ;  /* 0x000000ffffd27224 */ /* 0x001fc400078e000e */
[----:B------:R-:W-:Y:S02]  /*48a0*/  IMAD.MOV.U32 R211, RZ, RZ, R13 ;  /* 0x000000ffffd37224 */ /* 0x000fe400078e000d */
[----:B-1----:R-:W-:Y:S02]  /*48b0*/  IMAD.MOV.U32 R208, RZ, RZ, R224 ;  /* 0x000000ffffd07224 */ /* 0x002fe400078e00e0 */
[----:B------:R-:W-:Y:S01]  /*48c0*/  IMAD.MOV.U32 R209, RZ, RZ, R15 ;  /* 0x000000ffffd17224 */ /* 0x000fe200078e000f */
[----:B------:R0:W-:Y:S01]  /*48d0*/  STL.64 [R1+0x3c0], R212 ;  /* 0x0003c0d401007387 */ /* 0x0001e20000100a00 */
[----:B--2---:R-:W-:Y:S01]  /*48e0*/  MOV R214, R2 ;  /* 0x0000000200d67202 */ /* 0x004fe20000000f00 */
[----:B------:R-:W-:Y:S02]  /*48f0*/  IMAD.MOV.U32 R215, RZ, RZ, R0 ;  /* 0x000000ffffd77224 */ /* 0x000fe400078e0000 */
[----:B------:R1:W-:Y:S04]  /*4900*/  STL.64 [R1+0x3b8], R210 ;  /* 0x0003b8d201007387 */ /* 0x0003e80000100a00 */
[----:B------:R2:W-:Y:S01]  /*4910*/  STL.64 [R1+0x3b0], R208 ;  /* 0x0003b0d001007387 */ /* 0x0005e20000100a00 */
[----:B0-----:R-:W-:-:S02]  /*4920*/  IMAD.MOV.U32 R212, RZ, RZ, R4 ;  /* 0x000000ffffd47224 */ /* 0x001fc400078e0004 */
[----:B------:R-:W-:Y:S02]  /*4930*/  IMAD.MOV.U32 R213, RZ, RZ, R3 ;  /* 0x000000ffffd57224 */ /* 0x000fe400078e0003 */
[----:B-1----:R-:W-:Y:S02]  /*4940*/  IMAD.MOV.U32 R210, RZ, RZ, R6 ;  /* 0x000000ffffd27224 */ /* 0x002fe400078e0006 */
[----:B------:R-:W-:Y:S02]  /*4950*/  IMAD.MOV.U32 R211, RZ, RZ, R5 ;  /* 0x000000ffffd37224 */ /* 0x000fe400078e0005 */
[----:B--2---:R-:W-:Y:S01]  /*4960*/  IMAD.MOV.U32 R208, RZ, RZ, R8 ;  /* 0x000000ffffd07224 */ /* 0x004fe200078e0008 */
[----:B------:R-:W-:Y:S01]  /*4970*/  MOV R209, R7 ;  /* 0x0000000700d17202 */ /* 0x000fe20000000f00 */
[----:B------:R-:W-:Y:S04]  /*4980*/  STL.64 [R1+0x3e8], R214 ;  /* 0x0003e8d601007387 */ /* 0x000fe80000100a00 */
[----:B------:R-:W-:Y:S04]  /*4990*/  STL.64 [R1+0x3e0], R212 ;  /* 0x0003e0d401007387 */ /* 0x000fe80000100a00 */
[----:B------:R-:W-:Y:S04]  /*49a0*/  STL.64 [R1+0x3d8], R210 ;  /* 0x0003d8d201007387 */ /* 0x000fe80000100a00 */
[----:B------:R0:W-:Y:S01]  /*49b0*/  STL.64 [R1+0x3d0], R208 ;  /* 0x0003d0d001007387 */ /* 0x0001e20000100a00 */
[----:B------:R-:W-:-:S02]  /*49c0*/  WARPGROUP.DEPBAR.LE gsb0, 0x0 ;  /* 0x00008000000079c5 */ /* 0x000fc40000010000 */
[----:B------:R-:W-:Y:S01]  /*49d0*/  WARPGROUP.ARRIVE ;  /* 0x00000000000079c5 */ /* 0x000fe20000000000 */
[----:B0-----:R-:W2:Y:S04]  /*49e0*/  LDL.LU.64 R208, [R1+0x60] ;  /* 0x0000600001d07983 */ /* 0x001ea80000300a00 */
[----:B------:R-:W2:Y:S04]  /*49f0*/  LDL.LU.64 R210, [R1+0x68] ;  /* 0x0000680001d27983 */ /* 0x000ea80000300a00 */
[----:B------:R-:W2:Y:S04]  /*4a00*/  LDL.LU.64 R212, [R1+0x70] ;  /* 0x0000700001d47983 */ /* 0x000ea80000300a00 */
[----:B------:R-:W2:Y:S01]  /*4a10*/  LDL.LU.64 R214, [R1+0x78] ;  /* 0x0000780001d67983 */ /* 0x000ea20000300a00 */
[----:B------:R-:W-:Y:S01]  /*4a20*/  UMOV UR16, UR28 ;  /* 0x0000001c00107c82 */ /* 0x000fe20008000000 */
[----:B------:R-:W-:Y:S01]  /*4a30*/  UMOV UR17, UR29 ;  /* 0x0000001d00117c82 */ /* 0x000fe20008000000 */
[----:B------:R-:W-:Y:S01]  /*4a40*/  UMOV UR18, UR38 ;  /* 0x0000002600127c82 */ /* 0x000fe20008000000 */
[----:B------:R-:W-:-:S02]  /*4a50*/  UMOV UR19, UR39 ;  /* 0x0000002700137c82 */ /* 0x000fc40008000000 */
[----:B------:R-:W-:Y:S01]  /*4a60*/  HGMMA.64x16x16.F32.BF16 R168, gdesc[UR16], R168, gsb0 ;  /* 0x0020000010a879f0 */ /* 0x000fe200080018a8 */
[----:B------:R-:W-:Y:S01]  /*4a70*/  UMOV UR56, UR6 ;  /* 0x0000000600387c82 */ /* 0x000fe20008000000 */
[----:B------:R-:W-:Y:S01]  /*4a80*/  UIADD3 UR6, UR60, 0x6, URZ ;  /* 0x000000063c067890 */ /* 0x000fe2000fffe03f */
[----:B------:R-:W-:Y:S01]  /*4a90*/  UMOV UR57, UR7 ;  /* 0x0000000700397c82 */ /* 0x000fe20008000000 */
[----:B------:R-:W-:Y:S01]  /*4aa0*/  UMOV UR7, UR25 ;  /* 0x0000001900077c82 */ /* 0x000fe20008000000 */
[----:B------:R-:W-:-:S04]  /*4ab0*/  UMOV UR25, UR29 ;  /* 0x0000001d00197c82 */ /* 0x000fc80008000000 */
        /* <DEDUP_REMOVED lines=50> */
[----:B------:R-:W-:Y:S01]  /*4de0*/  UMOV UR9, 0x40000040 ;  /* 0x4000004000097882 */ /* 0x000fe20000000000 */
[----:B------:R-:W-:-:S05]  /*4df0*/  UMOV UR11, 0x40000040 ;  /* 0x40000040000b7882 */ /* 0x000fca0000000000 */
[----:B------:R-:W-:Y:S01]  /*4e00*/  UMOV UR10, UR5 ;  /* 0x00000005000a7c82 */ /* 0x000fe20008000000 */
        /* <DEDUP_REMOVED lines=55> */
[----:B------:R-:W-:Y:S01]  /*5180*/  UMOV UR22, UR50 ;  /* 0x0000003200167c82 */ /* 0x000fe20008000000 */
[----:B------:R-:W-:Y:S01]  /*5190*/  UMOV UR23, UR51 ;  /* 0x0000003300177c82 */ /* 0x000fe20008000000 */
[----:B------:R-:W-:Y:S01]  /*51a0*/  UMOV UR20, UR8 ;  /* 0x0000000800147c82 */ /* 0x000fe20008000000 */
[----:B------:R-:W-:Y:S01]  /*51b0*/  UMOV UR21, UR9 ;  /* 0x0000000900157c82 */ /* 0x000fe20008000000 */
        /* <DEDUP_REMOVED lines=181> */
[----:B------:R-:W-:Y:S01]  /*5d10*/  IMAD.MOV.U32 R211, RZ, RZ, R5 ;  /* 0x000000ffffd37224 */ /* 0x000fe200078e0005 */
[----:B---3--:R-:W-:Y:S01]  /*5d20*/  MOV R208, R8 ;  /* 0x0000000800d07202 */ /* 0x008fe20000000f00 */
        /* <DEDUP_REMOVED lines=92> */
[----:B0-----:R-:W-:-:S02]  /*62f0*/  IMAD.MOV.U32 R212, RZ, RZ, R199 ;  /* 0x000000ffffd47224 */ /* 0x001fc400078e00c7 */
[----:B-1----:R-:W-:Y:S01]  /*6300*/  IMAD.MOV.U32 R210, RZ, RZ, R197 ;  /* 0x000000ffffd27224 */ /* 0x002fe200078e00c5 */
[----:B------:R-:W-:Y:S01]  /*6310*/  MOV R211, R198 ;  /* 0x000000c600d37202 */ /* 0x000fe20000000f00 */
        /* <DEDUP_REMOVED lines=132> */
[----:B------:R-:W-:Y:S02]  /*6b60*/  IMAD.MOV.U32 R214, RZ, RZ, R226 ;  /* 0x000000ffffd67224 */ /* 0x000fe400078e00e2 */
[----:B------:R-:W-:Y:S02]  /*6b70*/  IMAD.MOV.U32 R215, RZ, RZ, R225 ;  /* 0x000000ffffd77224 */ /* 0x000fe400078e00e1 */
[----:B------:R-:W-:-:S03]  /*6b80*/  IMAD.MOV.U32 R213, RZ, RZ, R227 ;  /* 0x000000ffffd57224 */ /* 0x000fc600078e00e3 */
        /* <DEDUP_REMOVED lines=13> */
[----:B------:R-:W-:Y:S01]  /*6c60*/  IMAD.MOV.U32 R211, RZ, RZ, R13 ;  /* 0x000000ffffd37224 */ /* 0x000fe200078e000d */
[----:B-1----:R-:W-:Y:S01]  /*6c70*/  MOV R208, R224 ;  /* 0x000000e000d07202 */ /* 0x002fe20000000f00 */
[----:B------:R-:W-:Y:S01]  /*6c80*/  IMAD.MOV.U32 R209, RZ, RZ, R15 ;  /* 0x000000ffffd17224 */ /* 0x000fe200078e000f */
[----:B------:R0:W-:Y:S01]  /*6c90*/  STL.64 [R1+0x2a8], R212 ;  /* 0x0002a8d401007387 */ /* 0x0001e20000100a00 */
[----:B--2---:R-:W-:Y:S01]  /*6ca0*/  IMAD.MOV.U32 R214, RZ, RZ, R2 ;  /* 0x000000ffffd67224 */ /* 0x004fe200078e0002 */
[----:B------:R-:W-:Y:S02]  /*6cb0*/  MOV R215, R0 ;  /* 0x0000000000d77202 */ /* 0x000fe40000000f00 */
[----:B------:R1:W-:Y:S04]  /*6cc0*/  STL.64 [R1+0x2a0], R210 ;  /* 0x0002a0d201007387 */ /* 0x0003e80000100a00 */
[----:B------:R2:W-:Y:S01]  /*6cd0*/  STL.64 [R1+0x298], R208 ;  /* 0x000298d001007387 */ /* 0x0005e20000100a00 */
[----:B0-----:R-:W-:-:S02]  /*6ce0*/  IMAD.MOV.U32 R212, RZ, RZ, R4 ;  /* 0x000000ffffd47224 */ /* 0x001fc400078e0004 */
[----:B------:R-:W-:Y:S01]  /*6cf0*/  IMAD.MOV.U32 R213, RZ, RZ, R3 ;  /* 0x000000ffffd57224 */ /* 0x000fe200078e0003 */
[----:B-1----:R-:W-:Y:S01]  /*6d00*/  MOV R210, R6 ;  /* 0x0000000600d27202 */ /* 0x002fe20000000f00 */
[----:B------:R-:W-:Y:S01]  /*6d10*/  IMAD.MOV.U32 R211, RZ, RZ, R5 ;  /* 0x000000ffffd37224 */ /* 0x000fe200078e0005 */
[----:B------:R-:W-:Y:S01]  /*6d20*/  STL.64 [R1+0x2d0], R214 ;  /* 0x0002d0d601007387 */ /* 0x000fe20000100a00 */
[----:B--2---:R-:W-:Y:S02]  /*6d30*/  IMAD.MOV.U32 R208, RZ, RZ, R8 ;  /* 0x000000ffffd07224 */ /* 0x004fe400078e0008 */
[----:B------:R-:W-:Y:S01]  /*6d40*/  IMAD.MOV.U32 R209, RZ, RZ, R7 ;  /* 0x000000ffffd17224 */ /* 0x000fe200078e0007 */
        /* <DEDUP_REMOVED lines=307> */
[----:B0-----:R-:W-:Y:S01]  /*8080*/  MOV R214, R2 ;  /* 0x0000000200d67202 */ /* 0x001fe20000000f00 */
[----:B------:R-:W-:-:S02]  /*8090*/  IMAD.MOV.U32 R215, RZ, RZ, R0 ;  /* 0x000000ffffd77224 */ /* 0x000fc400078e0000 */
[----:B-1----:R-:W-:Y:S02]  /*80a0*/  IMAD.MOV.U32 R212, RZ, RZ, R4 ;  /* 0x000000ffffd47224 */ /* 0x002fe400078e0004 */
[----:B------:R-:W-:Y:S02]  /*80b0*/  IMAD.MOV.U32 R213, RZ, RZ, R3 ;  /* 0x000000ffffd57224 */ /* 0x000fe400078e0003 */
[----:B--2---:R-:W-:Y:S02]  /*80c0*/  IMAD.MOV.U32 R210, RZ, RZ, R6 ;  /* 0x000000ffffd27224 */ /* 0x004fe400078e0006 */
[----:B------:R-:W-:Y:S02]  /*80d0*/  IMAD.MOV.U32 R211, RZ, RZ, R5 ;  /* 0x000000ffffd37224 */ /* 0x000fe400078e0005 */
[----:B---3--:R-:W-:Y:S01]  /*80e0*/  IMAD.MOV.U32 R208, RZ, RZ, R8 ;  /* 0x000000ffffd07224 */ /* 0x008fe200078e0008 */
[----:B------:R-:W-:Y:S01]  /*80f0*/  MOV R209, R7 ;  /* 0x0000000700d17202 */ /* 0x000fe20000000f00 */
        /* <DEDUP_REMOVED lines=91> */
[----:B0-----:R-:W-:Y:S01]  /*86b0*/  MOV R212, R199 ;  /* 0x000000c700d47202 */ /* 0x001fe20000000f00 */
[----:B-1----:R-:W-:-:S02]  /*86c0*/  IMAD.MOV.U32 R210, RZ, RZ, R197 ;  /* 0x000000ffffd27224 */ /* 0x002fc400078e00c5 */
[----:B--2---:R-:W-:Y:S02]  /*86d0*/  IMAD.MOV.U32 R208, RZ, RZ, R195 ;  /* 0x000000ffffd07224 */ /* 0x004fe400078e00c3 */
[----:B------:R-:W2:Y:S01]  /*86e0*/  LDL.LU R195, [R1+0x1d4] ;  /* 0x0001d40001c37983 */ /* 0x000ea20000300800 */
[----:B------:R-:W-:Y:S02]  /*86f0*/  IMAD.MOV.U32 R209, RZ, RZ, R196 ;  /* 0x000000ffffd17224 */ /* 0x000fe400078e00c4 */
[----:B------:R-:W-:Y:S01]  /*8700*/  IMAD.MOV.U32 R211, RZ, RZ, R198 ;  /* 0x000000ffffd37224 */ /* 0x000fe200078e00c6 */
        /* <DEDUP_REMOVED lines=18> */
[----:B------:R-:W-:Y:S01]  /*8830*/  UMOV UR6, UR18 ;  /* 0x0000001200067c82 */ /* 0x000fe20008000000 */
[----:B------:R-:W-:Y:S01]  /*8840*/  UIADD3 UR18, UR4, 0xb84, URZ ;  /* 0x00000b8404127890 */ /* 0x000fe2000fffe03f */
[----:B------:R-:W-:Y:S01]  /*8850*/  UMOV UR7, UR19 ;  /* 0x0000001300077c82 */ /* 0x000fe20008000000 */
        /* <DEDUP_REMOVED lines=110> */
[----:B------:R-:W-:Y:S02]  /*8f40*/  IMAD.MOV.U32 R213, RZ, RZ, R7 ;  /* 0x000000ffffd57224 */ /* 0x000fe400078e0007 */
[----:B------:R0:W5:Y:S04]  /*8f50*/  LDL.LU R7, [R1+0x1c0] ;  /* 0x0001c00001077983 */ /* 0x0001680000300800 */
[----:B------:R0:W5:Y:S04]  /*8f60*/  LDL.LU R6, [R1+0x1bc] ;  /* 0x0001bc0001067983 */ /* 0x0001680000300800 */
[----:B------:R0:W5:Y:S01]  /*8f70*/  LDL.LU R15, [R1+0x1b8] ;  /* 0x0001b800010f7983 */ /* 0x0001620000300800 */
[----:B------:R-:W-:-:S02]  /*8f80*/  WARPGROUP.DEPBAR.LE gsb0, 0x0 ;  /* 0x00008000000079c5 */ /* 0x000fc40000010000 */
[----:B------:R-:W-:-:S06]  /*8f90*/  WARPGROUP.ARRIVE ;  /* 0x00000000000079c5 */ /* 0x000fcc0000000000 */
[----:B------:R-:W-:Y:S01]  /*8fa0*/  HGMMA.64x16x16.F32.BF16 R152, gdesc[UR12], R152, gsb0 ;  /* 0x002000000c9879f0 */ /* 0x000fe20008001898 */
[----:B------:R1:W-:Y:S04]  /*8fb0*/  STL.64 [R1+0x158], R214 ;  /* 0x000158d601007387 */ /* 0x0003e80000100a00 */
[----:B------:R2:W-:Y:S04]  /*8fc0*/  STL.64 [R1+0x150], R212 ;  /* 0x000150d401007387 */ /* 0x0005e80000100a00 */
[----:B------:R3:W-:Y:S01]  /*8fd0*/  STL.64 [R1+0x148], R210 ;  /* 0x000148d201007387 */ /* 0x0007e20000100a00 */
[----:B-1----:R-:W-:Y:S01]  /*8fe0*/  MOV R214, R14 ;  /* 0x0000000e00d67202 */ /* 0x002fe20000000f00 */
[----:B------:R-:W-:-:S02]  /*8ff0*/  IMAD.MOV.U32 R215, RZ, RZ, R13 ;  /* 0x000000ffffd77224 */ /* 0x000fc400078e000d */
[----:B------:R1:W-:Y:S01]  /*9000*/  STL.64 [R1+0x140], R208 ;  /* 0x000140d001007387 */ /* 0x0003e20000100a00 */
[----:B--2---:R-:W-:Y:S02]  /*9010*/  IMAD.MOV.U32 R212, RZ, RZ, R225 ;  /* 0x000000ffffd47224 */ /* 0x004fe400078e00e1 */
[----:B------:R-:W-:Y:S02]  /*9020*/  IMAD.MOV.U32 R213, RZ, RZ, R224 ;  /* 0x000000ffffd57224 */ /* 0x000fe400078e00e0 */
[----:B---3--:R-:W-:Y:S02]  /*9030*/  IMAD.MOV.U32 R210, RZ, RZ, R227 ;  /* 0x000000ffffd27224 */ /* 0x008fe400078e00e3 */
[----:B------:R-:W-:Y:S02]  /*9040*/  IMAD.MOV.U32 R211, RZ, RZ, R226 ;  /* 0x000000ffffd37224 */ /* 0x000fe400078e00e2 */
[----:B-1----:R-:W-:Y:S01]  /*9050*/  IMAD.MOV.U32 R208, RZ, RZ, R8 ;  /* 0x000000ffffd07224 */ /* 0x002fe200078e0008 */
[----:B------:R-:W-:Y:S01]  /*9060*/  MOV R209, R2 ;  /* 0x0000000200d17202 */ /* 0x000fe20000000f00 */
[----:B------:R0:W5:Y:S04]  /*9070*/  LDL.LU R8, [R1+0x1b4] ;  /* 0x0001b40001087983 */ /* 0x0001680000300800 */
[----:B------:R0:W5:Y:S04]  /*9080*/  LDL.LU R2, [R1+0x1b0] ;  /* 0x0001b00001027983 */ /* 0x0001680000300800 */
[----:B------:R1:W-:Y:S04]  /*9090*/  STL.64 [R1+0x178], R214 ;  /* 0x000178d601007387 */ /* 0x0003e80000100a00 */
[----:B------:R2:W-:Y:S04]  /*90a0*/  STL.64 [R1+0x170], R212 ;  /* 0x000170d401007387 */ /* 0x0005e80000100a00 */
[----:B------:R3:W-:Y:S01]  /*90b0*/  STL.64 [R1+0x168], R210 ;  /* 0x000168d201007387 */ /* 0x0007e20000100a00 */
[----:B-1----:R-:W-:-:S02]  /*90c0*/  IMAD.MOV.U32 R214, RZ, RZ, R3 ;  /* 0x000000ffffd67224 */ /* 0x002fc400078e0003 */
[----:B------:R-:W-:Y:S01]  /*90d0*/  IMAD.MOV.U32 R215, RZ, RZ, R0 ;  /* 0x000000ffffd77224 */ /* 0x000fe200078e0000 */
[----:B------:R1:W-:Y:S01]  /*90e0*/  STL.64 [R1+0x160], R208 ;  /* 0x000160d001007387 */ /* 0x0003e20000100a00 */
[----:B--2---:R-:W-:Y:S02]  /*90f0*/  IMAD.MOV.U32 R212, RZ, RZ, R5 ;  /* 0x000000ffffd47224 */ /* 0x004fe400078e0005 */
[----:B------:R-:W-:Y:S02]  /*9100*/  IMAD.MOV.U32 R213, RZ, RZ, R4 ;  /* 0x000000ffffd57224 */ /* 0x000fe400078e0004 */
[----:B---3--:R-:W-:Y:S01]  /*9110*/  IMAD.MOV.U32 R210, RZ, RZ, R10 ;  /* 0x000000ffffd27224 */ /* 0x008fe200078e000a */
[----:B------:R-:W-:Y:S01]  /*9120*/  MOV R211, R9 ;  /* 0x0000000900d37202 */ /* 0x000fe20000000f00 */
[----:B------:R-:W-:Y:S01]  /*9130*/  STL.64 [R1+0x198], R214 ;  /* 0x000198d601007387 */ /* 0x000fe20000100a00 */
[----:B-1----:R-:W-:Y:S02]  /*9140*/  IMAD.MOV.U32 R208, RZ, RZ, R12 ;  /* 0x000000ffffd07224 */ /* 0x002fe400078e000c */
[----:B------:R-:W-:Y:S01]  /*9150*/  IMAD.MOV.U32 R209, RZ, RZ, R11 ;  /* 0x000000ffffd17224 */ /* 0x000fe200078e000b */
[----:B------:R-:W-:Y:S04]  /*9160*/  STL.64 [R1+0x190], R212 ;  /* 0x000190d401007387 */ /* 0x000fe80000100a00 */
[----:B------:R-:W-:Y:S04]  /*9170*/  STL.64 [R1+0x188], R210 ;  /* 0x000188d201007387 */ /* 0x000fe80000100a00 */
[----:B------:R1:W-:Y:S01]  /*9180*/  STL.64 [R1+0x180], R208 ;  /* 0x000180d001007387 */ /* 0x0003e20000100a00 */
[----:B------:R-:W-:-:S02]  /*9190*/  WARPGROUP.DEPBAR.LE gsb0, 0x0 ;  /* 0x00008000000079c5 */ /* 0x000fc40000010000 */
[----:B------:R-:W-:Y:S01]  /*91a0*/  WARPGROUP.ARRIVE ;  /* 0x00000000000079c5 */ /* 0x000fe20000000000 */
[----:B-1----:R-:W2:Y:S04]  /*91b0*/  LDL.LU.64 R208, [R1+0x60] ;  /* 0x0000600001d07983 */ /* 0x002ea80000300a00 */
        /* <DEDUP_REMOVED lines=48> */
[----:B------:R-:W-:Y:S01]  /*94c0*/  HGMMA.64x16x16.F32.BF16 R208, gdesc[UR52], R208, gsb0 ;  /* 0x0020000034d079f0 */ /* 0x000fe200080018d0 */
[----:B------:R-:W-:Y:S01]  /*94d0*/  IMAD.MOV.U32 R10, RZ, RZ, R18 ;  /* 0x000000ffff0a7224 */ /* 0x000fe200078e0012 */
[----:B------:R-:W-:Y:S01]  /*94e0*/  MOV R12, R16 ;  /* 0x00000010000c7202 */ /* 0x000fe20000000f00 */
[----:B------:R-:W-:Y:S01]  /*94f0*/  IMAD.MOV.U32 R9, RZ, RZ, R19 ;  /* 0x000000ffff097224 */ /* 0x000fe200078e0013 */
[----:B------:R-:W-:Y:S01]  /*9500*/  MOV R4, R21 ;  /* 0x0000001500047202 */ /* 0x000fe20000000f00 */
[----:B------:R-:W-:Y:S01]  /*9510*/  IMAD.MOV.U32 R11, RZ, RZ, R17 ;  /* 0x000000ffff0b7224 */ /* 0x000fe200078e0011 */
[----:B------:R0:W5:Y:S01]  /*9520*/  LDL.LU.64 R18, [R1+0x1a8] ;  /* 0x0001a80001127983 */ /* 0x0001620000300a00 */
[----:B------:R-:W-:Y:S02]  /*9530*/  IMAD.MOV.U32 R5, RZ, RZ, R20 ;  /* 0x000000ffff057224 */ /* 0x000fe400078e0014 */
[----:B------:R-:W-:Y:S01]  /*9540*/  IMAD.MOV.U32 R3, RZ, RZ, R22 ;  /* 0x000000ffff037224 */ /* 0x000fe200078e0016 */
[----:B------:R0:W5:Y:S01]  /*9550*/  LDL.LU.64 R16, [R1+0x1a0] ;  /* 0x0001a00001107983 */ /* 0x0001620000300a00 */
[----:B------:R-:W-:Y:S01]  /*9560*/  IMAD.MOV.U32 R0, RZ, RZ, R23 ;  /* 0x000000ffff007224 */ /* 0x000fe200078e0017 */
[----:B------:R-:W-:-:S02]  /*9570*/  WARPGROUP.DEPBAR.LE gsb0, 0x0 ;  /* 0x00008000000079c5 */ /* 0x000fc40000010000 */
        /* <DEDUP_REMOVED lines=23> */
[----:B-1----:R-:W2:Y:S04]  /*96f0*/  LDL.LU.64 R214, [R1+0x178] ;  /* 0x0001780001d67983 */ /* 0x002ea80000300a00 */
        /* <DEDUP_REMOVED lines=103> */
[----:B------:R-:W-:Y:S02]  /*9d70*/  UMOV UR6, UR54 ;  /* 0x0000003600067c82 */ /* 0x000fe40008000000 */
[----:B------:R-:W-:Y:S01]  /*9d80*/  UMOV UR56, UR6 ;  /* 0x0000000600387c82 */ /* 0x000fe20008000000 */
[----:B------:R-:W-:Y:S01]  /*9d90*/  UIADD3 UR6, UR4, 0xe06, URZ ;  /* 0x00000e0604067890 */ /* 0x000fe2000fffe03f */
[----:B------:R-:W-:Y:S01]  /*9da0*/  UMOV UR7, UR55 ;  /* 0x0000003700077c82 */ /* 0x000fe20008000000 */
[----:B------:R-:W-:Y:S01]  /*9db0*/  UIADD3 UR54, UR4, 0xe86, URZ ;  /* 0x00000e8604367890 */ /* 0x000fe2000fffe03f */
[----:B------:R-:W-:Y:S02]  /*9dc0*/  UMOV UR57, UR7 ;  /* 0x0000000700397c82 */ /* 0x000fe40008000000 */
[----:B------:R-:W-:Y:S01]  /*9dd0*/  UMOV UR4, UR8 ;  /* 0x0000000800047c82 */ /* 0x000fe20008000000 */
[----:B------:R-:W-:Y:S01]  /*9de0*/  UMOV UR5, UR9 ;  /* 0x0000000900057c82 */ /* 0x000fe20008000000 */
[----:B------:R-:W-:Y:S01]  /*9df0*/  UMOV UR7, 0x40000040 ;  /* 0x4000004000077882 */ /* 0x000fe20000000000 */
[----:B------:R-:W-:-:S02]  /*9e00*/  WARPGROUP.DEPBAR.LE gsb0, 0x0 ;  /* 0x00008000000079c5 */ /* 0x000fc40000010000 */
[----:B------:R-:W-:-:S06]  /*9e10*/  WARPGROUP.ARRIVE ;  /* 0x00000000000079c5 */ /* 0x000fcc0000000000 */
[----:B------:R-:W-:Y:S01]  /*9e20*/  HGMMA.64x16x16.F32.BF16 R48, gdesc[UR4], R48, gsb0 ;  /* 0x00200000043079f0 */ /* 0x000fe20008001830 */
        /* <DEDUP_REMOVED lines=71> */
[----:B------:R1:W-:Y:S01]  /*a2a0*/  STL.64 [R1+0xf8], R214 ;  /* 0x0000f8d601007387 */ /* 0x0003e20000100a00 */
[----:B------:R-:W-:Y:S02]  /*a2b0*/  WARPGROUP.DEPBAR.LE gsb0, 0x0 ;  /* 0x00008000000079c5 */ /* 0x000fe40000010000 */
[----:B------:R-:W-:-:S06]  /*a2c0*/  WARPGROUP.ARRIVE ;  /* 0x00000000000079c5 */ /* 0x000fcc0000000000 */
[----:B------:R-:W-:Y:S01]  /*a2d0*/  HGMMA.64x16x16.F32.BF16 R216, gdesc[UR56], R216, gsb0 ;  /* 0x0020000038d879f0 */ /* 0x000fe200080018d8 */
[----:B------:R2:W-:Y:S01]  /*a2e0*/  STL.64 [R1+0xf0], R212 ;  /* 0x0000f0d401007387 */ /* 0x0005e20000100a00 */
[----:B-1----:R-:W-:Y:S02]  /*a2f0*/  IMAD.MOV.U32 R214, RZ, RZ, R14 ;  /* 0x000000ffffd67224 */ /* 0x002fe400078e000e */
[----:B------:R-:W-:Y:S01]  /*a300*/  IMAD.MOV.U32 R215, RZ, RZ, R13 ;  /* 0x000000ffffd77224 */ /* 0x000fe200078e000d */
[----:B------:R1:W-:Y:S04]  /*a310*/  STL.64 [R1+0xe8], R210 ;  /* 0x0000e8d201007387 */ /* 0x0003e80000100a00 */
[----:B------:R3:W-:Y:S01]  /*a320*/  STL.64 [R1+0xe0], R208 ;  /* 0x0000e0d001007387 */ /* 0x0007e20000100a00 */
[----:B--2---:R-:W-:Y:S01]  /*a330*/  MOV R212, R21 ;  /* 0x0000001500d47202 */ /* 0x004fe20000000f00 */
[----:B------:R-:W-:-:S02]  /*a340*/  IMAD.MOV.U32 R213, RZ, RZ, R20 ;  /* 0x000000ffffd57224 */ /* 0x000fc400078e0014 */
[----:B-1----:R-:W-:Y:S02]  /*a350*/  IMAD.MOV.U32 R210, RZ, RZ, R23 ;  /* 0x000000ffffd27224 */ /* 0x002fe400078e0017 */
[----:B------:R-:W-:Y:S02]  /*a360*/  IMAD.MOV.U32 R211, RZ, RZ, R22 ;  /* 0x000000ffffd37224 */ /* 0x000fe400078e0016 */
[----:B---3--:R-:W-:Y:S02]  /*a370*/  IMAD.MOV.U32 R208, RZ, RZ, R225 ;  /* 0x000000ffffd07224 */ /* 0x008fe400078e00e1 */
[----:B------:R-:W-:Y:S01]  /*a380*/  IMAD.MOV.U32 R209, RZ, RZ, R224 ;  /* 0x000000ffffd17224 */ /* 0x000fe200078e00e0 */
[----:B------:R1:W-:Y:S04]  /*a390*/  STL.64 [R1+0x118], R214 ;  /* 0x000118d601007387 */ /* 0x0003e80000100a00 */
[----:B------:R2:W-:Y:S04]  /*a3a0*/  STL.64 [R1+0x110], R212 ;  /* 0x000110d401007387 */ /* 0x0005e80000100a00 */
[----:B------:R3:W-:Y:S04]  /*a3b0*/  STL.64 [R1+0x108], R210 ;  /* 0x000108d201007387 */ /* 0x0007e80000100a00 */
[----:B------:R4:W-:Y:S01]  /*a3c0*/  STL.64 [R1+0x100], R208 ;  /* 0x000100d001007387 */ /* 0x0009e20000100a00 */
[----:B-1----:R-:W-:Y:S01]  /*a3d0*/  MOV R214, R3 ;  /* 0x0000000300d67202 */ /* 0x002fe20000000f00 */
[----:B------:R-:W-:-:S02]  /*a3e0*/  IMAD.MOV.U32 R215, RZ, RZ, R0 ;  /* 0x000000ffffd77224 */ /* 0x000fc400078e0000 */
[----:B--2---:R-:W-:Y:S02]  /*a3f0*/  IMAD.MOV.U32 R212, RZ, RZ, R5 ;  /* 0x000000ffffd47224 */ /* 0x004fe400078e0005 */
[----:B------:R-:W-:Y:S02]  /*a400*/  IMAD.MOV.U32 R213, RZ, RZ, R4 ;  /* 0x000000ffffd57224 */ /* 0x000fe400078e0004 */
[----:B---3--:R-:W-:Y:S02]  /*a410*/  IMAD.MOV.U32 R210, RZ, RZ, R10 ;  /* 0x000000ffffd27224 */ /* 0x008fe400078e000a */
[----:B------:R-:W-:Y:S02]  /*a420*/  IMAD.MOV.U32 R211, RZ, RZ, R9 ;  /* 0x000000ffffd37224 */ /* 0x000fe400078e0009 */
[----:B----4-:R-:W-:Y:S01]  /*a430*/  IMAD.MOV.U32 R208, RZ, RZ, R12 ;  /* 0x000000ffffd07224 */ /* 0x010fe200078e000c */
[----:B------:R-:W-:Y:S01]  /*a440*/  MOV R209, R11 ;  /* 0x0000000b00d17202 */ /* 0x000fe20000000f00 */
[----:B------:R-:W-:-:S05]  /*a450*/  WARPGROUP.DEPBAR.LE gsb0, 0x0 ;  /* 0x00008000000079c5 */ /* 0x000fca0000010000 */
[----:B------:R-:W-:Y:S01]  /*a460*/  WARPGROUP.ARRIVE ;  /* 0x00000000000079c5 */ /* 0x000fe20000000000 */
[----:B------:R-:W-:Y:S01]  /*a470*/  UMOV UR54, UR8 ;  /* 0x0000000800367c82 */ /* 0x000fe20008000000 */
[----:B------:R-:W-:-:S04]  /*a480*/  UMOV UR55, UR9 ;  /* 0x0000000900377c82 */ /* 0x000fc80008000000 */
        /* <DEDUP_REMOVED lines=10> */
[----:B------:R-:W-:Y:S01]  /*a530*/  UMOV UR8, UR52 ;  /* 0x0000003400087c82 */ /* 0x000fe20008000000 */
        /* <DEDUP_REMOVED lines=8> */
[----:B-1----:R0:W5:Y:S04]  /*a5c0*/  LDL.LU.64 R214, [R1+0xf8] ;  /* 0x0000f80001d67983 */ /* 0x0021680000300a00 */
[----:B------:R0:W5:Y:S04]  /*a5d0*/  LDL.LU.64 R212, [R1+0xf0] ;  /* 0x0000f00001d47983 */ /* 0x0001680000300a00 */
[----:B------:R0:W5:Y:S04]  /*a5e0*/  LDL.LU.64 R210, [R1+0xe8] ;  /* 0x0000e80001d27983 */ /* 0x0001680000300a00 */
[----:B------:R0:W5:Y:S01]  /*a5f0*/  LDL.LU.64 R208, [R1+0xe0] ;  /* 0x0000e00001d07983 */ /* 0x0001620000300a00 */
[----:B------:R-:W-:Y:S05]  /*a600*/  @!P1 BRA `(.L_x_18) ;  /* 0x0000009000309947 */ /* 0x000fea0003800000 */
[----:B------:R-:W2:Y:S01]  /*a610*/  LDL R0, [R1+0xcc] ;  /* 0x0000cc0001007983 */ /* 0x000ea20000100800 */
[----:B-----5:R-:W-:-:S13]  /*a620*/  R2UR UR5, R15 ;  /* 0x000000000f0572ca */ /* 0x020fda00000e0000 */
[----:B------:R-:W-:-:S04]  /*a630*/  UIADD3 UR60, UR5, 0x1, URZ ;  /* 0x00000001053c7890 */ /* 0x000fc8000fffe03f */
[----:B------:R-:W-:-:S04]  /*a640*/  UISETP.NE.AND UP0, UPT, UR60, 0x2, UPT ;  /* 0x000000023c00788c */ /* 0x000fc8000bf05270 */
[----:B------:R-:W-:Y:S02]  /*a650*/  USEL UR4, URZ, 0x1, UP0 ;  /* 0x000000013f047887 */ /* 0x000fe40008000000 */
[----:B------:R-:W-:Y:S01]  /*a660*/  USEL UR60, UR60, URZ, UP0 ;  /* 0x0000003f3c3c7287 */ /* 0x000fe20008000000 */
[----:B--2---:R-:W-:Y:S01]  /*a670*/  R2UR UR6, R0 ;  /* 0x00000000000672ca */ /* 0x004fe200000e0000 */
[----:B------:R-:W-:-:S12]  /*a680*/  IMAD.MOV.U32 R0, RZ, RZ, R8 ;  /* 0x000000ffff007224 */ /* 0x000fd800078e0008 */
[----:B------:R-:W-:-:S06]  /*a690*/  ULOP3.LUT UR4, UR6, UR4, URZ, 0x3c, !UPT ;  /* 0x0000000406047292 */ /* 0x000fcc000f8e3c3f */
[----:B------:R-:W-:Y:S01]  /*a6a0*/  IMAD.U32 R3, RZ, RZ, UR4 ;  /* 0x00000004ff037e24 */ /* 0x000fe2000f8e00ff */
[----:B------:R-:W-:Y:S02]  /*a6b0*/  UMOV UR4, UR5 ;  /* 0x0000000500047c82 */ /* 0x000fe40008000000 */
[----:B------:R-:W-:-:S07]  /*a6c0*/  IMAD.U32 R4, RZ, RZ, UR4 ;  /* 0x00000004ff047e24 */ /* 0x000fce000f8e00ff */
.L_x_25:
[----:B------:R-:W-:Y:S05]  /*a6d0*/  @!P0 BRA `(.L_x_19) ;  /* 0x0000000000048947 */ /* 0x000fea0003800000 */
[----:B------:R-:W-:Y:S01]  /*a6e0*/  BPT.TRAP 0x1 ;  /* 0x000000040000795c */ /* 0x000fe20000300000 */
.L_x_19:
[----:B------:R-:W-:Y:S02]  /*a6f0*/  R2UR UR4, R17 ;  /* 0x00000000110472ca */ /* 0x000fe400000e0000 */
[----:B------:R-:W-:-:S11]  /*a700*/  SHF.L.U32 R5, R3, 0x1f, RZ ;  /* 0x0000001f03057819 */ /* 0x000fd600000006ff */
[----:B------:R-:W-:-:S09]  /*a710*/  ULEA UR4, UR60, UR4, 0x3 ;  /* 0x000000043c047291 */ /* 0x000fd2000f8e183f */
[----:B------:R1:W2:Y:S01]  /*a720*/  SYNCS.PHASECHK.TRANS64.TRYWAIT P1, [UR4], R5 ;  /* 0x00000005ff0075a7 */ /* 0x0002a20008020144 */
[----:B------:R-:W-:Y:S05]  /*a730*/  @!P0 BRA `(.L_x_20) ;  /* 0x0000000000048947 */ /* 0x000fea0003800000 */
[----:B------:R-:W-:Y:S01]  /*a740*/  BPT.TRAP 0x1 ;  /* 0x000000040000795c */ /* 0x000fe20000300000 */
.L_x_20:
[----:B--2---:R-:W-:Y:S05]  /*a750*/  @P1 BRA `(.L_x_21) ;  /* 0x0000000000081947 */ /* 0x004fea0003800000 */
[----:B------:R-:W2:Y:S02]  /*a760*/  SYNCS.PHASECHK.TRANS64.TRYWAIT P1, [UR4], R5 ;  /* 0x00000005ff0075a7 */ /* 0x000ea40008020144 */
[----:B--2---:R-:W-:Y:S05]  /*a770*/  @!P1 BRA `(.L_x_22) ;  /* 0x000001bc00749947 */ /* 0x004fea0003800000 */
.L_x_21:
[----:B------:R-:W-:Y:S04]  /*a780*/  STL.64 [R1+0x560], R190 ;  /* 0x000560be01007387 */ /* 0x000fe80000100a00 */
[----:B------:R-:W-:Y:S04]  /*a790*/  STL.64 [R1+0x558], R188 ;  /* 0x000558bc01007387 */ /* 0x000fe80000100a00 */
[----:B------:R-:W-:Y:S04]  /*a7a0*/  STL.64 [R1+0x550], R186 ;  /* 0x000550ba01007387 */ /* 0x000fe80000100a00 */
[----:B------:R3:W-:Y:S04]  /*a7b0*/  STL.64 [R1+0x548], R184 ;  /* 0x000548b801007387 */ /* 0x0007e80000100a00 */
[----:B---3--:R-:W3:Y:S04]  /*a7c0*/  LDL.LU.64 R184, [R1+0x40] ;  /* 0x0000400001b87983 */ /* 0x008ee80000300a00 */
[----:B------:R-:W3:Y:S04]  /*a7d0*/  LDL.LU.64 R186, [R1+0x48] ;  /* 0x0000480001ba7983 */ /* 0x000ee80000300a00 */
[----:B------:R-:W3:Y:S04]  /*a7e0*/  LDL.LU.64 R188, [R1+0x50] ;  /* 0x0000500001bc7983 */ /* 0x000ee80000300a00 */
[----:B------:R-:W3:Y:S04]  /*a7f0*/  LDL.LU.64 R190, [R1+0x58] ;  /* 0x0000580001be7983 */ /* 0x000ee80000300a00 */
[----:B------:R-:W-:Y:S04]  /*a800*/  STL.64 [R1+0x540], R206 ;  /* 0x000540ce01007387 */ /* 0x000fe80000100a00 */
[----:B------:R-:W-:Y:S04]  /*a810*/  STL.64 [R1+0x538], R204 ;  /* 0x000538cc01007387 */ /* 0x000fe80000100a00 */
[----:B------:R-:W-:Y:S04]  /*a820*/  STL.64 [R1+0x530], R202 ;  /* 0x000530ca01007387 */ /* 0x000fe80000100a00 */
[----:B------:R4:W-:Y:S04]  /*a830*/  STL.64 [R1+0x528], R200 ;  /* 0x000528c801007387 */ /* 0x0009e80000100a00 */
[----:B----4-:R-:W4:Y:S04]  /*a840*/  LDL.LU.64 R200, [R1+0x80] ;  /* 0x0000800001c87983 */ /* 0x010f280000300a00 */
[----:B------:R-:W4:Y:S04]  /*a850*/  LDL.LU.64 R202, [R1+0x88] ;  /* 0x0000880001ca7983 */ /* 0x000f280000300a00 */
[----:B------:R-:W4:Y:S04]  /*a860*/  LDL.LU.64 R204, [R1+0x90] ;  /* 0x0000900001cc7983 */ /* 0x000f280000300a00 */
[----:B------:R-:W4:Y:S01]  /*a870*/  LDL.LU.64 R206, [R1+0x98] ;  /* 0x0000980001ce7983 */ /* 0x000f220000300a00 */
[----:B------:R-:W-:-:S02]  /*a880*/  R2UR UR5, R6 ;  /* 0x00000000060572ca */ /* 0x000fc400000e0000 */
[----:B------:R-:W-:Y:S01]  /*a890*/  R2UR UR4, R7 ;  /* 0x00000000070472ca */ /* 0x000fe200000e0000 */
[----:B------:R-:W-:Y:S01]  /*a8a0*/  UMOV UR9, 0x40000040 ;  /* 0x4000004000097882 */ /* 0x000fe20000000000 */
[----:B------:R-:W-:Y:S01]  /*a8b0*/  UMOV UR11, 0x40000040 ;  /* 0x40000040000b7882 */ /* 0x000fe20000000000 */
[----:B------:R-:W-:Y:S04]  /*a8c0*/  STL [R1+0x520], R219 ;  /* 0x000520db01007387 */ /* 0x000fe80000100800 */
[----:B------:R-:W-:Y:S04]  /*a8d0*/  STL [R1+0x51c], R220 ;  /* 0x00051cdc01007387 */ /* 0x000fe80000100800 */
[----:B------:R-:W-:Y:S01]  /*a8e0*/  UIMAD UR61, UR60, 0xc00, UR5 ;  /* 0x00000c003c3d78a4 */ /* 0x000fe2000f8e0205 */
[----:B------:R-:W-:Y:S01]  /*a8f0*/  STL [R1+0x518], R221 ;  /* 0x000518dd01007387 */ /* 0x000fe20000100800 */
[----:B------:R-:W-:-:S03]  /*a900*/  UIMAD UR4, UR60, 0xf00, UR4 ;  /* 0x00000f003c0478a4 */ /* 0x000fc6000f8e0204 */
[----:B------:R-:W-:Y:S02]  /*a910*/  STL [R1+0x514], R222 ;  /* 0x000514de01007387 */ /* 0x000fe40000100800 */
[----:B------:R-:W-:Y:S02]  /*a920*/  UMOV UR8, UR61 ;  /* 0x0000003d00087c82 */ /* 0x000fe40008000000 */
[----:B------:R-:W-:Y:S01]  /*a930*/  UMOV UR10, UR4 ;  /* 0x00000004000a7c82 */ /* 0x000fe20008000000 */
[----:B------:R-:W-:Y:S04]  /*a940*/  STL [R1+0x510], R223 ;  /* 0x000510df01007387 */ /* 0x000fe80000100800 */
[----:B------:R-:W-:Y:S04]  /*a950*/  STL [R1+0x1c0], R8 ;  /* 0x0001c00801007387 */ /* 0x000fe80000100800 */
[----:B------:R-:W-:Y:S04]  /*a960*/  STL [R1+0x1bc], R4 ;  /* 0x0001bc0401007387 */ /* 0x000fe80000100800 */
[----:B------:R-:W-:Y:S04]  /*a970*/  STL [R1+0x1b8], R3 ;  /* 0x0001b80301007387 */ /* 0x000fe80000100800 */
[----:B------:R-:W-:Y:S04]  /*a980*/  STL [R1+0x1b4], R2 ;  /* 0x0001b40201007387 */ /* 0x000fe80000100800 */
[----:B------:R-:W-:Y:S04]  /*a990*/  STL [R1+0x1b0], R0 ;  /* 0x0001b00001007387 */ /* 0x000fe80000100800 */
[----:B------:R-:W-:Y:S04]  /*a9a0*/  STL.64 [R1+0x1a8], R18 ;  /* 0x0001a81201007387 */ /* 0x000fe80000100a00 */
[----:B------:R0:W-:Y:S04]  /*a9b0*/  STL.64 [R1+0x1a0], R16 ;  /* 0x0001a01001007387 */ /* 0x0001e80000100a00 */
[----:B0-----:R-:W3:Y:S04]  /*a9c0*/  LDL.LU.64 R16, [R1+0x20] ;  /* 0x0000200001107983 */ /* 0x001ee80000300a00 */
[----:B------:R-:W3:Y:S04]  /*a9d0*/  LDL.LU.64 R18, [R1+0x28] ;  /* 0x0000280001127983 */ /* 0x000ee80000300a00 */
[----:B------:R-:W3:Y:S04]  /*a9e0*/  LDL.LU.64 R20, [R1+0x30] ;  /* 0x0000300001147983 */ /* 0x000ee80000300a00 */
[----:B------:R-:W3:Y:S01]  /*a9f0*/  LDL.LU.64 R22, [R1+0x38] ;  /* 0x0000380001167983 */ /* 0x000ee20000300a00 */
[----:B------:R-:W-:Y:S01]  /*aa00*/  UIADD3 UR5, UR4, 0x80, URZ ;  /* 0x0000008004057890 */ /* 0x000fe2000fffe03f */
[----:B----4-:R-:W-:-:S02]  /*aa10*/  WARPGROUP.ARRIVE ;  /* 0x00000000000079c5 */ /* 0x010fc40000000000 */
[----:B------:R-:W-:Y:S01]  /*aa20*/  STL [R1+0x1c4], R6 ;  /* 0x0001c40601007387 */ /* 0x000fe20000100800 */
[----:B------:R-:W-:Y:S01]  /*aa30*/  UMOV UR17, UR9 ;  /* 0x0000000900117c82 */ /* 0x000fe20008000000 */
[----:B------:R-:W-:Y:S01]  /*aa40*/  UMOV UR19, 0x40000040 ;  /* 0x4000004000137882 */ /* 0x000fe20000000000 */
[----:B------:R-:W-:Y:S01]  /*aa50*/  UIADD3 UR6, UR4, 0x100, URZ ;  /* 0x0000010004067890 */ /* 0x000fe2000fffe03f */
[----:B------:R0:W-:Y:S01]  /*aa60*/  STL [R1+0x1c8], R7 ;  /* 0x0001c80701007387 */ /* 0x0001e20000100800 */
[----:B------:R-:W-:Y:S03]  /*aa70*/  HGMMA.64x16x16.F32.BF16 R200, gdesc[UR8], R200, gsb0 ;  /* 0x0020000008c879f0 */ /* 0x000fe600080018c8 */
[----:B------:R-:W-:Y:S02]  /*aa80*/  WARPGROUP.DEPBAR.LE gsb0, 0x0 ;  /* 0x00008000000079c5 */ /* 0x000fe40000010000 */
[----:B------:R-:W-:Y:S01]  /*aa90*/  MOV R8, R200 ;  /* 0x000000c800087202 */ /* 0x000fe20000000f00 */
[----:B0-----:R-:W-:Y:S01]  /*aaa0*/  IMAD.MOV.U32 R7, RZ, RZ, R201 ;  /* 0x000000ffff077224 */ /* 0x001fe200078e00c9 */
[----:B------:R-:W-:Y:S01]  /*aab0*/  MOV R3, R205 ;  /* 0x000000cd00037202 */ /* 0x000fe20000000f00 */
[----:B------:R-:W-:Y:S01]  /*aac0*/  IMAD.MOV.U32 R6, RZ, RZ, R202 ;  /* 0x000000ffff067224 */ /* 0x000fe200078e00ca */
[----:B------:R-:W4:Y:S01]  /*aad0*/  LDL.LU.64 R200, [R1] ;  /* 0x0000000001c87983 */ /* 0x000f220000300a00 */
[----:B-12---:R-:W-:-:S02]  /*aae0*/  IMAD.MOV.U32 R5, RZ, RZ, R203 ;  /* 0x000000ffff057224 */ /* 0x006fc400078e00cb */
[----:B------:R-:W-:Y:S01]  /*aaf0*/  IMAD.MOV.U32 R4, RZ, RZ, R204 ;  /* 0x000000ffff047224 */ /* 0x000fe200078e00cc */
[----:B------:R-:W4:Y:S01]  /*ab00*/  LDL.LU.64 R202, [R1+0x8] ;  /* 0x0000080001ca7983 */ /* 0x000f220000300a00 */
[----:B------:R-:W-:Y:S02]  /*ab10*/  IMAD.MOV.U32 R2, RZ, RZ, R206 ;  /* 0x000000ffff027224 */ /* 0x000fe400078e00ce */
[----:B------:R-:W-:Y:S01]  /*ab20*/  IMAD.MOV.U32 R0, RZ, RZ, R207 ;  /* 0x000000ffff007224 */ /* 0x000fe200078e00cf */
[----:B------:R-:W4:Y:S04]  /*ab30*/  LDL.LU.64 R204, [R1+0x10] ;  /* 0x0000100001cc7983 */ /* 0x000f280000300a00 */
[----:B------:R-:W4:Y:S01]  /*ab40*/  LDL.LU.64 R206, [R1+0x18] ;  /* 0x0000180001ce7983 */ /* 0x000f220000300a00 */
[----:B---3--:R-:W-:Y:S01]  /*ab50*/  WARPGROUP.ARRIVE ;  /* 0x00000000000079c5 */ /* 0x008fe20000000000 */
[----:B------:R-:W-:Y:S01]  /*ab60*/  UMOV UR16, UR8 ;  /* 0x0000000800107c82 */ /* 0x000fe20008000000 */
[----:B------:R-:W-:-:S04]  /*ab70*/  UMOV UR18, UR5 ;  /* 0x0000000500127c82 */ /* 0x000fc80008000000 */
[----:B------:R-:W-:Y:S01]  /*ab80*/  HGMMA.64x16x16.F32.BF16 R184, gdesc[UR16], R184, gsb0 ;  /* 0x0020000010b879f0 */ /* 0x000fe200080018b8 */
[----:B------:R-:W-:Y:S01]  /*ab90*/  UMOV UR20, UR8 ;  /* 0x0000000800147c82 */ /* 0x000fe20008000000 */
[----:B------:R-:W-:Y:S01]  /*aba0*/  UMOV UR21, UR9 ;  /* 0x0000000900157c82 */ /* 0x000fe20008000000 */
[----:B------:R-:W-:Y:S01]  /*abb0*/  UMOV UR22, UR6 ;  /* 0x0000000600167c82 */ /* 0x000fe20008000000 */
[----:B------:R-:W-:Y:S01]  /*abc0*/  UMOV UR23, 0x40000040 ;  /* 0x4000004000177882 */ /* 0x000fe20000000000 */
[----:B------:R-:W-:Y:S02]  /*abd0*/  WARPGROUP.DEPBAR.LE gsb0, 0x0 ;  /* 0x00008000000079c5 */ /* 0x000fe40000010000 */
[----:B------:R-:W-:Y:S01]  /*abe0*/  UIADD3 UR14, UR4, 0x180, URZ ;  /* 0x00000180040e7890 */ /* 0x000fe2000fffe03f */
[----:B------:R-:W-:Y:S01]  /*abf0*/  UMOV UR12, UR18 ;  /* 0x00000012000c7c82 */ /* 0x000fe20008000000 */
[----:B------:R-:W-:Y:S01]  /*ac00*/  UMOV UR13, UR19 ;  /* 0x00000013000d7c82 */ /* 0x000fe20008000000 */
[----:B------:R-:W-:Y:S01]  /*ac10*/  UMOV UR6, UR12 ;  /* 0x0000000c00067c82 */ /* 0x000fe20008000000 */
[----:B------:R-:W-:Y:S01]  /*ac20*/  UMOV UR7, UR13 ;  /* 0x0000000d00077c82 */ /* 0x000fe20008000000 */
[----:B------:R-:W-:Y:S01]  /*ac30*/  UMOV UR12, UR8 ;  /* 0x00000008000c7c82 */ /* 0x000fe20008000000 */
[----:B------:R-:W-:Y:S01]  /*ac40*/  UMOV UR13, UR9 ;  /* 0x00000009000d7c82 */ /* 0x000fe20008000000 */
[----:B------:R-:W-:Y:S01]  /*ac50*/  UMOV UR15, 0x40000040 ;  /* 0x40000040000f7882 */ /* 0x000fe20000000000 */
[----:B------:R-:W-:Y:S01]  /*ac60*/  UIADD3 UR18, UR4, 0x200, URZ ;  /* 0x0000020004127890 */ /* 0x000fe2000fffe03f */
[----:B------:R-:W-:Y:S01]  /*ac70*/  UMOV UR16, UR22 ;  /* 0x0000001600107c82 */ /* 0x000fe20008000000 */
[----:B------:R-:W-:Y:S01]  /*ac80*/  UMOV UR17, UR23 ;  /* 0x0000001700117c82 */ /* 0x000fe20008000000 */
[----:B------:R-:W-:Y:S01]  /*ac90*/  UMOV UR19, 0x40000040 ;  /* 0x4000004000137882 */ /* 0x000fe20000000000 */
[----:B----4-:R-:W-:-:S06]  /*aca0*/  WARPGROUP.ARRIVE ;  /* 0x00000000000079c5 */ /* 0x010fcc0000000000 */
        /* <DEDUP_REMOVED lines=119> */
[----:B------:R-:W-:Y:S01]  /*b420*/  UMOV UR36, UR56 ;  /* 0x0000003800247c82 */ /* 0x000fe20008000000 */
[----:B------:R-:W-:Y:S01]  /*b430*/  UMOV UR37, UR57 ;  /* 0x0000003900257c82 */ /* 0x000fe20008000000 */
[----:B------:R-:W-:-:S02]  /*b440*/  WARPGROUP.DEPBAR.LE gsb0, 0x0 ;  /* 0x00008000000079c5 */ /* 0x000fc40000010000 */
[----:B------:R-:W-:-:S06]  /*b450*/  WARPGROUP.ARRIVE ;  /* 0x00000000000079c5 */ /* 0x000fcc0000000000 */
[----:B------:R-:W-:Y:S01]  /*b460*/  HGMMA.64x16x16.F32.BF16 R104, gdesc[UR36], R104, gsb0 ;  /* 0x00200000246879f0 */ /* 0x000fe20008001868 */
[----:B------:R-:W-:Y:S01]  /*b470*/  IMAD.MOV.U32 R226, RZ, RZ, R206 ;  /* 0x000000ffffe27224 */ /* 0x000fe200078e00ce */
[----:B------:R-:W-:Y:S01]  /*b480*/  MOV R223, R204 ;  /* 0x000000cc00df7202 */ /* 0x000fe20000000f00 */
[----:B------:R-:W-:Y:S02]  /*b490*/  IMAD.MOV.U32 R225, RZ, RZ, R207 ;  /* 0x000000ffffe17224 */ /* 0x000fe400078e00cf */
[----:B------:R-:W-:Y:S01]  /*b4a0*/  IMAD.MOV.U32 R227, RZ, RZ, R205 ;  /* 0x000000ffffe37224 */ /* 0x000fe200078e00cd */
[----:B------:R-:W3:Y:S01]  /*b4b0*/  LDL.LU.64 R206, [R1+0x540] ;  /* 0x0005400001ce7983 */ /* 0x000ee20000300a00 */
[----:B------:R-:W-:Y:S02]  /*b4c0*/  IMAD.MOV.U32 R221, RZ, RZ, R202 ;  /* 0x000000ffffdd7224 */ /* 0x000fe400078e00ca */
[----:B------:R-:W-:Y:S01]  /*b4d0*/  IMAD.MOV.U32 R222, RZ, RZ, R203 ;  /* 0x000000ffffde7224 */ /* 0x000fe200078e00cb */
[----:B------:R-:W3:Y:S01]  /*b4e0*/  LDL.LU.64 R204, [R1+0x538] ;  /* 0x0005380001cc7983 */ /* 0x000ee20000300a00 */
[----:B------:R-:W-:-:S02]  /*b4f0*/  IMAD.MOV.U32 R219, RZ, RZ, R200 ;  /* 0x000000ffffdb7224 */ /* 0x000fc400078e00c8 */
[----:B------:R-:W-:Y:S01]  /*b500*/  IMAD.MOV.U32 R220, RZ, RZ, R201 ;  /* 0x000000ffffdc7224 */ /* 0x000fe200078e00c9 */
[----:B------:R-:W3:Y:S04]  /*b510*/  LDL.LU.64 R202, [R1+0x530] ;  /* 0x0005300001ca7983 */ /* 0x000ee80000300a00 */
[----:B------:R-:W3:Y:S01]  /*b520*/  LDL.LU.64 R200, [R1+0x528] ;  /* 0x0005280001c87983 */ /* 0x000ee20000300a00 */
[----:B------:R-:W-:Y:S01]  /*b530*/  UMOV UR32, UR56 ;  /* 0x0000003800207c82 */ /* 0x000fe20008000000 */
[----:B------:R-:W-:Y:S01]  /*b540*/  UMOV UR33, UR57 ;  /* 0x0000003900217c82 */ /* 0x000fe20008000000 */
[----:B------:R-:W-:Y:S02]  /*b550*/  WARPGROUP.DEPBAR.LE gsb0, 0x0 ;  /* 0x00008000000079c5 */ /* 0x000fe40000010000 */
[----:B------:R-:W-:-:S06]  /*b560*/  WARPGROUP.ARRIVE ;  /* 0x00000000000079c5 */ /* 0x000fcc0000000000 */
[----:B------:R-:W-:Y:S01]  /*b570*/  HGMMA.64x16x16.F32.BF16 R120, gdesc[UR32], R120, gsb0 ;  /* 0x00200000207879f0 */ /* 0x000fe20008001878 */
[----:B------:R-:W-:Y:S04]  /*b580*/  STL.64 [R1+0x4a8], R214 ;  /* 0x0004a8d601007387 */ /* 0x000fe80000100a00 */
[----:B------:R0:W-:Y:S04]  /*b590*/  STL.64 [R1+0x4a0], R212 ;  /* 0x0004a0d401007387 */ /* 0x0001e80000100a00 */
[----:B------:R1:W-:Y:S04]  /*b5a0*/  STL.64 [R1+0x498], R210 ;  /* 0x000498d201007387 */ /* 0x0003e80000100a00 */
[----:B------:R4:W-:Y:S01]  /*b5b0*/  STL.64 [R1+0x490], R208 ;  /* 0x000490d001007387 */ /* 0x0009e20000100a00 */
[----:B0-----:R-:W-:-:S02]  /*b5c0*/  IMAD.MOV.U32 R212, RZ, RZ, R223 ;  /* 0x000000ffffd47224 */ /* 0x001fc400078e00df */
[----:B-1----:R-:W-:Y:S02]  /*b5d0*/  IMAD.MOV.U32 R210, RZ, RZ, R221 ;  /* 0x000000ffffd27224 */ /* 0x002fe400078e00dd */
[----:B----4-:R-:W-:Y:S01]  /*b5e0*/  IMAD.MOV.U32 R208, RZ, RZ, R219 ;  /* 0x000000ffffd07224 */ /* 0x010fe200078e00db */
[----:B------:R-:W-:Y:S01]  /*b5f0*/  MOV R209, R220 ;  /* 0x000000dc00d17202 */ /* 0x000fe20000000f00 */
[----:B------:R-:W4:Y:S01]  /*b600*/  LDL.LU R219, [R1+0x520] ;  /* 0x0005200001db7983 */ /* 0x000f220000300800 */
[----:B------:R-:W-:-:S03]  /*b610*/  IMAD.MOV.U32 R211, RZ, RZ, R222 ;  /* 0x000000ffffd37224 */ /* 0x000fc600078e00de */
[----:B------:R-:W4:Y:S04]  /*b620*/  LDL.LU R220, [R1+0x51c] ;  /* 0x00051c0001dc7983 */ /* 0x000f280000300800 */
[----:B------:R-:W4:Y:S04]  /*b630*/  LDL.LU R221, [R1+0x518] ;  /* 0x0005180001dd7983 */ /* 0x000f280000300800 */
[----:B------:R-:W4:Y:S04]  /*b640*/  LDL.LU R222, [R1+0x514] ;  /* 0x0005140001de7983 */ /* 0x000f280000300800 */
[----:B------:R-:W4:Y:S01]  /*b650*/  LDL.LU R223, [R1+0x510] ;  /* 0x0005100001df7983 */ /* 0x000f220000300800 */
[----:B------:R-:W-:Y:S01]  /*b660*/  UMOV UR28, UR56 ;  /* 0x00000038001c7c82 */ /* 0x000fe20008000000 */
[----:B------:R-:W-:Y:S01]  /*b670*/  UMOV UR29, UR57 ;  /* 0x00000039001d7c82 */ /* 0x000fe20008000000 */
[----:B------:R-:W-:-:S02]  /*b680*/  WARPGROUP.DEPBAR.LE gsb0, 0x0 ;  /* 0x00008000000079c5 */ /* 0x000fc40000010000 */
[----:B------:R-:W-:-:S06]  /*b690*/  WARPGROUP.ARRIVE ;  /* 0x00000000000079c5 */ /* 0x000fcc0000000000 */
[----:B------:R-:W-:Y:S01]  /*b6a0*/  HGMMA.64x16x16.F32.BF16 R136, gdesc[UR28], R136, gsb0 ;  /* 0x002000001c8879f0 */ /* 0x000fe20008001888 */
[----:B------:R-:W-:Y:S01]  /*b6b0*/  UMOV UR24, UR56 ;  /* 0x0000003800187c82 */ /* 0x000fe20008000000 */
[----:B------:R-:W-:Y:S01]  /*b6c0*/  UMOV UR25, UR57 ;  /* 0x0000003900197c82 */ /* 0x000fe20008000000 */
[----:B------:R-:W-:Y:S01]  /*b6d0*/  MOV R214, R226 ;  /* 0x000000e200d67202 */ /* 0x000fe20000000f00 */
        /* <DEDUP_REMOVED lines=9> */
[----:B------:R-:W-:Y:S02]  /*b770*/  IMAD.MOV.U32 R215, RZ, RZ, R9 ;  /* 0x000000ffffd77224 */ /* 0x000fe400078e0009 */
[----:B-1----:R-:W-:Y:S01]  /*b780*/  IMAD.MOV.U32 R212, RZ, RZ, R12 ;  /* 0x000000ffffd47224 */ /* 0x002fe200078e000c */
[----:B------:R1:W-:Y:S01]  /*b790*/  STL.64 [R1+0x4b0], R208 ;  /* 0x0004b0d001007387 */ /* 0x0003e20000100a00 */
[----:B------:R-:W-:-:S03]  /*b7a0*/  IMAD.MOV.U32 R213, RZ, RZ, R11 ;  /* 0x000000ffffd57224 */ /* 0x000fc600078e000b */
[----:B------:R1:W-:Y:S01]  /*b7b0*/  STL.64 [R1+0x4e8], R214 ;  /* 0x0004e8d601007387 */ /* 0x0003e20000100a00 */
[----:B0-----:R-:W-:Y:S01]  /*b7c0*/  IMAD.MOV.U32 R210, RZ, RZ, R14 ;  /* 0x000000ffffd27224 */ /* 0x001fe200078e000e */
[----:B------:R-:W-:Y:S01]  /*b7d0*/  MOV R211, R13 ;  /* 0x0000000d00d37202 */ /* 0x000fe20000000f00 */
[----:B-1----:R-:W-:Y:S02]  /*b7e0*/  IMAD.MOV.U32 R208, RZ, RZ, R224 ;  /* 0x000000ffffd07224 */ /* 0x002fe400078e00e0 */
[----:B------:R-:W-:Y:S01]  /*b7f0*/  IMAD.MOV.U32 R209, RZ, RZ, R15 ;  /* 0x000000ffffd17224 */ /* 0x000fe200078e000f */
[----:B------:R0:W-:Y:S01]  /*b800*/  STL.64 [R1+0x4e0], R212 ;  /* 0x0004e0d401007387 */ /* 0x0001e20000100a00 */
[----:B------:R-:W-:Y:S02]  /*b810*/  IMAD.MOV.U32 R214, RZ, RZ, R2 ;  /* 0x000000ffffd67224 */ /* 0x000fe400078e0002 */
[----:B------:R-:W-:Y:S01]  /*b820*/  IMAD.MOV.U32 R215, RZ, RZ, R0 ;  /* 0x000000ffffd77224 */ /* 0x000fe200078e0000 */
[----:B------:R1:W-:Y:S04]  /*b830*/  STL.64 [R1+0x4d8], R210 ;  /* 0x0004d8d201007387 */ /* 0x0003e80000100a00 */
[----:B------:R1:W-:Y:S01]  /*b840*/  STL.64 [R1+0x4d0], R208 ;  /* 0x0004d0d001007387 */ /* 0x0003e20000100a00 */
[----:B0-----:R-:W-:Y:S01]  /*b850*/  IMAD.MOV.U32 R212, RZ, RZ, R4 ;  /* 0x000000ffffd47224 */ /* 0x001fe200078e0004 */
[----:B------:R-:W-:Y:S01]  /*b860*/  MOV R213, R3 ;  /* 0x0000000300d57202 */ /* 0x000fe20000000f00 */
[----:B-1----:R-:W-:-:S02]  /*b870*/  IMAD.MOV.U32 R210, RZ, RZ, R6 ;  /* 0x000000ffffd27224 */ /* 0x002fc400078e0006 */
[----:B------:R-:W-:Y:S01]  /*b880*/  IMAD.MOV.U32 R211, RZ, RZ, R5 ;  /* 0x000000ffffd37224 */ /* 0x000fe200078e0005 */
[----:B------:R-:W-:Y:S01]  /*b890*/  MOV R208, R8 ;  /* 0x0000000800d07202 */ /* 0x000fe20000000f00 */
[----:B------:R-:W-:Y:S01]  /*b8a0*/  IMAD.MOV.U32 R209, RZ, RZ, R7 ;  /* 0x000000ffffd17224 */ /* 0x000fe200078e0007 */
[----:B------:R-:W-:Y:S04]  /*b8b0*/  STL.64 [R1+0x508], R214 ;  /* 0x000508d601007387 */ /* 0x000fe80000100a00 */
[----:B------:R-:W-:Y:S04]  /*b8c0*/  STL.64 [R1+0x500], R212 ;  /* 0x000500d401007387 */ /* 0x000fe80000100a00 */
[----:B------:R-:W-:Y:S04]  /*b8d0*/  STL.64 [R1+0x4f8], R210 ;  /* 0x0004f8d201007387 */ /* 0x000fe80000100a00 */
[----:B------:R0:W-:Y:S01]  /*b8e0*/  STL.64 [R1+0x4f0], R208 ;  /* 0x0004f0d001007387 */ /* 0x0001e20000100a00 */
[----:B------:R-:W-:-:S02]  /*b8f0*/  WARPGROUP.DEPBAR.LE gsb0, 0x0 ;  /* 0x00008000000079c5 */ /* 0x000fc40000010000 */
[----:B------:R-:W-:Y:S01]  /*b900*/  WARPGROUP.ARRIVE ;  /* 0x00000000000079c5 */ /* 0x000fe20000000000 */
[----:B0-----:R-:W4:Y:S04]  /*b910*/  LDL.LU.64 R208, [R1+0x60] ;  /* 0x0000600001d07983 */ /* 0x001f280000300a00 */
[----:B------:R-:W4:Y:S04]  /*b920*/  LDL.LU.64 R210, [R1+0x68] ;  /* 0x0000680001d27983 */ /* 0x000f280000300a00 */
[----:B------:R-:W4:Y:S04]  /*b930*/  LDL.LU.64 R212, [R1+0x70] ;  /* 0x0000700001d47983 */ /* 0x000f280000300a00 */
[----:B------:R-:W4:Y:S01]  /*b940*/  LDL.LU.64 R214, [R1+0x78] ;  /* 0x0000780001d67983 */ /* 0x000f220000300a00 */
[----:B------:R-:W-:Y:S01]  /*b950*/  UMOV UR20, UR56 ;  /* 0x0000003800147c82 */ /* 0x000fe20008000000 */
[----:B------:R-:W-:-:S02]  /*b960*/  UMOV UR21, UR57 ;  /* 0x0000003900157c82 */ /* 0x000fc40008000000 */
[----:B------:R-:W-:Y:S01]  /*b970*/  HGMMA.64x16x16.F32.BF16 R168, gdesc[UR20], R168, gsb0 ;  /* 0x0020000014a879f0 */ /* 0x000fe200080018a8 */
[----:B------:R-:W-:Y:S01]  /*b980*/  UMOV UR16, UR56 ;  /* 0x0000003800107c82 */ /* 0x000fe20008000000 */
[----:B------:R-:W-:Y:S01]  /*b990*/  UMOV UR17, UR57 ;  /* 0x0000003900117c82 */ /* 0x000fe20008000000 */
[----:B------:R-:W-:Y:S02]  /*b9a0*/  WARPGROUP.DEPBAR.LE gsb0, 0x0 ;  /* 0x00008000000079c5 */ /* 0x000fe40000010000 */
[----:B--2---:R-:W-:-:S06]  /*b9b0*/  WARPGROUP.ARRIVE ;  /* 0x00000000000079c5 */ /* 0x004fcc0000000000 */
[----:B------:R-:W-:Y:S01]  /*b9c0*/  HGMMA.64x16x16.F32.BF16 R184, gdesc[UR16], R184, gsb0 ;  /* 0x0020000010b879f0 */ /* 0x000fe200080018b8 */
[----:B------:R-:W-:Y:S01]  /*b9d0*/  UMOV UR8, UR12 ;  /* 0x0000000c00087c82 */ /* 0x000fe20008000000 */
[----:B------:R-:W-:Y:S01]  /*b9e0*/  UMOV UR9, UR13 ;  /* 0x0000000d00097c82 */ /* 0x000fe20008000000 */
[----:B------:R-:W-:Y:S01]  /*b9f0*/  UMOV UR12, UR56 ;  /* 0x00000038000c7c82 */ /* 0x000fe20008000000 */
[----:B------:R-:W-:Y:S01]  /*ba00*/  UMOV UR13, UR57 ;  /* 0x00000039000d7c82 */ /* 0x000fe20008000000 */
[----:B------:R-:W-:Y:S02]  /*ba10*/  WARPGROUP.DEPBAR.LE gsb0, 0x0 ;  /* 0x00008000000079c5 */ /* 0x000fe40000010000 */
[----:B---3--:R-:W-:-:S06]  /*ba20*/  WARPGROUP.ARRIVE ;  /* 0x00000000000079c5 */ /* 0x008fcc0000000000 */
[----:B------:R-:W-:Y:S01]  /*ba30*/  HGMMA.64x16x16.F32.BF16 R200, gdesc[UR12], R200, gsb0 ;  /* 0x002000000cc879f0 */ /* 0x000fe200080018c8 */
[----:B------:R-:W-:Y:S01]  /*ba40*/  UMOV UR58, UR8 ;  /* 0x00000008003a7c82 */ /* 0x000fe20008000000 */
[----:B------:R-:W-:Y:S01]  /*ba50*/  UMOV UR59, UR9 ;  /* 0x00000009003b7c82 */ /* 0x000fe20008000000 */
[----:B------:R-:W-:Y:S02]  /*ba60*/  WARPGROUP.DEPBAR.LE gsb0, 0x0 ;  /* 0x00008000000079c5 */ /* 0x000fe40000010000 */
[----:B----4-:R-:W-:-:S06]  /*ba70*/  WARPGROUP.ARRIVE ;  /* 0x00000000000079c5 */ /* 0x010fcc0000000000 */
        /* <DEDUP_REMOVED lines=24> */
[----:B------:R-:W-:Y:S02]  /*bc00*/  UIADD3 UR8, UR61, 0x2, URZ ;  /* 0x000000023d087890 */ /* 0x000fe4000fffe03f */
        /* <DEDUP_REMOVED lines=348> */
[----:B------:R-:W-:Y:S01]  /*d1d0*/  UMOV UR6, UR18 ;  /* 0x0000001200067c82 */ /* 0x000fe20008000000 */
[----:B------:R-:W-:Y:S01]  /*d1e0*/  UIADD3 UR18, UR4, 0x204, URZ ;  /* 0x0000020404127890 */ /* 0x000fe2000fffe03f */
[----:B------:R-:W-:Y:S01]  /*d1f0*/  UMOV UR16, UR22 ;  /* 0x0000001600107c82 */ /* 0x000fe20008000000 */
        /* <DEDUP_REMOVED lines=163> */
[----:B------:R-:W-:-:S02]  /*dc30*/  UMOV UR21, UR57 ;  /* 0x0000003900157c82 */ /* 0x000fc40008000000 */
        /* <DEDUP_REMOVED lines=1091> */
[----:B------:R0:W5:Y:S04]  /*12070*/  LDL.LU R4, [R1+0x1bc] ;  /* 0x0001bc0001047983 */ /* 0x0001680000300800 */
[----:B------:R0:W5:Y:S04]  /*12080*/  LDL.LU R3, [R1+0x1b8] ;  /* 0x0001b80001037983 */ /* 0x0001680000300800 */
        /* <DEDUP_REMOVED lines=192> */
[----:B------:R-:W-:Y:S02]  /*12c90*/  UIADD3 UR58, UR4, 0xe86, URZ ;  /* 0x00000e86043a7890 */ /* 0x000fe4000fffe03f */
[----:B------:R-:W-:Y:S01]  /*12ca0*/  UIADD3 UR54, UR4, 0xe06, URZ ;  /* 0x00000e0604367890 */ /* 0x000fe2000fffe03f */
[----:B------:R-:W-:Y:S02]  /*12cb0*/  UMOV UR5, UR9 ;  /* 0x0000000900057c82 */ /* 0x000fe40008000000 */
        /* <DEDUP_REMOVED lines=137> */
[----:B------:R-:W-:Y:S01]  /*13550*/  BPT.TRAP 0x1 ;  /* 0x000000040000795c */ /* 0x000fe20000300000 */
.L_x_23:
[----:B------:R-:W2:Y:S01]  /*13560*/  LDL R5, [R1+0xb0] ;  /* 0x0000b00001057983 */ /* 0x000ea20000100800 */
[----:B-----5:R-:W-:Y:S02]  /*13570*/  R2UR UR5, R17 ;  /* 0x00000000110572ca */ /* 0x020fe400000e0000 */
[----:B------:R-:W-:-:S13]  /*13580*/  R2UR UR4, R4 ;  /* 0x00000000040472ca */ /* 0x000fda00000e0000 */
[----:B------:R-:W-:-:S04]  /*13590*/  ULEA UR4, UR4, UR5, 0x3 ;  /* 0x0000000504047291 */ /* 0x000fc8000f8e183f */
[----:B------:R-:W-:-:S04]  /*135a0*/  UIADD3 UR4, UR4, 0x10, URZ ;  /* 0x0000001004047890 */ /* 0x000fc8000fffe03f */
[----:B------:R-:W-:-:S09]  /*135b0*/  UPRMT UR4, URZ, 0x654, UR4 ;  /* 0x000006543f047896 */ /* 0x000fd20008000004 */
[----:B------:R-:W-:Y:S01]  /*135c0*/  SYNCS.ARRIVE.TRANS64.RED.A1T0 RZ, [UR4], RZ ;  /* 0x000000ffffff79a7 */ /* 0x000fe20008100404 */
[----:B--2---:R-:W-:-:S13]  /*135d0*/  ISETP.GT.U32.AND P1, PT, R5, 0x1, PT ;  /* 0x000000010500780c */ /* 0x004fda0003f24070 */
[----:B------:R-:W-:Y:S05]  /*135e0*/  @P1 BRA `(.L_x_24) ;  /* 0x0000000000041947 */ /* 0x000fea0003800000 */
[----:B------:R-:W-:Y:S01]  /*135f0*/  BPT.TRAP 0x1 ;  /* 0x000000040000795c */ /* 0x000fe20000300000 */
.L_x_24:
[----:B------:R-:W-:Y:S01]  /*13600*/  R2UR UR4, R4 ;  /* 0x00000000040472ca */ /* 0x000fe200000e0000 */
[----:B------:R-:W-:Y:S01]  /*13610*/  UIADD3 UR60, UR60, 0x1, URZ ;  /* 0x000000013c3c7890 */ /* 0x000fe2000fffe03f */
[C---:B------:R-:W-:Y:S01]  /*13620*/  ISETP.GT.AND P1, PT, R0.reuse, 0x1, PT ;  /* 0x000000010000780c */ /* 0x040fe20003f24270 */
[----:B------:R-:W-:Y:S02]  /*13630*/  VIADD R0, R0, 0xffffffff ;  /* 0xffffffff00007836 */ /* 0x000fe40000000000 */
[----:B------:R-:W-:-:S04]  /*13640*/  UISETP.NE.AND UP0, UPT, UR60, 0x2, UPT ;  /* 0x000000023c00788c */ /* 0x000fc8000bf05270 */
[----:B------:R-:W-:Y:S02]  /*13650*/  USEL UR5, URZ, 0x1, UP0 ;  /* 0x000000013f057887 */ /* 0x000fe40008000000 */
[----:B------:R-:W-:Y:S02]  /*13660*/  USEL UR60, UR60, URZ, UP0 ;  /* 0x0000003f3c3c7287 */ /* 0x000fe40008000000 */
[----:B------:R-:W-:Y:S02]  /*13670*/  UIADD3 UR4, UR4, 0x1, URZ ;  /* 0x0000000104047890 */ /* 0x000fe4000fffe03f */
[----:B------:R-:W-:Y:S02]  /*13680*/  LOP3.LUT R3, R3, UR5, RZ, 0x3c, !PT ;  /* 0x0000000503037c12 */ /* 0x000fe4000f8e3cff */
[----:B------:R-:W-:-:S04]  /*13690*/  UISETP.NE.AND UP1, UPT, UR4, 0x2, UPT ;  /* 0x000000020400788c */ /* 0x000fc8000bf25270 */
[----:B------:R-:W-:-:S06]  /*136a0*/  USEL UR4, UR4, URZ, UP1 ;  /* 0x0000003f04047287 */ /* 0x000fcc0008800000 */
[----:B------:R-:W-:Y:S01]  /*136b0*/  IMAD.U32 R4, RZ, RZ, UR4 ;  /* 0x00000004ff047e24 */ /* 0x000fe2000f8e00ff */
[----:B------:R-:W-:Y:S06]  /*136c0*/  @P1 BRA `(.L_x_25) ;  /* 0xffffff7000001947 */ /* 0x000fec000383ffff */
.L_x_18:
[----:B------:R1:W5:Y:S01]  /*136d0*/  LDL R5, [R1+0xc4] ;  /* 0x0000c40001057983 */ /* 0x0003620000100800 */
[----:B------:R-:W2:Y:S02]  /*136e0*/  LDC R0, c[0x0][0x28c] ;  /* 0x0000a300ff007b82 */ /* 0x000ea40000000800 */
[----:B--2---:R-:W-:-:S13]  /*136f0*/  ISETP.GE.AND P1, PT, R0, 0x1, PT ;  /* 0x000000010000780c */ /* 0x004fda0003f26270 */
[----:B-1----:R-:W-:Y:S05]  /*13700*/  @!P1 BRA `(.L_x_26) ;  /* 0x00000000003c9947 */ /* 0x002fea0003800000 */
[----:B------:R-:W-:Y:S05]  /*13710*/  @!P0 BRA `(.L_x_27) ;  /* 0x0000000000048947 */ /* 0x000fea0003800000 */
[----:B------:R-:W-:Y:S01]  /*13720*/  BPT.TRAP 0x1 ;  /* 0x000000040000795c */ /* 0x000fe20000300000 */
.L_x_27:
[----:B------:R-:W2:Y:S01]  /*13730*/  LDL R0, [R1+0xb0] ;  /* 0x0000b00001007983 */ /* 0x000ea20000100800 */
[----:B-----5:R-:W-:Y:S02]  /*13740*/  R2UR UR6, R5 ;  /* 0x00000000050672ca */ /* 0x020fe400000e0000 */
[----:B------:R-:W-:Y:S02]  /*13750*/  R2UR UR4, R8 ;  /* 0x00000000080472ca */ /* 0x000fe400000e0000 */
[----:B------:R-:W-:-:S11]  /*13760*/  R2UR UR5, R17 ;  /* 0x00000000110572ca */ /* 0x000fd600000e0000 */
[----:B------:R-:W-:-:S04]  /*13770*/  UIADD3 UR4, UR4, UR6, URZ ;  /* 0x0000000604047290 */ /* 0x000fc8000fffe03f */
[----:B------:R-:W-:-:S04]  /*13780*/  USHF.L.U32 UR4, UR4, 0x3, URZ ;  /* 0x0000000304047899 */ /* 0x000fc8000800063f */
[----:B------:R-:W-:-:S04]  /*13790*/  ULOP3.LUT UR4, UR4, 0x8, URZ, 0xc0, !UPT ;  /* 0x0000000804047892 */ /* 0x000fc8000f8ec03f */
[----:B------:R-:W-:-:S04]  /*137a0*/  UIADD3 UR4, UR5, 0x10, UR4 ;  /* 0x0000001005047890 */ /* 0x000fc8000fffe004 */
[----:B------:R-:W-:-:S09]  /*137b0*/  UPRMT UR4, URZ, 0x654, UR4 ;  /* 0x000006543f047896 */ /* 0x000fd20008000004 */
[----:B------:R-:W-:Y:S01]  /*137c0*/  SYNCS.ARRIVE.TRANS64.RED.A1T0 RZ, [UR4], RZ ;  /* 0x000000ffffff79a7 */ /* 0x000fe20008100404 */
[----:B--2---:R-:W-:-:S13]  /*137d0*/  ISETP.GT.U32.AND P0, PT, R0, 0x1, PT ;  /* 0x000000010000780c */ /* 0x004fda0003f04070 */
[----:B------:R-:W-:Y:S05]  /*137e0*/  @P0 BRA `(.L_x_26) ;  /* 0x0000000000040947 */ /* 0x000fea0003800000 */
[----:B------:R-:W-:Y:S01]  /*137f0*/  BPT.TRAP 0x1 ;  /* 0x000000040000795c */ /* 0x000fe20000300000 */
.L_x_26:
[----:B------:R-:W2:Y:S01]  /*13800*/  LDL R4, [R1+0xd8] ;  /* 0x0000d80001047983 */ /* 0x000ea20000100800 */
[----:B------:R-:W1:Y:S01]  /*13810*/  S2R R0, SR_TID.X ;  /* 0x0000000000007919 */ /* 0x000e620000002100 */
[----:B-----5:R-:W-:Y:S01]  /*13820*/  R2UR UR5, R5 ;  /* 0x00000000050572ca */ /* 0x020fe200000e0000 */
[----:B------:R-:W-:Y:S01]  /*13830*/  IMAD R12, R19, 0xf0, RZ ;  /* 0x000000f0130c7824 */ /* 0x000fe200078e02ff */
[----:B------:R-:W-:Y:S01]  /*13840*/  ULDC UR4, c[0x0][0x284] ;  /* 0x0000a10000047ab9 */ /* 0x000fe20000000800 */
[----:B------:R-:W3:Y:S01]  /*13850*/  LDL.LU R3, [R1+0xcc] ;  /* 0x0000cc0001037983 */ /* 0x000ee20000300800 */
[----:B------:R-:W-:-:S03]  /*13860*/  ULDC.64 UR8, c[0x0][0x5d0] ;  /* 0x0001740000087ab9 */ /* 0x000fc60000000a00 */
[----:B------:R-:W4:Y:S01]  /*13870*/  LDL R226, [R1+0xb4] ;  /* 0x0000b40001e27983 */ /* 0x000f220000100800 */
[----:B------:R-:W0:Y:S01]  /*13880*/  S2R R5, SR_TID.X ;  /* 0x0000000000057919 */ /* 0x000e220000002100 */
[----:B-1----:R-:W-:-:S04]  /*13890*/  SHF.R.U32.HI R0, RZ, 0x7, R0 ;  /* 0x00000007ff007819 */ /* 0x002fc80000011600 */
[----:B------:R-:W-:-:S05]  /*138a0*/  LOP3.LUT R0, R0, 0x1, RZ, 0xc0, !PT ;  /* 0x0000000100007812 */ /* 0x000fca00078ec0ff */
[----:B------:R-:W-:Y:S01]  /*138b0*/  IMAD.SHL.U32 R14, R0, 0x40, RZ ;  /* 0x00000040000e7824 */ /* 0x000fe200078e00ff */
[----:B0-----:R-:W-:-:S04]  /*138c0*/  LOP3.LUT R15, R5, 0x60, RZ, 0xc0, !PT ;  /* 0x00000060050f7812 */ /* 0x001fc800078ec0ff */
[----:B------:R-:W-:Y:S02]  /*138d0*/  SHF.R.U32.HI R15, RZ, 0x1, R15 ;  /* 0x00000001ff0f7819 */ /* 0x000fe4000001160f */
[----:B------:R-:W-:Y:S02]  /*138e0*/  SHF.L.U32 R13, R5, 0x1, RZ ;  /* 0x00000001050d7819 */ /* 0x000fe400000006ff */
[----:B------:R-:W-:Y:S02]  /*138f0*/  MOV R6, 0xffffffff ;  /* 0xffffffff00067802 */ /* 0x000fe40000000f00 */
[----:B--2---:R-:W-:Y:S02]  /*13900*/  R2UR UR6, R4 ;  /* 0x00000000040672ca */ /* 0x004fe400000e0000 */
[----:B------:R-:W0:Y:S01]  /*13910*/  LDC R4, c[0x0][0x288] ;  /* 0x0000a200ff047b82 */ /* 0x000e220000000800 */
[----:B---3--:R-:W-:Y:S02]  /*13920*/  R2UR UR7, R3 ;  /* 0x00000000030772ca */ /* 0x008fe400000e0000 */
[----:B------:R-:W-:-:S04]  /*13930*/  SHF.R.U32.HI R3, RZ, 0x2, R5 ;  /* 0x00000002ff037819 */ /* 0x000fc80000011605 */
[----:B------:R-:W-:-:S04]  /*13940*/  LOP3.LUT R3, R3, 0x7, RZ, 0xc0, !PT ;  /* 0x0000000703037812 */ /* 0x000fc800078ec0ff */
[--C-:B------:R-:W-:Y:S02]  /*13950*/  LOP3.LUT R14, R14, 0x40, R3.reuse, 0xe2, !PT ;  /* 0x000000400e0e7812 */ /* 0x100fe400078ee203 */
[----:B------:R-:W-:-:S05]  /*13960*/  IADD3 R3, RZ, -R15, -R3 ;  /* 0x8000000fff037210 */ /* 0x000fca0007ffe803 */
[----:B------:R-:W-:Y:S01]  /*13970*/  IMAD R3, R0, -0x40, R3 ;  /* 0xffffffc000037824 */ /* 0x000fe200078e0203 */
[----:B0-----:R-:W-:Y:S01]  /*13980*/  ISETP.GE.AND P0, PT, R12, R4, PT ;  /* 0x000000040c00720c */ /* 0x001fe20003f06270 */
[----:B------:R-:W-:-:S05]  /*13990*/  IMAD R0, R18, 0xc0, RZ ;  /* 0x000000c012007824 */ /* 0x000fca00078e02ff */
[C---:B------:R-:W-:Y:S02]  /*139a0*/  ISETP.GE.OR P0, PT, R0.reuse, UR4, P0 ;  /* 0x0000000400007c0c */ /* 0x040fe40008706670 */
[----:B------:R-:W-:Y:S01]  /*139b0*/  IADD3 R0, -R0, UR4, R3 ;  /* 0x0000000400007c10 */ /* 0x000fe2000fffe103 */
[----:B------:R-:W-:Y:S01]  /*139c0*/  UIADD3 UR4, UR6, UR5, URZ ;  /* 0x0000000506047290 */ /* 0x000fe2000fffe03f */
[----:B------:R-:W-:-:S03]  /*139d0*/  LOP3.LUT R3, R5, 0x3, RZ, 0xc0, !PT ;  /* 0x0000000305037812 */ /* 0x000fc600078ec0ff */
[----:B------:R-:W-:Y:S02]  /*139e0*/  USHF.R.U32.HI UR5, URZ, 0x1, UR4 ;  /* 0x000000013f057899 */ /* 0x000fe40008011604 */
[----:B------:R-:W-:Y:S02]  /*139f0*/  IMAD R3, R3, -0x2, R4 ;  /* 0xfffffffe03037824 */ /* 0x000fe400078e0204 */
[----:B------:R-:W-:Y:S01]  /*13a00*/  ULOP3.LUT UR5, UR5, 0x1, URZ, 0xc0, !UPT ;  /* 0x0000000105057892 */ /* 0x000fe2000f8ec03f */
[----:B----4-:R-:W-:Y:S01]  /*13a10*/  SHF.R.S32.HI R4, RZ, 0x1f, R226 ;  /* 0x0000001fff047819 */ /* 0x010fe200000114e2 */
[----:B------:R-:W-:Y:S01]  /*13a20*/  IMAD.IADD R3, R3, 0x1, -R12 ;  /* 0x0000000103037824 */ /* 0x000fe200078e0a0c */
[----:B------:R-:W-:Y:S01]  /*13a30*/  LOP3.LUT R12, R12, 0x6, R13, 0xf8, !PT ;  /* 0x000000060c0c7812 */ /* 0x000fe200078ef80d */
[----:B------:R-:W-:Y:S01]  /*13a40*/  UISETP.GT.U32.AND UP1, UPT, UR4, 0x1, UPT ;  /* 0x000000010400788c */ /* 0x000fe2000bf24070 */
[----:B------:R-:W-:Y:S01]  /*13a50*/  LOP3.LUT R14, R14, R15, RZ, 0xfc, !PT ;  /* 0x0000000f0e0e7212 */ /* 0x000fe200078efcff */
[----:B------:R-:W-:Y:S01]  /*13a60*/  UISETP.NE.U32.AND UP0, UPT, UR5, 0x1, UPT ;  /* 0x000000010500788c */ /* 0x000fe2000bf05070 */
[----:B------:R-:W-:Y:S01]  /*13a70*/  IMAD.MOV.U32 R15, RZ, RZ, RZ ;  /* 0x000000ffff0f7224 */ /* 0x000fe200078e00ff */
[----:B------:R-:W-:Y:S01]  /*13a80*/  SHF.R.S32.HI R13, RZ, 0x1f, R12 ;  /* 0x0000001fff0d7819 */ /* 0x000fe2000001140c */
[----:B------:R-:W-:Y:S01]  /*13a90*/  IMAD R5, R4, UR8, RZ ;  /* 0x0000000804057c24 */ /* 0x000fe2000f8e02ff */
[----:B------:R-:W-:-:S02]  /*13aa0*/  UISETP.LT.U32.AND UP1, UPT, UR6, 0x2, UP1 ;  /* 0x000000020600788c */ /* 0x000fc40008f21070 */
[----:B------:R-:W-:Y:S01]  /*13ab0*/  UISETP.GT.U32.AND UP0, UPT, UR6, 0x1, !UP0 ;  /* 0x000000010600788c */ /* 0x000fe2000c704070 */
[----:B------:R-:W-:Y:S01]  /*13ac0*/  IMAD.WIDE R14, R18, 0xc0, R14 ;  /* 0x000000c0120e7825 */ /* 0x000fe200078e020e */
[----:B------:R-:W-:Y:S02]  /*13ad0*/  ULOP3.LUT UR4, UR4, 0x1, URZ, 0xc0, !UPT ;  /* 0x0000000104047892 */ /* 0x000fe4000f8ec03f */
[----:B------:R-:W-:Y:S01]  /*13ae0*/  USEL UR6, URZ, 0x1, !UP1 ;  /* 0x000000013f067887 */ /* 0x000fe2000c800000 */
[C---:B------:R-:W-:Y:S01]  /*13af0*/  IMAD R5, R226.reuse, UR9, R5 ;  /* 0x00000009e2057c24 */ /* 0x040fe2000f8e0205 */
[----:B------:R-:W-:Y:S01]  /*13b00*/  USEL UR5, URZ, 0x1, !UP0 ;  /* 0x000000013f057887 */ /* 0x000fe2000c000000 */
[----:B------:R-:W-:-:S03]  /*13b10*/  IMAD.WIDE.U32 R18, R226, UR8, R12 ;  /* 0x00000008e2127c25 */ /* 0x000fc6000f8e000c */
[----:B------:R-:W-:Y:S01]  /*13b20*/  ULOP3.LUT UR7, UR5, UR7, UR6, 0x96, !UPT ;  /* 0x0000000705077292 */ /* 0x000fe2000f8e9606 */
[----:B------:R-:W-:Y:S02]  /*13b30*/  IMAD.IADD R19, R19, 0x1, R5 ;  /* 0x0000000113137824 */ /* 0x000fe400078e0205 */
[----:B------:R-:W-:-:S05]  /*13b40*/  IMAD.U32 R5, RZ, RZ, UR4 ;  /* 0x00000004ff057e24 */ /* 0x000fca000f8e00ff */
[----:B------:R0:W-:Y:S02]  /*13b50*/  STL [R1+0xc4], R5 ;  /* 0x0000c40501007387 */ /* 0x0001e40000100800 */
[----:B0-----:R-:W-:-:S05]  /*13b60*/  IMAD.U32 R5, RZ, RZ, UR7 ;  /* 0x00000007ff057e24 */ /* 0x001fca000f8e00ff */
[----:B------:R0:W-:Y:S04]  /*13b70*/  STL [R1+0xcc], R5 ;  /* 0x0000cc0501007387 */ /* 0x0001e80000100800 */
[----:B------:R0:W-:Y:S01]  /*13b80*/  STL [R1+0xd0], R6 ;  /* 0x0000d00601007387 */ /* 0x0001e20000100800 */
[----:B------:R-:W-:Y:S05]  /*13b90*/  @P0 BRA `(.L_x_28) ;  /* 0x0000010800c80947 */ /* 0x000fea0003800000 */
[----:B0-----:R-:W0:Y:S01]  /*13ba0*/  LDC.64 R6, c[0x0][0x5c8] ;  /* 0x00017200ff067b82 */ /* 0x001e220000000a00 */
[----:B------:R-:W-:Y:S01]  /*13bb0*/  FSETP.NEU.AND P2, PT, R16, RZ, PT ;  /* 0x000000ff1000720b */ /* 0x000fe20003f4d000 */
[----:B------:R-:W-:Y:S01]  /*13bc0*/  BSSY B0, `(.L_x_28) ;  /* 0x00010af000007945 */ /* 0x000fe20003800000 */
[----:B------:R-:W-:-:S04]  /*13bd0*/  ISETP.GT.AND P0, PT, R3, RZ, PT ;  /* 0x000000ff0300720c */ /* 0x000fc80003f04270 */
[----:B------:R-:W-:Y:S01]  /*13be0*/  ISETP.GT.AND P1, PT, R0, RZ, P0 ;  /* 0x000000ff0000720c */ /* 0x000fe20000724270 */
[-C--:B0-----:R-:W-:Y:S02]  /*13bf0*/  IMAD R22, R15, R6.reuse, RZ ;  /* 0x000000060f167224 */ /* 0x081fe400078e02ff */
[----:B------:R-:W-:-:S04]  /*13c00*/  IMAD.WIDE.U32 R18, R14, R6, R18 ;  /* 0x000000060e127225 */ /* 0x000fc800078e0012 */
[----:B------:R-:W-:-:S04]  /*13c10*/  IMAD R22, R14, R7, R22 ;  /* 0x000000070e167224 */ /* 0x000fc800078e0216 */
[----:B------:R-:W-:Y:S01]  /*13c20*/  IMAD.IADD R22, R19, 0x1, R22 ;  /* 0x0000000113167824 */ /* 0x000fe200078e0216 */
[----:B------:R-:W-:Y:S06]  /*13c30*/  @!P2 BRA `(.L_x_29) ;  /* 0x000000c400aca947 */ /* 0x000fec0003800000 */
[----:B------:R-:W0:Y:S01]  /*13c40*/  LDC.64 R8, c[0x0][0x5b8] ;  /* 0x00016e00ff087b82 */ /* 0x000e220000000a00 */
[----:B------:R-:W2:Y:S01]  /*13c50*/  LDL.LU R224, [R1+0x80] ;  /* 0x0000800001e07983 */ /* 0x000ea20000300800 */
[----:B------:R-:W-:Y:S01]  /*13c60*/  ULDC.64 UR6, c[0x0][0x208] ;  /* 0x0000820000067ab9 */ /* 0x000fe20000000a00 */
[----:B------:R-:W-:-:S05]  /*13c70*/  ULDC.64 UR4, c[0x0][0x5c0] ;  /* 0x0001700000047ab9 */ /* 0x000fca0000000a00 */
[----:B------:R-:W1:Y:S01]  /*13c80*/  LDC.64 R10, c[0x0][0x5b0] ;  /* 0x00016c00ff0a7b82 */ /* 0x000e620000000a00 */
[----:B0-----:R-:W-:Y:S01]  /*13c90*/  IMAD.MOV.U32 R5, RZ, RZ, R9 ;  /* 0x000000ffff057224 */ /* 0x001fe200078e0009 */
[----:B------:R0:W-:Y:S01]  /*13ca0*/  STL [R1+0xa0], R8 ;  /* 0x0000a00801007387 */ /* 0x0001e20000100800 */
[----:B------:R-:W-:-:S04]  /*13cb0*/  IMAD.MOV.U32 R227, RZ, RZ, R8 ;  /* 0x000000ffffe37224 */ /* 0x000fc800078e0008 */
[-C--:B------:R-:W-:Y:S02]  /*13cc0*/  IMAD R4, R4, R227.reuse, RZ ;  /* 0x000000e304047224 */ /* 0x080fe400078e02ff */
[C---:B------:R-:W-:Y:S01]  /*13cd0*/  IMAD.WIDE.U32 R20, R226.reuse, R227, R12 ;  /* 0x000000e3e2147225 */ /* 0x040fe200078e000c */
[----:B0-----:R-:W0:Y:S03]  /*13ce0*/  LDC.64 R8, c[0x0][0x5a8] ;  /* 0x00016a00ff087b82 */ /* 0x001e260000000a00 */
[----:B------:R-:W-:Y:S02]  /*13cf0*/  IMAD R23, R226, R5, R4 ;  /* 0x00000005e2177224 */ /* 0x000fe400078e0204 */
[-C--:B-1----:R-:W-:Y:S02]  /*13d00*/  IMAD R4, R15, R10.reuse, RZ ;  /* 0x0000000a0f047224 */ /* 0x082fe400078e02ff */
[----:B------:R-:W-:Y:S01]  /*13d10*/  IMAD.MOV.U32 R228, RZ, RZ, R20 ;  /* 0x000000ffffe47224 */ /* 0x000fe200078e0014 */
[----:B------:R-:W-:Y:S01]  /*13d20*/  IADD3 R229, R21, R23, RZ ;  /* 0x0000001715e57210 */ /* 0x000fe20007ffe0ff */
[C---:B------:R-:W-:Y:S01]  /*13d30*/  IMAD R225, R14.reuse, R11, R4 ;  /* 0x0000000b0ee17224 */ /* 0x040fe200078e0204 */
[----:B------:R-:W-:Y:S01]  /*13d40*/  STL [R1+0xa4], R23 ;  /* 0x0000a41701007387 */ /* 0x000fe20000100800 */
[----:B------:R-:W-:-:S03]  /*13d50*/  IMAD.WIDE.U32 R4, R14, R10, R228 ;  /* 0x0000000a0e047225 */ /* 0x000fc600078e00e4 */
[----:B------:R0:W-:Y:S01]  /*13d60*/  STL.64 [R1+0xa8], R20 ;  /* 0x0000a81401007387 */ /* 0x0001e20000100a00 */
[----:B------:R-:W-:-:S03]  /*13d70*/  IMAD.IADD R5, R5, 0x1, R225 ;  /* 0x0000000105057824 */ /* 0x000fc600078e02e1 */
[----:B------:R1:W-:Y:S01]  /*13d80*/  STL [R1+0xc0], R225 ;  /* 0x0000c0e101007387 */ /* 0x0003e20000100800 */
[----:B0-----:R-:W-:-:S04]  /*13d90*/  LEA R20, P2, R4, R8, 0x1 ;  /* 0x0000000804147211 */ /* 0x001fc800078408ff */
[----:B------:R-:W-:-:S05]  /*13da0*/  LEA.HI.X R21, R4, R9, R5, 0x1, P2 ;  /* 0x0000000904157211 */ /* 0x000fca00010f0c05 */
[----:B------:R-:W3:Y:S01]  /*13db0*/  @P1 LDG.E.LTC128B.U16 R17, desc[UR6][R20.64] ;  /* 0x0000000614111981 */ /* 0x000ee2000c1e1520 */
[C---:B------:R-:W-:Y:S01]  /*13dc0*/  LEA R4, P2, R18.reuse, UR4, 0x1 ;  /* 0x0000000412047c11 */ /* 0x040fe2000f8408ff */
[----:B------:R-:W-:Y:S01]  /*13dd0*/  BSSY B1, `(.L_x_30) ;  /* 0x0000012000017945 */ /* 0x000fe20003800000 */
[----:B------:R-:W-:Y:S02]  /*13de0*/  ISETP.GT.AND P3, PT, R3, 0x1, PT ;  /* 0x000000010300780c */ /* 0x000fe40003f64270 */
[----:B------:R-:W-:Y:S01]  /*13df0*/  LEA.HI.X R5, R18, UR5, R22, 0x1, P2 ;  /* 0x0000000512057c11 */ /* 0x000fe200090f0c16 */
[----:B------:R-:W-:-:S04]  /*13e00*/  IMAD.WIDE.U32 R18, R14, R10, R12 ;  /* 0x0000000a0e127225 */ /* 0x000fc800078e000c */
[----:B------:R-:W-:Y:S02]  /*13e10*/  IMAD.IADD R19, R225, 0x1, R19 ;  /* 0x00000001e1137824 */ /* 0x000fe400078e0213 */
[----:B------:R-:W-:-:S05]  /*13e20*/  IMAD.WIDE.U32 R18, R226, R227, R18 ;  /* 0x000000e3e2127225 */ /* 0x000fca00078e0012 */
[----:B------:R-:W-:Y:S01]  /*13e30*/  IADD3 R19, R23, R19, RZ ;  /* 0x0000001317137210 */ /* 0x000fe20007ffe0ff */
[----:B---3--:R-:W-:-:S04]  /*13e40*/  IMAD.U32 R20, R17, 0x10000, RZ ;  /* 0x0001000011147824 */ /* 0x008fc800078e00ff */
[----:B------:R-:W-:-:S04]  /*13e50*/  FMUL R20, R20, R16 ;  /* 0x0000001014147220 */ /* 0x000fc80000400000 */
[----:B--2---:R-:W-:Y:S01]  /*13e60*/  FFMA R22, R224, R2, R20 ;  /* 0x00000002e0167223 */ /* 0x004fe20000000014 */
[----:B------:R-:W-:-:S04]  /*13e70*/  LEA R20, P2, R18, R8, 0x1 ;  /* 0x0000000812147211 */ /* 0x000fc800078408ff */
[----:B------:R-:W-:Y:S02]  /*13e80*/  LEA.HI.X R21, R18, R9, R19, 0x1, P2 ;  /* 0x0000000912157211 */ /* 0x000fe400010f0c13 */
[----:B------:R-:W-:Y:S02]  /*13e90*/  ISETP.GT.AND P2, PT, R0, RZ, P3 ;  /* 0x000000ff0000720c */ /* 0x000fe40001f44270 */
[----:B------:R-:W-:-:S05]  /*13ea0*/  F2FP.BF16.F32.PACK_AB R18, RZ, R22 ;  /* 0x00000016ff12723e */ /* 0x000fca00000010ff */
[----:B------:R1:W-:Y:S06]  /*13eb0*/  @P1 STG.E.U16 desc[UR6][R4.64], R18 ;  /* 0x0000001204001986 */ /* 0x0003ec000c101506 */
[----:B------:R-:W-:Y:S05]  /*13ec0*/  @!P2 BRA `(.L_x_31) ;  /* 0x000000000008a947 */ /* 0x000fea0003800000 */
[----:B------:R-:W-:Y:S02]  /*13ed0*/  ULDC.64 UR4, c[0x0][0x208] ;  /* 0x0000820000047ab9 */ /* 0x000fe40000000a00 */
[----:B------:R0:W5:Y:S03]  /*13ee0*/  LDG.E.LTC128B.U16 R17, desc[UR4][R20.64+0x2] ;  /* 0x0000020414117981 */ /* 0x000166000c1e1520 */
.L_x_31:
[----:B------:R-:W-:Y:S05]  /*13ef0*/  BSYNC B1 ;  /* 0x0000000000017941 */ /* 0x000fea0003800000 */
.L_x_30:
[----:B------:R-:W2:Y:S01]  /*13f00*/  LDL.LU R19, [R1+0x84] ;  /* 0x0000840001137983 */ /* 0x000ea20000300800 */
[----:B-1---5:R-:W-:-:S03]  /*13f10*/  IMAD.U32 R18, R17, 0x10000, RZ ;  /* 0x0001000011127824 */ /* 0x022fc600078e00ff */
[----:B------:R-:W-:Y:S01]  /*13f20*/  STL [R1+0xf0], R26 ;  /* 0x0000f01a01007387 */ /* 0x000fe20000100800 */
[----:B------:R-:W-:-:S03]  /*13f30*/  FMUL R18, R18, R16 ;  /* 0x0000001012127220 */ /* 0x000fc60000400000 */
[----:B------:R1:W-:Y:S04]  /*13f40*/  STL [R1+0xec], R25 ;  /* 0x0000ec1901007387 */ /* 0x0003e80000100800 */
[----:B-1----:R-:W3:Y:S04]  /*13f50*/  LDL R25, [R1+0xa0] ;  /* 0x0000a00001197983 */ /* 0x002ee80000100800 */
[----:B------:R1:W-:Y:S04]  /*13f60*/  STL [R1+0xe8], R24 ;  /* 0x0000e81801007387 */ /* 0x0003e80000100800 */
[----:B-1----:R-:W3:Y:S04]  /*13f70*/  LDL R24, [R1+0xb4] ;  /* 0x0000b40001187983 */ /* 0x002ee80000100800 */
[----:B------:R0:W-:Y:S04]  /*13f80*/  STL [R1+0xe4], R21 ;  /* 0x0000e41501007387 */ /* 0x0001e80000100800 */
[----:B0-----:R-:W4:Y:S04]  /*13f90*/  LDL.LU R21, [R1+0x88] ;  /* 0x0000880001157983 */ /* 0x001f280000300800 */
[----:B------:R-:W-:Y:S04]  /*13fa0*/  STL [R1+0xe0], R20 ;  /* 0x0000e01401007387 */ /* 0x000fe80000100800 */
[----:B------:R-:W-:Y:S01]  /*13fb0*/  STL [R1+0xdc], R3 ;  /* 0x0000dc0301007387 */ /* 0x000fe20000100800 */
[----:B--2---:R-:W-:-:S03]  /*13fc0*/  FFMA R224, R19, R2, R18 ;  /* 0x0000000213e07223 */ /* 0x004fc60000000012 */
[----:B------:R-:W2:Y:S01]  /*13fd0*/  LDL.64 R18, [R1+0xa8] ;  /* 0x0000a80001127983 */ /* 0x000ea20000100a00 */
[C---:B------:R-:W-:Y:S01]  /*13fe0*/  SHF.L.U64.HI R23, R10.reuse, 0x3, R11 ;  /* 0x000000030a177819 */ /* 0x040fe2000001020b */
[----:B------:R-:W-:Y:S01]  /*13ff0*/  IMAD.SHL.U32 R22, R10, 0x8, RZ ;  /* 0x000000080a167824 */ /* 0x000fe200078e00ff */
[----:B------:R-:W-:Y:S01]  /*14000*/  ISETP.GT.AND P1, PT, R0, 0x8, P0 ;  /* 0x000000080000780c */ /* 0x000fe20000724270 */
[----:B------:R-:W-:Y:S01]  /*14010*/  ULDC.64 UR4, c[0x0][0x208] ;  /* 0x0000820000047ab9 */ /* 0x000fe20000000a00 */
[----:B------:R-:W-:Y:S01]  /*14020*/  F2FP.BF16.F32.PACK_AB R224, RZ, R224 ;  /* 0x000000e0ffe0723e */ /* 0x000fe200000010ff */
[----:B------:R-:W-:-:S04]  /*14030*/  IMAD.WIDE.U32 R226, R14, R10, R22 ;  /* 0x0000000a0ee27225 */ /* 0x000fc800078e0016 */
[----:B------:R-:W-:Y:S01]  /*14040*/  IMAD.IADD R26, R225, 0x1, R227 ;  /* 0x00000001e11a7824 */ /* 0x000fe200078e02e3 */
[----:B------:R0:W-:Y:S04]  /*14050*/  @P2 STG.E.U16 desc[UR4][R4.64+0x2], R224 ;  /* 0x000002e004002986 */ /* 0x0001e8000c101504 */
[----:B------:R1:W-:Y:S01]  /*14060*/  STL [R1+0x80], R26 ;  /* 0x0000801a01007387 */ /* 0x0003e20000100800 */
[----:B--2---:R-:W-:-:S05]  /*14070*/  IADD3 R19, P4, R18, R226, RZ ;  /* 0x000000e212137210 */ /* 0x004fca0007f9e0ff */
[----:B------:R-:W-:Y:S01]  /*14080*/  IMAD.X R225, R26, 0x1, R229, P4 ;  /* 0x000000011ae17824 */ /* 0x000fe200020e06e5 */
[----:B------:R-:W-:-:S04]  /*14090*/  LEA R18, P4, R19, R8, 0x1 ;  /* 0x0000000813127211 */ /* 0x000fc800078808ff */
[----:B------:R-:W-:-:S05]  /*140a0*/  LEA.HI.X R19, R19, R9, R225, 0x1, P4 ;  /* 0x0000000913137211 */ /* 0x000fca00020f0ce1 */
[----:B------:R-:W2:Y:S04]  /*140b0*/  @P1 LDG.E.LTC128B.U16 R17, desc[UR4][R18.64] ;  /* 0x0000000412111981 */ /* 0x000ea8000c1e1520 */
[----:B------:R-:W4:Y:S01]  /*140c0*/  LDL R19, [R1+0xa4] ;  /* 0x0000a40001137983 */ /* 0x000f220000100800 */
[----:B0-----:R-:W-:-:S04]  /*140d0*/  IADD3 R224, P2, R12, R226, RZ ;  /* 0x000000e20ce07210 */ /* 0x001fc80007f5e0ff */
[----:B------:R-:W-:Y:S02]  /*140e0*/  IADD3.X R225, R13, R26, RZ, P2, !PT ;  /* 0x0000001a0de17210 */ /* 0x000fe400017fe4ff */
[----:B-1----:R0:W5:Y:S01]  /*140f0*/  LDL.LU R26, [R1+0xf0] ;  /* 0x0000f000011a7983 */ /* 0x0021620000300800 */
[----:B---3--:R-:W-:-:S03]  /*14100*/  IMAD.WIDE.U32 R224, R24, R25, R224 ;  /* 0x0000001918e07225 */ /* 0x008fc600078e00e0 */
[----:B------:R0:W5:Y:S04]  /*14110*/  LDL.LU R25, [R1+0xec] ;  /* 0x0000ec0001197983 */ /* 0x0001680000300800 */
[----:B------:R0:W5:Y:S01]  /*14120*/  LDL.LU R24, [R1+0xe8] ;  /* 0x0000e80001187983 */ /* 0x0001620000300800 */
[----:B--2---:R-:W-:-:S04]  /*14130*/  IMAD.U32 R18, R17, 0x10000, RZ ;  /* 0x0001000011127824 */ /* 0x004fc800078e00ff */
[----:B------:R-:W-:-:S04]  /*14140*/  FMUL R18, R18, R16 ;  /* 0x0000001012127220 */ /* 0x000fc80000400000 */
[----:B----4-:R-:W-:Y:S01]  /*14150*/  FFMA R21, R21, R2, R18 ;  /* 0x0000000215157223 */ /* 0x010fe20000000012 */
[----:B------:R-:W-:Y:S01]  /*14160*/  LEA R18, P2, R224, R8, 0x1 ;  /* 0x00000008e0127211 */ /* 0x000fe200078408ff */
[----:B------:R-:W-:Y:S02]  /*14170*/  IMAD.IADD R19, R19, 0x1, R225 ;  /* 0x0000000113137824 */ /* 0x000fe400078e02e1 */
[----:B------:R-:W-:-:S03]  /*14180*/  IMAD.SHL.U32 R225, R6, 0x10, RZ ;  /* 0x0000001006e17824 */ /* 0x000fc600078e00ff */
[----:B------:R-:W-:Y:S02]  /*14190*/  LEA.HI.X R19, R224, R9, R19, 0x1, P2 ;  /* 0x00000009e0137211 */ /* 0x000fe400010f0c13 */
[----:B------:R-:W-:Y:S02]  /*141a0*/  F2FP.BF16.F32.PACK_AB R224, RZ, R21 ;  /* 0x00000015ffe0723e */ /* 0x000fe400000010ff */
[----:B------:R0:W5:Y:S02]  /*141b0*/  LDL.LU R21, [R1+0xe4] ;  /* 0x0000e40001157983 */ /* 0x0001640000300800 */
[----:B------:R-:W-:Y:S02]  /*141c0*/  PRMT R20, R224, 0x7610, R20 ;  /* 0x00007610e0147816 */ /* 0x000fe40000000014 */
[----:B------:R1:W-:Y:S01]  /*141d0*/  STL [R1+0xd4], R225 ;  /* 0x0000d4e101007387 */ /* 0x0003e20000100800 */
[----:B------:R-:W-:Y:S02]  /*141e0*/  IADD3 R224, P4, R225, R4, RZ ;  /* 0x00000004e1e07210 */ /* 0x000fe40007f9e0ff */
[----:B------:R-:W-:-:S02]  /*141f0*/  PRMT R3, R20, 0x7610, R3 ;  /* 0x0000761014037816 */ /* 0x000fc40000000003 */
[----:B-1----:R-:W-:-:S05]  /*14200*/  SHF.L.U64.HI R225, R6, 0x4, R7 ;  /* 0x0000000406e17819 */ /* 0x002fca0000010207 */
[----:B------:R1:W-:Y:S04]  /*14210*/  STL [R1+0xc8], R225 ;  /* 0x0000c8e101007387 */ /* 0x0003e80000100800 */
[----:B------:R0:W5:Y:S01]  /*14220*/  LDL.LU R20, [R1+0xe0] ;  /* 0x0000e00001147983 */ /* 0x0001620000300800 */
[----:B-1----:R-:W-:-:S05]  /*14230*/  IMAD.X R225, R225, 0x1, R5, P4 ;  /* 0x00000001e1e17824 */ /* 0x002fca00020e0605 */
[----:B------:R1:W-:Y:S04]  /*14240*/  @P1 STG.E.U16 desc[UR4][R224.64], R3 ;  /* 0x00000003e0001986 */ /* 0x0003e8000c101504 */
[----:B-1----:R0:W5:Y:S01]  /*14250*/  LDL.LU R3, [R1+0xdc] ;  /* 0x0000dc0001037983 */ /* 0x0021620000300800 */
[----:B------:R-:W-:Y:S01]  /*14260*/  ISETP.GT.AND P2, PT, R0, 0x8, P3 ;  /* 0x000000080000780c */ /* 0x000fe20001f44270 */
[----:B------:R-:W-:-:S12]  /*14270*/  BSSY B1, `(.L_x_32) ;  /* 0x0000004000017945 */ /* 0x000fd80003800000 */
[----:B0-----:R-:W-:Y:S05]  /*14280*/  @!P2 BRA `(.L_x_33) ;  /* 0x000000000008a947 */ /* 0x001fea0003800000 */
[----:B------:R-:W-:Y:S02]  /*14290*/  ULDC.64 UR4, c[0x0][0x208] ;  /* 0x0000820000047ab9 */ /* 0x000fe40000000a00 */
[----:B------:R0:W5:Y:S03]  /*142a0*/  LDG.E.LTC128B.U16 R17, desc[UR4][R18.64+0x2] ;  /* 0x0000020412117981 */ /* 0x000166000c1e1520 */
.L_x_33:
[----:B------:R-:W-:Y:S05]  /*142b0*/  BSYNC B1 ;  /* 0x0000000000017941 */ /* 0x000fea0003800000 */
.L_x_32:
[----:B------:R-:W-:Y:S04]  /*142c0*/  STL [R1+0xec], R8 ;  /* 0x0000ec0801007387 */ /* 0x000fe80000100800 */
[----:B------:R1:W-:Y:S04]  /*142d0*/  STL [R1+0xe8], R7 ;  /* 0x0000e80701007387 */ /* 0x0003e80000100800 */
[----:B-1----:R-:W2:Y:S01]  /*142e0*/  LDL.LU R7, [R1+0x8c] ;  /* 0x00008c0001077983 */ /* 0x002ea20000300800 */
[----:B-----5:R-:W-:-:S03]  /*142f0*/  SHF.L.U32 R8, R17, 0x10, RZ ;  /* 0x0000001011087819 */ /* 0x020fc600000006ff */
[----:B------:R1:W-:Y:S02]  /*14300*/  STL [R1+0xe4], R6 ;  /* 0x0000e40601007387 */ /* 0x0003e40000100800 */
[----:B------:R-:W-:Y:S02]  /*14310*/  FMUL R8, R8, R16 ;  /* 0x0000001008087220 */ /* 0x000fe40000400000 */
[----:B------:R3:W-:Y:S04]  /*14320*/  STL [R1+0xe0], R5 ;  /* 0x0000e00501007387 */ /* 0x0007e80000100800 */
[----:B------:R4:W-:Y:S01]  /*14330*/  STL [R1+0xdc], R4 ;  /* 0x0000dc0401007387 */ /* 0x0009e20000100800 */
[----:B------:R-:W-:Y:S01]  /*14340*/  ULDC.64 UR4, c[0x0][0x208] ;  /* 0x0000820000047ab9 */ /* 0x000fe20000000a00 */
[----:B--2---:R-:W-:-:S02]  /*14350*/  FFMA R7, R7, R2, R8 ;  /* 0x0000000207077223 */ /* 0x004fc40000000008 */
[----:B------:R2:W5:Y:S01]  /*14360*/  LDL.LU R8, [R1+0xec] ;  /* 0x0000ec0001087983 */ /* 0x0005620000300800 */
[----:B------:R-:W-:Y:S02]  /*14370*/  ISETP.GT.AND P1, PT, R3, 0x8, PT ;  /* 0x000000080300780c */ /* 0x000fe40003f24270 */
[----:B-1----:R-:W-:Y:S02]  /*14380*/  F2FP.BF16.F32.PACK_AB R6, RZ, R7 ;  /* 0x00000007ff06723e */ /* 0x002fe400000010ff */
[----:B------:R2:W5:Y:S02]  /*14390*/  LDL.LU R7, [R1+0xe8] ;  /* 0x0000e80001077983 */ /* 0x0005640000300800 */
[----:B---3--:R-:W-:Y:S02]  /*143a0*/  PRMT R5, R6, 0x7610, R5 ;  /* 0x0000761006057816 */ /* 0x008fe40000000005 */
[----:B------:R2:W5:Y:S01]  /*143b0*/  LDL.LU R6, [R1+0xe4] ;  /* 0x0000e40001067983 */ /* 0x0005620000300800 */
[----:B------:R-:W-:-:S02]  /*143c0*/  ISETP.GT.AND P4, PT, R0, RZ, P1 ;  /* 0x000000ff0000720c */ /* 0x000fc40000f84270 */
[----:B----4-:R-:W-:Y:S02]  /*143d0*/  PRMT R4, R5, 0x7610, R4 ;  /* 0x0000761005047816 */ /* 0x010fe40000000004 */
[----:B------:R2:W5:Y:S04]  /*143e0*/  LDL.LU R5, [R1+0xe0] ;  /* 0x0000e00001057983 */ /* 0x0005680000300800 */
[----:B------:R1:W-:Y:S04]  /*143f0*/  @P2 STG.E.U16 desc[UR4][R224.64+0x2], R4 ;  /* 0x00000204e0002986 */ /* 0x0003e8000c101504 */
[----:B-1----:R2:W5:Y:S01]  /*14400*/  LDL.LU R4, [R1+0xdc] ;  /* 0x0000dc0001047983 */ /* 0x0025620000300800 */
[----:B------:R-:W-:Y:S04]  /*14410*/  BSSY B1, `(.L_x_34) ;  /* 0x0000004000017945 */ /* 0x000fe80003800000 */
[----:B------:R-:W-:Y:S05]  /*14420*/  @!P4 BRA `(.L_x_35) ;  /* 0x000000000008c947 */ /* 0x000fea0003800000 */
[----:B------:R-:W-:Y:S02]  /*14430*/  ULDC.64 UR4, c[0x0][0x208] ;  /* 0x0000820000047ab9 */ /* 0x000fe40000000a00 */
[----:B------:R1:W5:Y:S03]  /*14440*/  LDG.E.LTC128B.U16 R17, desc[UR4][R20.64+0x10] ;  /* 0x0000100414117981 */ /* 0x000366000c1e1520 */
.L_x_35:
[----:B------:R-:W-:Y:S05]  /*14450*/  BSYNC B1 ;  /* 0x0000000000017941 */ /* 0x000fea0003800000 */
.L_x_34:
[----:B------:R-:W-:Y:S04]  /*14460*/  STL [R1+0xec], R10 ;  /* 0x0000ec0a01007387 */ /* 0x000fe80000100800 */
[----:B------:R3:W-:Y:S04]  /*14470*/  STL [R1+0xe8], R9 ;  /* 0x0000e80901007387 */ /* 0x0007e80000100800 */
[----:B---3--:R-:W3:Y:S01]  /*14480*/  LDL.LU R9, [R1+0x90] ;  /* 0x0000900001097983 */ /* 0x008ee20000300800 */
[----:B-----5:R-:W-:-:S03]  /*14490*/  IMAD.U32 R10, R17, 0x10000, RZ ;  /* 0x00010000110a7824 */ /* 0x020fc600078e00ff */
[----:B------:R4:W-:Y:S01]  /*144a0*/  STL [R1+0xe4], R8 ;  /* 0x0000e40801007387 */ /* 0x0009e20000100800 */
[----:B------:R-:W-:-:S03]  /*144b0*/  FMUL R10, R10, R16 ;  /* 0x000000100a0a7220 */ /* 0x000fc60000400000 */
[----:B------:R0:W-:Y:S04]  /*144c0*/  STL [R1+0xe0], R7 ;  /* 0x0000e00701007387 */ /* 0x0001e80000100800 */
[----:B------:R2:W-:Y:S01]  /*144d0*/  STL [R1+0xdc], R6 ;  /* 0x0000dc0601007387 */ /* 0x0005e20000100800 */
[----:B------:R-:W-:Y:S01]  /*144e0*/  ULDC.64 UR4, c[0x0][0x208] ;  /* 0x0000820000047ab9 */ /* 0x000fe20000000a00 */
[----:B---3--:R-:W-:Y:S02]  /*144f0*/  FFMA R9, R9, R2, R10 ;  /* 0x0000000209097223 */ /* 0x008fe4000000000a */
[----:B------:R3:W5:Y:S01]  /*14500*/  LDL.LU R10, [R1+0xec] ;  /* 0x0000ec00010a7983 */ /* 0x0007620000300800 */
[----:B------:R-:W-:Y:S02]  /*14510*/  ISETP.GT.AND P2, PT, R3, 0x9, PT ;  /* 0x000000090300780c */ /* 0x000fe40003f44270 */
[----:B----4-:R-:W-:-:S02]  /*14520*/  F2FP.BF16.F32.PACK_AB R8, RZ, R9 ;  /* 0x00000009ff08723e */ /* 0x010fc400000010ff */
[----:B------:R3:W5:Y:S02]  /*14530*/  LDL.LU R9, [R1+0xe8] ;  /* 0x0000e80001097983 */ /* 0x0007640000300800 */
[----:B0-----:R-:W-:Y:S02]  /*14540*/  PRMT R7, R8, 0x7610, R7 ;  /* 0x0000761008077816 */ /* 0x001fe40000000007 */
[----:B------:R3:W5:Y:S01]  /*14550*/  LDL.LU R8, [R1+0xe4] ;  /* 0x0000e40001087983 */ /* 0x0007620000300800 */
[----:B------:R-:W-:Y:S02]  /*14560*/  ISETP.GT.AND P5, PT, R0, RZ, P2 ;  /* 0x000000ff0000720c */ /* 0x000fe400017a4270 */
[----:B--2---:R-:W-:Y:S02]  /*14570*/  PRMT R6, R7, 0x7610, R6 ;  /* 0x0000761007067816 */ /* 0x004fe40000000006 */
[----:B------:R3:W5:Y:S04]  /*14580*/  LDL.LU R7, [R1+0xe0] ;  /* 0x0000e00001077983 */ /* 0x0007680000300800 */
[----:B------:R0:W-:Y:S04]  /*14590*/  @P4 STG.E.U16 desc[UR4][R4.64+0x10], R6 ;  /* 0x0000100604004986 */ /* 0x0001e8000c101504 */
[----:B0-----:R3:W5:Y:S01]  /*145a0*/  LDL.LU R6, [R1+0xdc] ;  /* 0x0000dc0001067983 */ /* 0x0017620000300800 */
[----:B------:R-:W-:Y:S04]  /*145b0*/  BSSY B1, `(.L_x_36) ;  /* 0x0000004000017945 */ /* 0x000fe80003800000 */
[----:B------:R-:W-:Y:S05]  /*145c0*/  @!P5 BRA `(.L_x_37) ;  /* 0x000000000008d947 */ /* 0x000fea0003800000 */
[----:B------:R-:W-:Y:S02]  /*145d0*/  ULDC.64 UR4, c[0x0][0x208] ;  /* 0x0000820000047ab9 */ /* 0x000fe40000000a00 */
[----:B------:R0:W5:Y:S03]  /*145e0*/  LDG.E.LTC128B.U16 R17, desc[UR4][R20.64+0x12] ;  /* 0x0000120414117981 */ /* 0x000166000c1e1520 */
.L_x_37:
[----:B------:R-:W-:Y:S05]  /*145f0*/  BSYNC B1 ;  /* 0x0000000000017941 */ /* 0x000fea0003800000 */
.L_x_36:
[----:B-----5:R-:W-:Y:S04]  /*14600*/  STL [R1+0xec], R9 ;  /* 0x0000ec0901007387 */ /* 0x020fe80000100800 */
[----:B------:R2:W-:Y:S04]  /*14610*/  STL [R1+0xe8], R8 ;  /* 0x0000e80801007387 */ /* 0x0005e80000100800 */
[----:B--2---:R-:W2:Y:S01]  /*14620*/  LDL.LU R8, [R1+0x94] ;  /* 0x0000940001087983 */ /* 0x004ea20000300800 */
[----:B------:R-:W-:-:S03]  /*14630*/  IMAD.U32 R9, R17, 0x10000, RZ ;  /* 0x0001000011097824 */ /* 0x000fc600078e00ff */
[----:B------:R4:W-:Y:S01]  /*14640*/  STL [R1+0xe4], R7 ;  /* 0x0000e40701007387 */ /* 0x0009e20000100800 */
[----:B------:R-:W-:-:S03]  /*14650*/  FMUL R9, R9, R16 ;  /* 0x0000001009097220 */ /* 0x000fc60000400000 */
[----:B------:R1:W-:Y:S04]  /*14660*/  STL [R1+0xe0], R6 ;  /* 0x0000e00601007387 */ /* 0x0003e80000100800 */
[----:B------:R3:W-:Y:S01]  /*14670*/  STL [R1+0xdc], R3 ;  /* 0x0000dc0301007387 */ /* 0x0007e20000100800 */
[----:B------:R-:W-:Y:S01]  /*14680*/  ULDC.64 UR4, c[0x0][0x208] ;  /* 0x0000820000047ab9 */ /* 0x000fe20000000a00 */
[----:B--2---:R-:W-:Y:S02]  /*14690*/  FFMA R8, R8, R2, R9 ;  /* 0x0000000208087223 */ /* 0x004fe40000000009 */
[----:B------:R2:W5:Y:S03]  /*146a0*/  LDL.LU R9, [R1+0xec] ;  /* 0x0000ec0001097983 */ /* 0x0005660000300800 */
[----:B----4-:R-:W-:-:S02]  /*146b0*/  F2FP.BF16.F32.PACK_AB R7, RZ, R8 ;  /* 0x00000008ff07723e */ /* 0x010fc400000010ff */
[----:B------:R2:W5:Y:S02]  /*146c0*/  LDL.LU R8, [R1+0xe8] ;  /* 0x0000e80001087983 */ /* 0x0005640000300800 */
[----:B-1----:R-:W-:Y:S02]  /*146d0*/  PRMT R6, R7, 0x7610, R6 ;  /* 0x0000761007067816 */ /* 0x002fe40000000006 */
[----:B------:R2:W5:Y:S01]  /*146e0*/  LDL.LU R7, [R1+0xe4] ;  /* 0x0000e40001077983 */ /* 0x0005620000300800 */
[----:B------:R-:W-:Y:S02]  /*146f0*/  ISETP.GT.AND P4, PT, R0, 0x8, P1 ;  /* 0x000000080000780c */ /* 0x000fe40000f84270 */
[----:B---3--:R-:W-:Y:S02]  /*14700*/  PRMT R3, R6, 0x7610, R3 ;  /* 0x0000761006037816 */ /* 0x008fe40000000003 */
[----:B------:R2:W5:Y:S04]  /*14710*/  LDL.LU R6, [R1+0xe0] ;  /* 0x0000e00001067983 */ /* 0x0005680000300800 */
[----:B------:R1:W-:Y:S04]  /*14720*/  @P5 STG.E.U16 desc[UR4][R4.64+0x12], R3 ;  /* 0x0000120304005986 */ /* 0x0003e8000c101504 */
[----:B-1----:R2:W5:Y:S01]  /*14730*/  LDL.LU R3, [R1+0xdc] ;  /* 0x0000dc0001037983 */ /* 0x0025620000300800 */
[----:B------:R-:W-:Y:S04]  /*14740*/  BSSY B1, `(.L_x_38) ;  /* 0x0000004000017945 */ /* 0x000fe80003800000 */
[----:B------:R-:W-:Y:S05]  /*14750*/  @!P4 BRA `(.L_x_39) ;  /* 0x000000000008c947 */ /* 0x000fea0003800000 */
[----:B------:R-:W-:Y:S02]  /*14760*/  ULDC.64 UR4, c[0x0][0x208] ;  /* 0x0000820000047ab9 */ /* 0x000fe40000000a00 */
[----:B------:R1:W5:Y:S03]  /*14770*/  LDG.E.LTC128B.U16 R17, desc[UR4][R18.64+0x10] ;  /* 0x0000100412117981 */ /* 0x000366000c1e1520 */
.L_x_39:
[----:B------:R-:W-:Y:S05]  /*14780*/  BSYNC B1 ;  /* 0x0000000000017941 */ /* 0x000fea0003800000 */
.L_x_38:
[----:B-----5:R-:W-:Y:S04]  /*14790*/  STL [R1+0xec], R7 ;  /* 0x0000ec0701007387 */ /* 0x020fe80000100800 */
[----:B------:R3:W-:Y:S04]  /*147a0*/  STL [R1+0xe8], R6 ;  /* 0x0000e80601007387 */ /* 0x0007e80000100800 */
[----:B---3--:R-:W3:Y:S01]  /*147b0*/  LDL.LU R6, [R1+0x98] ;  /* 0x0000980001067983 */ /* 0x008ee20000300800 */
[----:B------:R-:W-:-:S03]  /*147c0*/  IMAD.U32 R7, R17, 0x10000, RZ ;  /* 0x0001000011077824 */ /* 0x000fc600078e00ff */
[----:B------:R4:W-:Y:S01]  /*147d0*/  STL [R1+0xe4], R5 ;  /* 0x0000e40501007387 */ /* 0x0009e20000100800 */
[----:B------:R-:W-:-:S03]  /*147e0*/  FMUL R7, R7, R16 ;  /* 0x0000001007077220 */ /* 0x000fc60000400000 */
[----:B------:R0:W-:Y:S04]  /*147f0*/  STL [R1+0xe0], R4 ;  /* 0x0000e00401007387 */ /* 0x0001e80000100800 */
[----:B------:R2:W-:Y:S01]  /*14800*/  STL [R1+0xdc], R3 ;  /* 0x0000dc0301007387 */ /* 0x0005e20000100800 */
[----:B------:R-:W-:Y:S01]  /*14810*/  ULDC.64 UR4, c[0x0][0x208] ;  /* 0x0000820000047ab9 */ /* 0x000fe20000000a00 */
[----:B---3--:R-:W-:Y:S02]  /*14820*/  FFMA R6, R6, R2, R7 ;  /* 0x0000000206067223 */ /* 0x008fe40000000007 */
[----:B------:R3:W5:Y:S03]  /*14830*/  LDL.LU R7, [R1+0xec] ;  /* 0x0000ec0001077983 */ /* 0x0007660000300800 */
[----:B----4-:R-:W-:-:S02]  /*14840*/  F2FP.BF16.F32.PACK_AB R5, RZ, R6 ;  /* 0x00000006ff05723e */ /* 0x010fc400000010ff */
[----:B------:R3:W5:Y:S02]  /*14850*/  LDL.LU R6, [R1+0xe8] ;  /* 0x0000e80001067983 */ /* 0x0007640000300800 */
[----:B0-----:R-:W-:Y:S02]  /*14860*/  PRMT R4, R5, 0x7610, R4 ;  /* 0x0000761005047816 */ /* 0x001fe40000000004 */
[----:B------:R3:W5:Y:S01]  /*14870*/  LDL.LU R5, [R1+0xe4] ;  /* 0x0000e40001057983 */ /* 0x0007620000300800 */
[----:B------:R-:W-:Y:S02]  /*14880*/  ISETP.GT.AND P5, PT, R0, 0x8, P2 ;  /* 0x000000080000780c */ /* 0x000fe400017a4270 */
        /* <DEDUP_REMOVED lines=8> */
.L_x_41:
[----:B------:R-:W-:Y:S05]  /*14910*/  BSYNC B1 ;  /* 0x0000000000017941 */ /* 0x000fea0003800000 */
.L_x_40:
[----:B------:R0:W-:Y:S04]  /*14920*/  STL.64 [R1+0xe8], R18 ;  /* 0x0000e81201007387 */ /* 0x0001e80000100a00 */
[----:B01----:R-:W2:Y:S04]  /*14930*/  LDL.LU R18, [R1+0x9c] ;  /* 0x00009c0001127983 */ /* 0x003ea80000300800 */
[----:B------:R-:W4:Y:S01]  /*14940*/  LDL.LU R19, [R1+0x80] ;  /* 0x0000800001137983 */ /* 0x000f220000300800 */
[----:B-----5:R-:W-:-:S03]  /*14950*/  IMAD.U32 R15, R17, 0x10000, RZ ;  /* 0x00010000110f7824 */ /* 0x020fc600078e00ff */
[----:B------:R0:W-:Y:S01]  /*14960*/  STL.64 [R1+0xe0], R4 ;  /* 0x0000e00401007387 */ /* 0x0001e20000100a00 */
[----:B------:R-:W-:-:S03]  /*14970*/  FMUL R15, R15, R16 ;  /* 0x000000100f0f7220 */ /* 0x000fc60000400000 */
[----:B------:R1:W-:Y:S01]  /*14980*/  STL [R1+0xdc], R3 ;  /* 0x0000dc0301007387 */ /* 0x0003e20000100800 */
[----:B----4-:R-:W-:Y:S01]  /*14990*/  MOV R227, R19 ;  /* 0x0000001300e37202 */ /* 0x010fe20000000f00 */
[----:B--2---:R-:W-:Y:S01]  /*149a0*/  FFMA R15, R18, R2, R15 ;  /* 0x00000002120f7223 */ /* 0x004fe2000000000f */
[----:B------:R-:W-:Y:S01]  /*149b0*/  ULDC.64 UR4, c[0x0][0x208] ;  /* 0x0000820000047ab9 */ /* 0x000fe20000000a00 */
[----:B0-----:R-:W-:Y:S01]  /*149c0*/  IMAD R4, R11, 0x78, RZ ;  /* 0x000000780b047824 */ /* 0x001fe200078e02ff */
[----:B------:R-:W-:Y:S01]  /*149d0*/  ISETP.GT.AND P4, PT, R0, 0x80, P0 ;  /* 0x000000800000780c */ /* 0x000fe20000784270 */
[----:B------:R-:W-:Y:S01]  /*149e0*/  IMAD.WIDE.U32 R18, R10, 0x78, R226 ;  /* 0x000000780a127825 */ /* 0x000fe200078e00e2 */
[----:B-1----:R-:W2:Y:S01]  /*149f0*/  LDL R3, [R1+0xa0] ;  /* 0x0000a00001037983 */ /* 0x002ea20000100800 */
[----:B------:R-:W-:-:S03]  /*14a00*/  F2FP.BF16.F32.PACK_AB R15, RZ, R15 ;  /* 0x0000000fff0f723e */ /* 0x000fc600000010ff */
[----:B------:R-:W4:Y:S01]  /*14a10*/  LDL.64 R226, [R1+0xa8] ;  /* 0x0000a80001e27983 */ /* 0x000f220000100a00 */
[----:B------:R-:W-:-:S03]  /*14a20*/  IMAD.IADD R5, R19, 0x1, R4 ;  /* 0x0000000113057824 */ /* 0x000fc600078e0204 */
[----:B------:R-:W-:Y:S04]  /*14a30*/  @P5 STG.E.U16 desc[UR4][R224.64+0x12], R15 ;  /* 0x0000120fe0005986 */ /* 0x000fe8000c101504 */
[----:B------:R0:W-:Y:S01]  /*14a40*/  STL.64 [R1+0x80], R18 ;  /* 0x0000801201007387 */ /* 0x0001e20000100a00 */
[----:B----4-:R-:W-:-:S03]  /*14a50*/  IADD3 R11, P5, R226, R18, RZ ;  /* 0x00000012e20b7210 */ /* 0x010fc60007fbe0ff */
[----:B0-----:R-:W5:Y:S02]  /*14a60*/  LDL.LU.64 R18, [R1+0xe8] ;  /* 0x0000e80001127983 */ /* 0x001f640000300a00 */
[----:B------:R-:W-:Y:S01]  /*14a70*/  IMAD.X R15, R5, 0x1, R229, P5 ;  /* 0x00000001050f7824 */ /* 0x000fe200028e06e5 */
[C---:B------:R-:W-:Y:S01]  /*14a80*/  LEA R226, P5, R11.reuse, R8, 0x1 ;  /* 0x000000080be27211 */ /* 0x040fe200078a08ff */
[----:B------:R0:W-:Y:S03]  /*14a90*/  STL [R1+0x90], R5 ;  /* 0x0000900501007387 */ /* 0x0001e60000100800 */
[----:B------:R-:W-:Y:S02]  /*14aa0*/  LEA.HI.X R227, R11, R9, R15, 0x1, P5 ;  /* 0x000000090be37211 */ /* 0x000fe400028f0c0f */
[----:B------:R-:W4:Y:S04]  /*14ab0*/  LDL R11, [R1+0xa4] ;  /* 0x0000a400010b7983 */ /* 0x000f280000100800 */
[----:B------:R1:W3:Y:S02]  /*14ac0*/  @P4 LDG.E.LTC128B.U16 R17, desc[UR4][R226.64] ;  /* 0x00000004e2114981 */ /* 0x0002e4000c1e1520 */
[----:B-1----:R-:W-:-:S04]  /*14ad0*/  IMAD.WIDE.U32 R226, R10, 0x78, R22 ;  /* 0x000000780ae27825 */ /* 0x002fc800078e0016 */
[----:B------:R-:W-:Y:S01]  /*14ae0*/  IMAD.IADD R227, R4, 0x1, R227 ;  /* 0x0000000104e37824 */ /* 0x000fe200078e02e3 */
[----:B------:R-:W-:-:S05]  /*14af0*/  IADD3 R4, P5, R22, R226, RZ ;  /* 0x000000e216047210 */ /* 0x000fca0007fbe0ff */
[----:B0-----:R-:W-:Y:S02]  /*14b00*/  IMAD.X R5, R227, 0x1, R23, P5 ;  /* 0x00000001e3057824 */ /* 0x001fe400028e0617 */
[----:B------:R-:W-:-:S04]  /*14b10*/  IMAD.WIDE.U32 R226, R14, R10, R226 ;  /* 0x0000000a0ee27225 */ /* 0x000fc800078e00e2 */
[----:B------:R-:W-:Y:S02]  /*14b20*/  IMAD.WIDE.U32 R14, R14, R10, R4 ;  /* 0x0000000a0e0e7225 */ /* 0x000fe400078e0004 */
[----:B------:R0:W5:Y:S04]  /*14b30*/  LDL.LU.64 R4, [R1+0xe0] ;  /* 0x0000e00001047983 */ /* 0x0001680000300a00 */
[----:B------:R-:W2:Y:S04]  /*14b40*/  LDL R10, [R1+0xc0] ;  /* 0x0000c000010a7983 */ /* 0x000ea80000100800 */
[----:B------:R1:W-:Y:S02]  /*14b50*/  STL.64 [R1+0x88], R14 ;  /* 0x0000880e01007387 */ /* 0x0003e40000100a00 */
[----:B-1----:R-:W-:-:S02]  /*14b60*/  IADD3 R14, P5, R12, R226, RZ ;  /* 0x000000e20c0e7210 */ /* 0x002fc40007fbe0ff */
[----:B------:R-:W4:Y:S02]  /*14b70*/  LDL R226, [R1+0xb4] ;  /* 0x0000b40001e27983 */ /* 0x000f240000100800 */
[----:B--2---:R-:W-:Y:S02]  /*14b80*/  IADD3.X R15, R13, R10, R227, P5, !PT ;  /* 0x0000000a0d0f7210 */ /* 0x004fe40002ffe4e3 */
[----:B------:R-:W2:Y:S01]  /*14b90*/  LDL.LU R227, [R1+0x60] ;  /* 0x0000600001e37983 */ /* 0x000ea20000300800 */
[----:B---3--:R-:W-:-:S05]  /*14ba0*/  SHF.L.U32 R10, R17, 0x10, RZ ;  /* 0x00000010110a7819 */ /* 0x008fca00000006ff */
[----:B------:R-:W-:Y:S01]  /*14bb0*/  FMUL R10, R10, R16 ;  /* 0x000000100a0a7220 */ /* 0x000fe20000400000 */
[----:B----4-:R-:W-:Y:S02]  /*14bc0*/  IMAD.WIDE.U32 R14, R226, R3, R14 ;  /* 0x00000003e20e7225 */ /* 0x010fe400078e000e */
[----:B------:R0:W5:Y:S02]  /*14bd0*/  LDL.LU R3, [R1+0xdc] ;  /* 0x0000dc0001037983 */ /* 0x0001640000300800 */
[----:B------:R-:W-:Y:S02]  /*14be0*/  IMAD.IADD R11, R11, 0x1, R15 ;  /* 0x000000010b0b7824 */ /* 0x000fe400078e020f */
[----:B------:R-:W-:-:S05]  /*14bf0*/  IMAD R15, R7, 0xf0, RZ ;  /* 0x000000f0070f7824 */ /* 0x000fca00078e02ff */
[----:B------:R1:W-:Y:S01]  /*14c00*/  STL [R1+0x94], R15 ;  /* 0x0000940f01007387 */ /* 0x0003e20000100800 */
[----:B------:R-:W-:Y:S01]  /*14c10*/  BSSY B1, `(.L_x_42) ;  /* 0x000000e000017945 */ /* 0x000fe20003800000 */
[----:B--2---:R-:W-:Y:S01]  /*14c20*/  FFMA R226, R227, R2, R10 ;  /* 0x00000002e3e27223 */ /* 0x004fe2000000000a */
[----:B------:R-:W-:-:S04]  /*14c30*/  LEA R10, P5, R14, R8, 0x1 ;  /* 0x000000080e0a7211 */ /* 0x000fc800078a08ff */
[----:B------:R-:W-:Y:S02]  /*14c40*/  LEA.HI.X R11, R14, R9, R11, 0x1, P5 ;  /* 0x000000090e0b7211 */ /* 0x000fe400028f0c0b */
[----:B------:R-:W-:Y:S02]  /*14c50*/  ISETP.GT.AND P5, PT, R0, 0x80, P3 ;  /* 0x000000800000780c */ /* 0x000fe40001fa4270 */
[----:B------:R-:W-:Y:S01]  /*14c60*/  F2FP.BF16.F32.PACK_AB R14, RZ, R226 ;  /* 0x000000e2ff0e723e */ /* 0x000fe200000010ff */
[----:B------:R-:W-:-:S03]  /*14c70*/  IMAD.WIDE.U32 R226, R6, 0xf0, R224 ;  /* 0x000000f006e27825 */ /* 0x000fc600078e00e0 */
[----:B------:R-:W-:Y:S01]  /*14c80*/  PRMT R7, R14, 0x7610, R7 ;  /* 0x000076100e077816 */ /* 0x000fe20000000007 */
[----:B-1----:R-:W-:Y:S02]  /*14c90*/  IMAD.IADD R15, R227, 0x1, R15 ;  /* 0x00000001e30f7824 */ /* 0x002fe400078e020f */
[----:B------:R-:W-:-:S05]  /*14ca0*/  @P4 IMAD.MOV.U32 R14, RZ, RZ, R226 ;  /* 0x000000ffff0e4224 */ /* 0x000fca00078e00e2 */
[----:B------:R0:W-:Y:S01]  /*14cb0*/  @P4 STG.E.U16 desc[UR4][R14.64], R7 ;  /* 0x000000070e004986 */ /* 0x0001e2000c101504 */
[----:B------:R-:W-:Y:S05]  /*14cc0*/  @!P5 BRA `(.L_x_43) ;  /* 0x000000000008d947 */ /* 0x000fea0003800000 */
[----:B------:R-:W-:Y:S02]  /*14cd0*/  ULDC.64 UR4, c[0x0][0x208] ;  /* 0x0000820000047ab9 */ /* 0x000fe40000000a00 */
[----:B------:R1:W5:Y:S03]  /*14ce0*/  LDG.E.LTC128B.U16 R17, desc[UR4][R10.64+0x2] ;  /* 0x000002040a117981 */ /* 0x000366000c1e1520 */
.L_x_43:
[----:B------:R-:W-:Y:S05]  /*14cf0*/  BSYNC B1 ;  /* 0x0000000000017941 */ /* 0x000fea0003800000 */
.L_x_42:
[----:B------:R2:W-:Y:S04]  /*14d00*/  STL.64 [R1+0xf8], R20 ;  /* 0x0000f81401007387 */ /* 0x0005e80000100a00 */
[----:B--2---:R-:W2:Y:S04]  /*14d10*/  LDL.LU.64 R20, [R1+0x88] ;  /* 0x0000880001147983 */ /* 0x004ea80000300a00 */
[----:B-----5:R3:W-:Y:S04]  /*14d20*/  STL.64 [R1+0xf0], R18 ;  /* 0x0000f01201007387 */ /* 0x0207e80000100a00 */
[----:B---3--:R-:W3:Y:S01]  /*14d30*/  LDL.LU R19, [R1+0x64] ;  /* 0x0000640001137983 */ /* 0x008ee20000300800 */
[----:B0-----:R-:W-:-:S03]  /*14d40*/  IMAD.U32 R7, R17, 0x10000, RZ ;  /* 0x0001000011077824 */ /* 0x001fc600078e00ff */
[----:B------:R1:W-:Y:S01]  /*14d50*/  STL.64 [R1+0xe8], R10 ;  /* 0x0000e80a01007387 */ /* 0x0003e20000100a00 */
[----:B------:R-:W-:-:S03]  /*14d60*/  FMUL R7, R7, R16 ;  /* 0x0000001007077220 */ /* 0x000fc60000400000 */
[----:B-1----:R-:W4:Y:S04]  /*14d70*/  LDL.LU.64 R10, [R1+0x80] ;  /* 0x00008000010a7983 */ /* 0x002f280000300a00 */
[----:B------:R0:W-:Y:S04]  /*14d80*/  STL.64 [R1+0xe0], R4 ;  /* 0x0000e00401007387 */ /* 0x0001e80000100a00 */
[----:B0-----:R-:W4:Y:S01]  /*14d90*/  LDL.LU.64 R4, [R1+0xa8] ;  /* 0x0000a80001047983 */ /* 0x001f220000300a00 */
[----:B------:R-:W-:Y:S01]  /*14da0*/  ULDC.64 UR4, c[0x0][0x208] ;  /* 0x0000820000047ab9 */ /* 0x000fe20000000a00 */
[----:B--2---:R-:W-:Y:S01]  /*14db0*/  IADD3 R18, P4, R12, R20, RZ ;  /* 0x000000140c127210 */ /* 0x004fe20007f9e0ff */
[----:B---3--:R-:W-:-:S02]  /*14dc0*/  FFMA R7, R19, R2, R7 ;  /* 0x0000000213077223 */ /* 0x008fc40000000007 */
[----:B------:R-:W2:Y:S01]  /*14dd0*/  LDL.LU R19, [R1+0xc0] ;  /* 0x0000c00001137983 */ /* 0x000ea20000300800 */
[----:B------:R-:W-:Y:S02]  /*14de0*/  @P5 MOV R12, R226 ;  /* 0x000000e2000c5202 */ /* 0x000fe40000000f00 */
[----:B------:R-:W-:Y:S02]  /*14df0*/  F2FP.BF16.F32.PACK_AB R7, RZ, R7 ;  /* 0x00000007ff07723e */ /* 0x000fe400000010ff */
[----:B--2---:R-:W-:Y:S01]  /*14e00*/  IADD3.X R19, R13, R19, R21, P4, !PT ;  /* 0x000000130d137210 */ /* 0x004fe200027fe415 */
[----:B------:R-:W-:Y:S01]  /*14e10*/  @P5 IMAD.MOV.U32 R13, RZ, RZ, R15 ;  /* 0x000000ffff0d5224 */ /* 0x000fe200078e000f */
[----:B------:R0:W5:Y:S04]  /*14e20*/  LDL.LU.64 R20, [R1+0xf8] ;  /* 0x0000f80001147983 */ /* 0x0001680000300a00 */
[----:B------:R1:W-:Y:S04]  /*14e30*/  STL.64 [R1+0x60], R18 ;  /* 0x0000601201007387 */ /* 0x0003e80000100a00 */
[----:B------:R2:W-:Y:S04]  /*14e40*/  @P5 STG.E.U16 desc[UR4][R12.64+0x2], R7 ;  /* 0x000002070c005986 */ /* 0x0005e8000c101504 */
[----:B-1----:R0:W5:Y:S04]  /*14e50*/  LDL.LU.64 R18, [R1+0xf0] ;  /* 0x0000f00001127983 */ /* 0x0021680000300a00 */
[----:B--2---:R-:W2:Y:S01]  /*14e60*/  LDL.LU R13, [R1+0x90] ;  /* 0x00009000010d7983 */ /* 0x004ea20000300800 */
[----:B----4-:R-:W-:-:S03]  /*14e70*/  IADD3 R7, P4, P5, R4, R10, R22 ;  /* 0x0000000a04077210 */ /* 0x010fc60007d9e016 */
[----:B------:R0:W5:Y:S04]  /*14e80*/  LDL.LU.64 R10, [R1+0xe8] ;  /* 0x0000e800010a7983 */ /* 0x0001680000300a00 */
[----:B------:R0:W5:Y:S01]  /*14e90*/  LDL.LU.64 R4, [R1+0xe0] ;  /* 0x0000e00001047983 */ /* 0x0001620000300a00 */
[----:B------:R-:W-:Y:S01]  /*14ea0*/  ISETP.GT.AND P0, PT, R0, 0x88, P0 ;  /* 0x000000880000780c */ /* 0x000fe20000704270 */
[----:B------:R-:W-:Y:S01]  /*14eb0*/  BSSY B1, `(.L_x_44) ;  /* 0x0000008000017945 */ /* 0x000fe20003800000 */
[----:B--2---:R-:W-:Y:S02]  /*14ec0*/  IADD3.X R22, R229, R13, R23, P4, P5 ;  /* 0x0000000de5167210 */ /* 0x004fe400027ea417 */
[----:B------:R-:W-:-:S04]  /*14ed0*/  LEA R12, P4, R7, R8, 0x1 ;  /* 0x00000008070c7211 */ /* 0x000fc800078808ff */
[----:B------:R-:W-:Y:S02]  /*14ee0*/  LEA.HI.X R13, R7, R9, R22, 0x1, P4 ;  /* 0x00000009070d7211 */ /* 0x000fe400020f0c16 */
[----:B------:R-:W-:-:S03]  /*14ef0*/  PRMT R7, R17, 0x7610, R7 ;  /* 0x0000761011077816 */ /* 0x000fc60000000007 */
[----:B0-----:R-:W-:Y:S05]  /*14f00*/  @!P0 BRA `(.L_x_45) ;  /* 0x0000000000088947 */ /* 0x001fea0003800000 */
[----:B------:R-:W-:Y:S02]  /*14f10*/  ULDC.64 UR4, c[0x0][0x208] ;  /* 0x0000820000047ab9 */ /* 0x000fe40000000a00 */
[----:B------:R0:W5:Y:S03]  /*14f20*/  LDG.E.LTC128B.U16 R7, desc[UR4][R12.64] ;  /* 0x000000040c077981 */ /* 0x000166000c1e1520 */
.L_x_45:
[----:B------:R-:W-:Y:S05]  /*14f30*/  BSYNC B1 ;  /* 0x0000000000017941 */ /* 0x000fea0003800000 */
.L_x_44:
[----:B-----5:R1:W-:Y:S04]  /*14f40*/  STL.64 [R1+0xe0], R4 ;  /* 0x0000e00401007387 */ /* 0x0203e80000100a00 */
[----:B-1----:R-:W2:Y:S04]  /*14f50*/  LDL.LU.64 R4, [R1+0x60] ;  /* 0x0000600001047983 */ /* 0x002ea80000300a00 */
[----:B------:R-:W2:Y:S04]  /*14f60*/  LDL.LU R23, [R1+0xa0] ;  /* 0x0000a00001177983 */ /* 0x000ea80000300800 */
[----:B------:R-:W2:Y:S04]  /*14f70*/  LDL.LU R22, [R1+0xb4] ;  /* 0x0000b40001167983 */ /* 0x000ea80000300800 */
[----:B------:R-:W3:Y:S04]  /*14f80*/  LDL.LU R17, [R1+0x68] ;  /* 0x0000680001117983 */ /* 0x000ee80000300800 */
[----:B------:R1:W-:Y:S04]  /*14f90*/  STL [R1+0xdc], R3 ;  /* 0x0000dc0301007387 */ /* 0x0003e80000100800 */
[----:B-1----:R-:W4:Y:S01]  /*14fa0*/  LDL.LU R3, [R1+0xa4] ;  /* 0x0000a40001037983 */ /* 0x002f220000300800 */
[----:B0-----:R-:W-:-:S02]  /*14fb0*/  IMAD.U32 R12, R7, 0x10000, RZ ;  /* 0x00010000070c7824 */ /* 0x001fc400078e00ff */
[----:B------:R-:W-:Y:S02]  /*14fc0*/  IMAD.SHL.U32 R13, R6, 0x10, RZ ;  /* 0x00000010060d7824 */ /* 0x000fe400078e00ff */
[----:B------:R-:W-:Y:S01]  /*14fd0*/  FMUL R12, R12, R16 ;  /* 0x000000100c0c7220 */ /* 0x000fe20000400000 */
[----:B--2---:R-:W-:Y:S02]  /*14fe0*/  IMAD.WIDE.U32 R22, R22, R23, R4 ;  /* 0x0000001716167225 */ /* 0x004fe400078e0004 */
[----:B------:R0:W5:Y:S02]  /*14ff0*/  LDL.LU.64 R4, [R1+0xe0] ;  /* 0x0000e00001047983 */ /* 0x0001640000300a00 */
[----:B---3--:R-:W-:Y:S01]  /*15000*/  FFMA R17, R17, R2, R12 ;  /* 0x0000000211117223 */ /* 0x008fe2000000000c */
[----:B------:R-:W-:Y:S02]  /*15010*/  IADD3 R12, P4, R13, R226, RZ ;  /* 0x000000e20d0c7210 */ /* 0x000fe40007f9e0ff */
[----:B------:R-:W2:Y:S01]  /*15020*/  LDL R13, [R1+0xc8] ;  /* 0x0000c800010d7983 */ /* 0x000ea20000100800 */
[----:B----4-:R-:W-:-:S03]  /*15030*/  IMAD.IADD R23, R3, 0x1, R23 ;  /* 0x0000000103177824 */ /* 0x010fc600078e0217 */
[----:B------:R0:W5:Y:S01]  /*15040*/  LDL.LU R3, [R1+0xdc] ;  /* 0x0000dc0001037983 */ /* 0x0001620000300800 */
[----:B------:R-:W-:Y:S01]  /*15050*/  ISETP.GT.AND P3, PT, R0, 0x88, P3 ;  /* 0x000000880000780c */ /* 0x000fe20001f64270 */
[----:B------:R-:W-:Y:S01]  /*15060*/  ULDC.64 UR4, c[0x0][0x208] ;  /* 0x0000820000047ab9 */ /* 0x000fe20000000a00 */
[----:B------:R-:W-:Y:S01]  /*15070*/  F2FP.BF16.F32.PACK_AB R17, RZ, R17 ;  /* 0x00000011ff11723e */ /* 0x000fe200000010ff */
[----:B------:R-:W-:Y:S01]  /*15080*/  BSSY B1, `(.L_x_46) ;  /* 0x0000008000017945 */ /* 0x000fe20003800000 */
[----:B------:R-:W-:-:S04]  /*15090*/  LEA R8, P5, R22, R8, 0x1 ;  /* 0x0000000816087211 */ /* 0x000fc800078a08ff */
[----:B------:R-:W-:Y:S02]  /*150a0*/  LEA.HI.X R9, R22, R9, R23, 0x1, P5 ;  /* 0x0000000916097211 */ /* 0x000fe400028f0c17 */
[----:B--2---:R-:W-:-:S05]  /*150b0*/  IADD3.X R13, R15, R13, RZ, P4, !PT ;  /* 0x0000000d0f0d7210 */ /* 0x004fca00027fe4ff */
[----:B------:R0:W-:Y:S01]  /*150c0*/  @P0 STG.E.U16 desc[UR4][R12.64], R17 ;  /* 0x000000110c000986 */ /* 0x0001e2000c101504 */
[----:B------:R-:W-:Y:S05]  /*150d0*/  @!P3 BRA `(.L_x_47) ;  /* 0x000000000008b947 */ /* 0x000fea0003800000 */
[----:B------:R-:W-:Y:S02]  /*150e0*/  ULDC.64 UR4, c[0x0][0x208] ;  /* 0x0000820000047ab9 */ /* 0x000fe40000000a00 */
[----:B------:R1:W5:Y:S03]  /*150f0*/  LDG.E.LTC128B.U16 R7, desc[UR4][R8.64+0x2] ;  /* 0x0000020408077981 */ /* 0x000366000c1e1520 */
.L_x_47:
[----:B------:R-:W-:Y:S05]  /*15100*/  BSYNC B1 ;  /* 0x0000000000017941 */ /* 0x000fea0003800000 */
.L_x_46:
[----:B------:R-:W2:Y:S01]  /*15110*/  LDL.LU R22, [R1+0x6c] ;  /* 0x00006c0001167983 */ /* 0x000ea20000300800 */
[----:B0----5:R-:W-:Y:S01]  /*15120*/  IMAD.U32 R17, R7, 0x10000, RZ ;  /* 0x0001000007117824 */ /* 0x021fe200078e00ff */
[----:B------:R-:W-:Y:S01]  /*15130*/  ISETP.GT.AND P0, PT, R0, 0x80, P1 ;  /* 0x000000800000780c */ /* 0x000fe20000f04270 */
[----:B------:R-:W-:Y:S01]  /*15140*/  ULDC.64 UR4, c[0x0][0x208] ;  /* 0x0000820000047ab9 */ /* 0x000fe20000000a00 */
[----:B------:R-:W-:Y:S01]  /*15150*/  BSSY B1, `(.L_x_48) ;  /* 0x0000008000017945 */ /* 0x000fe20003800000 */
[----:B------:R-:W-:-:S04]  /*15160*/  FMUL R17, R17, R16 ;  /* 0x0000001011117220 */ /* 0x000fc80000400000 */
[----:B--2---:R-:W-:-:S05]  /*15170*/  FFMA R17, R22, R2, R17 ;  /* 0x0000000216117223 */ /* 0x004fca0000000011 */
[----:B------:R-:W-:-:S05]  /*15180*/  F2FP.BF16.F32.PACK_AB R17, RZ, R17 ;  /* 0x00000011ff11723e */ /* 0x000fca00000010ff */
[----:B------:R0:W-:Y:S01]  /*15190*/  @P3 STG.E.U16 desc[UR4][R12.64+0x2], R17 ;  /* 0x000002110c003986 */ /* 0x0001e2000c101504 */
[----:B------:R-:W-:Y:S05]  /*151a0*/  @!P0 BRA `(.L_x_49) ;  /* 0x0000000000088947 */ /* 0x000fea0003800000 */
[----:B------:R-:W-:Y:S02]  /*151b0*/  ULDC.64 UR4, c[0x0][0x208] ;  /* 0x0000820000047ab9 */ /* 0x000fe40000000a00 */
[----:B------:R2:W5:Y:S03]  /*151c0*/  LDG.E.LTC128B.U16 R7, desc[UR4][R10.64+0x10] ;  /* 0x000010040a077981 */ /* 0x000566000c1e1520 */
.L_x_49:
[----:B------:R-:W-:Y:S05]  /*151d0*/  BSYNC B1 ;  /* 0x0000000000017941 */ /* 0x000fea0003800000 */
.L_x_48:
[----:B------:R-:W3:Y:S01]  /*151e0*/  LDL.LU R22, [R1+0x70] ;  /* 0x0000700001167983 */ /* 0x000ee20000300800 */
[----:B0----5:R-:W-:Y:S01]  /*151f0*/  IMAD.U32 R17, R7, 0x10000, RZ ;  /* 0x0001000007117824 */ /* 0x021fe200078e00ff */
[----:B------:R-:W-:Y:S01]  /*15200*/  ISETP.GT.AND P3, PT, R0, 0x80, P2 ;  /* 0x000000800000780c */ /* 0x000fe20001764270 */
[----:B------:R-:W-:Y:S01]  /*15210*/  @P0 IMAD.MOV.U32 R23, RZ, RZ, R15 ;  /* 0x000000ffff170224 */ /* 0x000fe200078e000f */
[----:B------:R-:W-:Y:S01]  /*15220*/  ULDC.64 UR4, c[0x0][0x208] ;  /* 0x0000820000047ab9 */ /* 0x000fe20000000a00 */
[----:B------:R-:W-:Y:S01]  /*15230*/  FMUL R17, R17, R16 ;  /* 0x0000001011117220 */ /* 0x000fe20000400000 */
[----:B------:R-:W-:Y:S03]  /*15240*/  BSSY B1, `(.L_x_50) ;  /* 0x0000008000017945 */ /* 0x000fe60003800000 */
[----:B---3--:R-:W-:Y:S01]  /*15250*/  FFMA R17, R22, R2, R17 ;  /* 0x0000000216117223 */ /* 0x008fe20000000011 */
[----:B------:R-:W-:-:S04]  /*15260*/  @P0 IMAD.MOV.U32 R22, RZ, RZ, R226 ;  /* 0x000000ffff160224 */ /* 0x000fc800078e00e2 */
[----:B------:R-:W-:-:S05]  /*15270*/  F2FP.BF16.F32.PACK_AB R17, RZ, R17 ;  /* 0x00000011ff11723e */ /* 0x000fca00000010ff */
[----:B------:R0:W-:Y:S01]  /*15280*/  @P0 STG.E.U16 desc[UR4][R22.64+0x10], R17 ;  /* 0x0000101116000986 */ /* 0x0001e2000c101504 */
[----:B------:R-:W-:Y:S05]  /*15290*/  @!P3 BRA `(.L_x_51) ;  /* 0x000000000008b947 */ /* 0x000fea0003800000 */
[----:B------:R-:W-:Y:S02]  /*152a0*/  ULDC.64 UR4, c[0x0][0x208] ;  /* 0x0000820000047ab9 */ /* 0x000fe40000000a00 */
[----:B------:R3:W5:Y:S03]  /*152b0*/  LDG.E.LTC128B.U16 R7, desc[UR4][R10.64+0x12] ;  /* 0x000012040a077981 */ /* 0x000766000c1e1520 */
.L_x_51:
[----:B------:R-:W-:Y:S05]  /*152c0*/  BSYNC B1 ;  /* 0x0000000000017941 */ /* 0x000fea0003800000 */
.L_x_50:
[----:B0-----:R-:W4:Y:S01]  /*152d0*/  LDL.LU R22, [R1+0x74] ;  /* 0x0000740001167983 */ /* 0x001f220000300800 */
[----:B-----5:R-:W-:Y:S01]  /*152e0*/  SHF.L.U32 R14, R7, 0x10, RZ ;  /* 0x00000010070e7819 */ /* 0x020fe200000006ff */
[----:B------:R-:W-:Y:S01]  /*152f0*/  ULDC.64 UR4, c[0x0][0x208] ;  /* 0x0000820000047ab9 */ /* 0x000fe20000000a00 */
[----:B------:R-:W-:Y:S01]  /*15300*/  ISETP.GT.AND P1, PT, R0, 0x88, P1 ;  /* 0x000000880000780c */ /* 0x000fe20000f24270 */
[----:B------:R-:W-:Y:S02]  /*15310*/  BSSY B1, `(.L_x_52) ;  /* 0x000000a000017945 */ /* 0x000fe40003800000 */
[----:B------:R-:W-:-:S04]  /*15320*/  FMUL R14, R14, R16 ;  /* 0x000000100e0e7220 */ /* 0x000fc80000400000 */
[----:B----4-:R-:W-:-:S05]  /*15330*/  FFMA R14, R22, R2, R14 ;  /* 0x00000002160e7223 */ /* 0x010fca000000000e */
[----:B------:R-:W-:-:S04]  /*15340*/  F2FP.BF16.F32.PACK_AB R14, RZ, R14 ;  /* 0x0000000eff0e723e */ /* 0x000fc800000010ff */
[----:B------:R-:W-:Y:S01]  /*15350*/  PRMT R17, R14, 0x7610, R17 ;  /* 0x000076100e117816 */ /* 0x000fe20000000011 */
[----:B------:R-:W-:-:S05]  /*15360*/  @P3 IMAD.MOV.U32 R14, RZ, RZ, R226 ;  /* 0x000000ffff0e3224 */ /* 0x000fca00078e00e2 */
[----:B------:R0:W-:Y:S01]  /*15370*/  @P3 STG.E.U16 desc[UR4][R14.64+0x12], R17 ;  /* 0x000012110e003986 */ /* 0x0001e2000c101504 */
[----:B------:R-:W-:Y:S05]  /*15380*/  @!P1 BRA `(.L_x_53) ;  /* 0x0000000000089947 */ /* 0x000fea0003800000 */
[----:B------:R-:W-:Y:S02]  /*15390*/  ULDC.64 UR4, c[0x0][0x208] ;  /* 0x0000820000047ab9 */ /* 0x000fe40000000a00 */
[----:B------:R4:W5:Y:S03]  /*153a0*/  LDG.E.LTC128B.U16 R7, desc[UR4][R8.64+0x10] ;  /* 0x0000100408077981 */ /* 0x000966000c1e1520 */
.L_x_53:
[----:B------:R-:W-:Y:S05]  /*153b0*/  BSYNC B1 ;  /* 0x0000000000017941 */ /* 0x000fea0003800000 */
.L_x_52:
[----:B0-----:R-:W2:Y:S01]  /*153c0*/  LDL.LU R15, [R1+0x78] ;  /* 0x00007800010f7983 */ /* 0x001ea20000300800 */
[----:B-----5:R-:W-:Y:S01]  /*153d0*/  IMAD.U32 R14, R7, 0x10000, RZ ;  /* 0x00010000070e7824 */ /* 0x020fe200078e00ff */
        /* <DEDUP_REMOVED lines=10> */
.L_x_55:
[----:B------:R-:W-:Y:S05]  /*15480*/  BSYNC B1 ;  /* 0x0000000000017941 */ /* 0x000fea0003800000 */
.L_x_54:
[----:B------:R-:W3:Y:S01]  /*15490*/  LDL.LU R15, [R1+0x7c] ;  /* 0x00007c00010f7983 */ /* 0x000ee20000300800 */
[----:B0----5:R-:W-:Y:S01]  /*154a0*/  IMAD.U32 R14, R7, 0x10000, RZ ;  /* 0x00010000070e7824 */ /* 0x021fe200078e00ff */
[----:B------:R-:W-:Y:S01]  /*154b0*/  ISETP.GT.AND P3, PT, R3, 0x10, PT ;  /* 0x000000100300780c */ /* 0x000fe20003f64270 */
[----:B------:R-:W-:Y:S01]  /*154c0*/  ULDC.64 UR4, c[0x0][0x208] ;  /* 0x0000820000047ab9 */ /* 0x000fe20000000a00 */
[----:B------:R-:W-:Y:S01]  /*154d0*/  BSSY B1, `(.L_x_56) ;  /* 0x0000009000017945 */ /* 0x000fe20003800000 */
[----:B------:R-:W-:Y:S01]  /*154e0*/  FMUL R14, R14, R16 ;  /* 0x000000100e0e7220 */ /* 0x000fe20000400000 */
[----:B------:R-:W-:-:S03]  /*154f0*/  ISETP.GT.AND P0, PT, R0, RZ, P3 ;  /* 0x000000ff0000720c */ /* 0x000fc60001f04270 */
[----:B---3--:R-:W-:-:S05]  /*15500*/  FFMA R14, R15, R2, R14 ;  /* 0x000000020f0e7223 */ /* 0x008fca000000000e */
[----:B------:R-:W-:-:S05]  /*15510*/  F2FP.BF16.F32.PACK_AB R14, RZ, R14 ;  /* 0x0000000eff0e723e */ /* 0x000fca00000010ff */
[----:B------:R0:W-:Y:S01]  /*15520*/  @P2 STG.E.U16 desc[UR4][R12.64+0x12], R14 ;  /* 0x0000120e0c002986 */ /* 0x0001e2000c101504 */
[----:B------:R-:W-:Y:S05]  /*15530*/  @!P0 BRA `(.L_x_57) ;  /* 0x0000000000088947 */ /* 0x000fea0003800000 */
[----:B------:R-:W-:Y:S02]  /*15540*/  ULDC.64 UR4, c[0x0][0x208] ;  /* 0x0000820000047ab9 */ /* 0x000fe40000000a00 */
[----:B------:R3:W5:Y:S03]  /*15550*/  LDG.E.LTC128B.U16 R7, desc[UR4][R20.64+0x20] ;  /* 0x0000200414077981 */ /* 0x000766000c1e1520 */
.L_x_57:
[----:B------:R-:W-:Y:S05]  /*15560*/  BSYNC B1 ;  /* 0x0000000000017941 */ /* 0x000fea0003800000 */
.L_x_56:
[----:B0-----:R-:W2:Y:S01]  /*15570*/  LDL.LU R13, [R1+0x40] ;  /* 0x00004000010d7983 */ /* 0x001ea20000300800 */
[----:B-----5:R-:W-:Y:S01]  /*15580*/  IMAD.U32 R12, R7, 0x10000, RZ ;  /* 0x00010000070c7824 */ /* 0x020fe200078e00ff */
[----:B------:R-:W-:Y:S01]  /*15590*/  ISETP.GT.AND P2, PT, R3, 0x11, PT ;  /* 0x000000110300780c */ /* 0x000fe20003f44270 */
[----:B------:R-:W-:Y:S01]  /*155a0*/  ULDC.64 UR4, c[0x0][0x208] ;  /* 0x0000820000047ab9 */ /* 0x000fe20000000a00 */
[----:B------:R-:W-:Y:S01]  /*155b0*/  BSSY B1, `(.L_x_58) ;  /* 0x0000009000017945 */ /* 0x000fe20003800000 */
[----:B------:R-:W-:Y:S01]  /*155c0*/  FMUL R12, R12, R16 ;  /* 0x000000100c0c7220 */ /* 0x000fe20000400000 */
[----:B------:R-:W-:-:S03]  /*155d0*/  ISETP.GT.AND P1, PT, R0, RZ, P2 ;  /* 0x000000ff0000720c */ /* 0x000fc60001724270 */
[----:B--2---:R-:W-:-:S05]  /*155e0*/  FFMA R12, R13, R2, R12 ;  /* 0x000000020d0c7223 */ /* 0x004fca000000000c */
[----:B------:R-:W-:-:S05]  /*155f0*/  F2FP.BF16.F32.PACK_AB R12, RZ, R12 ;  /* 0x0000000cff0c723e */ /* 0x000fca00000010ff */
[----:B------:R0:W-:Y:S01]  /*15600*/  @P0 STG.E.U16 desc[UR4][R4.64+0x20], R12 ;  /* 0x0000200c04000986 */ /* 0x0001e2000c101504 */
[----:B------:R-:W-:Y:S05]  /*15610*/  @!P1 BRA `(.L_x_59) ;  /* 0x0000000000089947 */ /* 0x000fea0003800000 */
[----:B------:R-:W-:Y:S02]  /*15620*/  ULDC.64 UR4, c[0x0][0x208] ;  /* 0x0000820000047ab9 */ /* 0x000fe40000000a00 */
[----:B------:R2:W5:Y:S03]  /*15630*/  LDG.E.LTC128B.U16 R7, desc[UR4][R20.64+0x22] ;  /* 0x0000220414077981 */ /* 0x000566000c1e1520 */
.L_x_59:
[----:B------:R-:W-:Y:S05]  /*15640*/  BSYNC B1 ;  /* 0x0000000000017941 */ /* 0x000fea0003800000 */
.L_x_58:
[----:B------:R-:W3:Y:S01]  /*15650*/  LDL.LU R13, [R1+0x44] ;  /* 0x00004400010d7983 */ /* 0x000ee20000300800 */
[----:B0----5:R-:W-:Y:S01]  /*15660*/  SHF.L.U32 R12, R7, 0x10, RZ ;  /* 0x00000010070c7819 */ /* 0x021fe200000006ff */
[----:B------:R-:W-:Y:S01]  /*15670*/  ULDC.64 UR4, c[0x0][0x208] ;  /* 0x0000820000047ab9 */ /* 0x000fe20000000a00 */
[----:B------:R-:W-:Y:S01]  /*15680*/  ISETP.GT.AND P0, PT, R0, 0x8, P3 ;  /* 0x000000080000780c */ /* 0x000fe20001f04270 */
[----:B------:R-:W-:Y:S02]  /*15690*/  BSSY B1, `(.L_x_60) ;  /* 0x0000008000017945 */ /* 0x000fe40003800000 */
[----:B------:R-:W-:-:S04]  /*156a0*/  FMUL R12, R12, R16 ;  /* 0x000000100c0c7220 */ /* 0x000fc80000400000 */
[----:B---3--:R-:W-:-:S05]  /*156b0*/  FFMA R12, R13, R2, R12 ;  /* 0x000000020d0c7223 */ /* 0x008fca000000000c */
[----:B------:R-:W-:-:S05]  /*156c0*/  F2FP.BF16.F32.PACK_AB R12, RZ, R12 ;  /* 0x0000000cff0c723e */ /* 0x000fca00000010ff */
[----:B------:R0:W-:Y:S01]  /*156d0*/  @P1 STG.E.U16 desc[UR4][R4.64+0x22], R12 ;  /* 0x0000220c04001986 */ /* 0x0001e2000c101504 */
[----:B------:R-:W-:Y:S05]  /*156e0*/  @!P0 BRA `(.L_x_61) ;  /* 0x0000000000088947 */ /* 0x000fea0003800000 */
[----:B------:R-:W-:Y:S02]  /*156f0*/  ULDC.64 UR4, c[0x0][0x208] ;  /* 0x0000820000047ab9 */ /* 0x000fe40000000a00 */
[----:B------:R3:W5:Y:S03]  /*15700*/  LDG.E.LTC128B.U16 R7, desc[UR4][R18.64+0x20] ;  /* 0x0000200412077981 */ /* 0x000766000c1e1520 */
.L_x_61:
[----:B------:R-:W-:Y:S05]  /*15710*/  BSYNC B1 ;  /* 0x0000000000017941 */ /* 0x000fea0003800000 */
.L_x_60:
[----:B------:R-:W2:Y:S01]  /*15720*/  LDL.LU R13, [R1+0x48] ;  /* 0x00004800010d7983 */ /* 0x000ea20000300800 */
[----:B0----5:R-:W-:Y:S01]  /*15730*/  IMAD.U32 R12, R7, 0x10000, RZ ;  /* 0x00010000070c7824 */ /* 0x021fe200078e00ff */
[----:B------:R-:W-:Y:S01]  /*15740*/  ISETP.GT.AND P4, PT, R0, 0x8, P2 ;  /* 0x000000080000780c */ /* 0x000fe20001784270 */
[----:B------:R-:W-:Y:S01]  /*15750*/  ULDC.64 UR4, c[0x0][0x208] ;  /* 0x0000820000047ab9 */ /* 0x000fe20000000a00 */
[----:B------:R-:W-:Y:S01]  /*15760*/  BSSY B1, `(.L_x_62) ;  /* 0x000000b000017945 */ /* 0x000fe20003800000 */
[----:B------:R-:W-:-:S04]  /*15770*/  FMUL R12, R12, R16 ;  /* 0x000000100c0c7220 */ /* 0x000fc80000400000 */
[----:B--2---:R-:W-:Y:S01]  /*15780*/  FFMA R12, R13, R2, R12 ;  /* 0x000000020d0c7223 */ /* 0x004fe2000000000c */
[----:B------:R-:W-:-:S04]  /*15790*/  IMAD.MOV.U32 R13, RZ, RZ, R225 ;  /* 0x000000ffff0d7224 */ /* 0x000fc800078e00e1 */
[----:B------:R-:W-:-:S04]  /*157a0*/  F2FP.BF16.F32.PACK_AB R12, RZ, R12 ;  /* 0x0000000cff0c723e */ /* 0x000fc800000010ff */
[----:B------:R-:W-:Y:S01]  /*157b0*/  PRMT R14, R12, 0x7610, R14 ;  /* 0x000076100c0e7816 */ /* 0x000fe2000000000e */
[----:B------:R-:W-:-:S05]  /*157c0*/  IMAD.MOV.U32 R12, RZ, RZ, R224 ;  /* 0x000000ffff0c7224 */ /* 0x000fca00078e00e0 */
[----:B------:R0:W-:Y:S01]  /*157d0*/  @P0 STG.E.U16 desc[UR4][R12.64+0x20], R14 ;  /* 0x0000200e0c000986 */ /* 0x0001e2000c101504 */
[----:B------:R-:W-:Y:S05]  /*157e0*/  @!P4 BRA `(.L_x_63) ;  /* 0x000000000008c947 */ /* 0x000fea0003800000 */
[----:B------:R-:W-:Y:S02]  /*157f0*/  ULDC.64 UR4, c[0x0][0x208] ;  /* 0x0000820000047ab9 */ /* 0x000fe40000000a00 */
[----:B------:R2:W5:Y:S03]  /*15800*/  LDG.E.LTC128B.U16 R7, desc[UR4][R18.64+0x22] ;  /* 0x0000220412077981 */ /* 0x000566000c1e1520 */
.L_x_63:
[----:B------:R-:W-:Y:S05]  /*15810*/  BSYNC B1 ;  /* 0x0000000000017941 */ /* 0x000fea0003800000 */
.L_x_62:
        /* <DEDUP_REMOVED lines=13> */
.L_x_65:
[----:B------:R-:W-:Y:S05]  /*158f0*/  BSYNC B1 ;  /* 0x0000000000017941 */ /* 0x000fea0003800000 */
.L_x_64:
[----:B------:R-:W2:Y:S01]  /*15900*/  LDL.LU R15, [R1+0x50] ;  /* 0x00005000010f7983 */ /* 0x000ea20000300800 */
[----:B0----5:R-:W-:Y:S01]  /*15910*/  SHF.L.U32 R14, R7, 0x10, RZ ;  /* 0x00000010070e7819 */ /* 0x021fe200000006ff */
[----:B------:R-:W-:Y:S01]  /*15920*/  ULDC.64 UR4, c[0x0][0x208] ;  /* 0x0000820000047ab9 */ /* 0x000fe20000000a00 */
[----:B------:R-:W-:Y:S01]  /*15930*/  ISETP.GT.AND P0, PT, R3, 0x19, PT ;  /* 0x000000190300780c */ /* 0x000fe20003f04270 */
[----:B------:R-:W-:Y:S02]  /*15940*/  BSSY B1, `(.L_x_66) ;  /* 0x0000009000017945 */ /* 0x000fe40003800000 */
        /* <DEDUP_REMOVED lines=8> */
.L_x_67:
[----:B------:R-:W-:Y:S05]  /*159d0*/  BSYNC B1 ;  /* 0x0000000000017941 */ /* 0x000fea0003800000 */
.L_x_66:
[----:B------:R-:W3:Y:S01]  /*159e0*/  LDL.LU R15, [R1+0x54] ;  /* 0x00005400010f7983 */ /* 0x000ee20000300800 */
[----:B0----5:R-:W-:Y:S01]  /*159f0*/  IMAD.U32 R14, R7, 0x10000, RZ ;  /* 0x00010000070e7824 */ /* 0x021fe200078e00ff */
[----:B------:R-:W-:Y:S01]  /*15a00*/  ISETP.GT.AND P5, PT, R0, 0x8, P1 ;  /* 0x000000080000780c */ /* 0x000fe20000fa4270 */
[----:B------:R-:W-:Y:S01]  /*15a10*/  ULDC.64 UR4, c[0x0][0x208] ;  /* 0x0000820000047ab9 */ /* 0x000fe20000000a00 */
[----:B------:R-:W-:Y:S01]  /*15a20*/  BSSY B1, `(.L_x_68) ;  /* 0x0000008000017945 */ /* 0x000fe20003800000 */
[----:B------:R-:W-:-:S04]  /*15a30*/  FMUL R14, R14, R16 ;  /* 0x000000100e0e7220 */ /* 0x000fc80000400000 */
[----:B---3--:R-:W-:-:S05]  /*15a40*/  FFMA R14, R15, R2, R14 ;  /* 0x000000020f0e7223 */ /* 0x008fca000000000e */
[----:B------:R-:W-:-:S05]  /*15a50*/  F2FP.BF16.F32.PACK_AB R14, RZ, R14 ;  /* 0x0000000eff0e723e */ /* 0x000fca00000010ff */
[----:B------:R0:W-:Y:S01]  /*15a60*/  @P4 STG.E.U16 desc[UR4][R4.64+0x32], R14 ;  /* 0x0000320e04004986 */ /* 0x0001e2000c101504 */
[----:B------:R-:W-:Y:S05]  /*15a70*/  @!P5 BRA `(.L_x_69) ;  /* 0x000000000008d947 */ /* 0x000fea0003800000 */
[----:B------:R-:W-:Y:S02]  /*15a80*/  ULDC.64 UR4, c[0x0][0x208] ;  /* 0x0000820000047ab9 */ /* 0x000fe40000000a00 */
[----:B------:R3:W5:Y:S03]  /*15a90*/  LDG.E.LTC128B.U16 R7, desc[UR4][R18.64+0x30] ;  /* 0x0000300412077981 */ /* 0x000766000c1e1520 */
.L_x_69:
[----:B------:R-:W-:Y:S05]  /*15aa0*/  BSYNC B1 ;  /* 0x0000000000017941 */ /* 0x000fea0003800000 */
.L_x_68:
        /* <DEDUP_REMOVED lines=12> */
.L_x_71:
[----:B------:R-:W-:Y:S05]  /*15b70*/  BSYNC B1 ;  /* 0x0000000000017941 */ /* 0x000fea0003800000 */
.L_x_70:
[----:B------:R-:W3:Y:S01]  /*15b80*/  LDL.LU R15, [R1+0x5c] ;  /* 0x00005c00010f7983 */ /* 0x000ee20000300800 */
[C---:B0----5:R-:W-:Y:S01]  /*15b90*/  IMAD.U32 R14, R7.reuse, 0x10000, RZ ;  /* 0x00010000070e7824 */ /* 0x061fe200078e00ff */
[----:B------:R-:W-:Y:S01]  /*15ba0*/  ISETP.GT.AND P5, PT, R0, 0x80, P3 ;  /* 0x000000800000780c */ /* 0x000fe20001fa4270 */
[----:B------:R-:W-:Y:S01]  /*15bb0*/  ULDC.64 UR4, c[0x0][0x208] ;  /* 0x0000820000047ab9 */ /* 0x000fe20000000a00 */
[----:B------:R-:W-:Y:S01]  /*15bc0*/  BSSY B1, `(.L_x_72) ;  /* 0x0000009000017945 */ /* 0x000fe20003800000 */
[----:B------:R-:W-:Y:S01]  /*15bd0*/  FMUL R14, R14, R16 ;  /* 0x000000100e0e7220 */ /* 0x000fe20000400000 */
[----:B------:R-:W-:-:S03]  /*15be0*/  PRMT R17, R7, 0x7610, R17 ;  /* 0x0000761007117816 */ /* 0x000fc60000000011 */
[----:B---3--:R-:W-:-:S05]  /*15bf0*/  FFMA R14, R15, R2, R14 ;  /* 0x000000020f0e7223 */ /* 0x008fca000000000e */
[----:B------:R-:W-:-:S05]  /*15c00*/  F2FP.BF16.F32.PACK_AB R14, RZ, R14 ;  /* 0x0000000eff0e723e */ /* 0x000fca00000010ff */
[----:B------:R0:W-:Y:S01]  /*15c10*/  @P4 STG.E.U16 desc[UR4][R12.64+0x32], R14 ;  /* 0x0000320e0c004986 */ /* 0x0001e2000c101504 */
[----:B------:R-:W-:Y:S05]  /*15c20*/  @!P5 BRA `(.L_x_73) ;  /* 0x000000000008d947 */ /* 0x000fea0003800000 */
[----:B------:R-:W-:Y:S02]  /*15c30*/  ULDC.64 UR4, c[0x0][0x208] ;  /* 0x0000820000047ab9 */ /* 0x000fe40000000a00 */
[----:B------:R3:W5:Y:S03]  /*15c40*/  LDG.E.LTC128B.U16 R17, desc[UR4][R10.64+0x20] ;  /* 0x000020040a117981 */ /* 0x000766000c1e1520 */
.L_x_73:
[----:B------:R-:W-:Y:S05]  /*15c50*/  BSYNC B1 ;  /* 0x0000000000017941 */ /* 0x000fea0003800000 */
.L_x_72:
[----:B0-----:R-:W2:Y:S04]  /*15c60*/  LDL.LU R14, [R1+0x20] ;  /* 0x00002000010e7983 */ /* 0x001ea80000300800 */
[----:B------:R-:W4:Y:S01]  /*15c70*/  LDL.LU R23, [R1+0x94] ;  /* 0x0000940001177983 */ /* 0x000f220000300800 */
[----:B-----5:R-:W-:Y:S01]  /*15c80*/  IMAD.U32 R7, R17, 0x10000, RZ ;  /* 0x0001000011077824 */ /* 0x020fe200078e00ff */
[----:B------:R-:W-:Y:S01]  /*15c90*/  ISETP.GT.AND P4, PT, R0, 0x80, P2 ;  /* 0x000000800000780c */ /* 0x000fe20001784270 */
[----:B------:R-:W-:Y:S01]  /*15ca0*/  ULDC.64 UR4, c[0x0][0x208] ;  /* 0x0000820000047ab9 */ /* 0x000fe20000000a00 */
[----:B------:R-:W-:Y:S01]  /*15cb0*/  BSSY B1, `(.L_x_74) ;  /* 0x000000c000017945 */ /* 0x000fe20003800000 */
[----:B------:R-:W-:-:S04]  /*15cc0*/  FMUL R7, R7, R16 ;  /* 0x0000001007077220 */ /* 0x000fc80000400000 */
[----:B--2---:R-:W-:Y:S01]  /*15cd0*/  FFMA R7, R14, R2, R7 ;  /* 0x000000020e077223 */ /* 0x004fe20000000007 */
[----:B------:R-:W-:-:S04]  /*15ce0*/  IMAD.WIDE.U32 R14, R6, 0xf0, R12 ;  /* 0x000000f0060e7825 */ /* 0x000fc800078e000c */
[----:B------:R-:W-:Y:S02]  /*15cf0*/  F2FP.BF16.F32.PACK_AB R6, RZ, R7 ;  /* 0x00000007ff06723e */ /* 0x000fe400000010ff */
[----:B----4-:R-:W-:Y:S02]  /*15d00*/  IADD3 R7, R23, R15, RZ ;  /* 0x0000000f17077210 */ /* 0x010fe40007ffe0ff */
[----:B------:R-:W-:Y:S01]  /*15d10*/  PRMT R22, R6, 0x7610, R22 ;  /* 0x0000761006167816 */ /* 0x000fe20000000016 */
[----:B------:R-:W-:-:S05]  /*15d20*/  IMAD.MOV.U32 R6, RZ, RZ, R14 ;  /* 0x000000ffff067224 */ /* 0x000fca00078e000e */
[----:B------:R0:W-:Y:S01]  /*15d30*/  @P5 STG.E.U16 desc[UR4][R6.64+0x20], R22 ;  /* 0x0000201606005986 */ /* 0x0001e2000c101504 */
[----:B------:R-:W-:Y:S05]  /*15d40*/  @!P4 BRA `(.L_x_75) ;  /* 0x000000000008c947 */ /* 0x000fea0003800000 */
[----:B------:R-:W-:Y:S02]  /*15d50*/  ULDC.64 UR4, c[0x0][0x208] ;  /* 0x0000820000047ab9 */ /* 0x000fe40000000a00 */
[----:B------:R2:W5:Y:S03]  /*15d60*/  LDG.E.LTC128B.U16 R17, desc[UR4][R10.64+0x22] ;  /* 0x000022040a117981 */ /* 0x000566000c1e1520 */
.L_x_75:
[----:B------:R-:W-:Y:S05]  /*15d70*/  BSYNC B1 ;  /* 0x0000000000017941 */ /* 0x000fea0003800000 */
.L_x_74:
[----:B------:R-:W4:Y:S01]  /*15d80*/  LDL.LU R23, [R1+0x24] ;  /* 0x0000240001177983 */ /* 0x000f220000300800 */
[----:B0----5:R-:W-:Y:S01]  /*15d90*/  IMAD.U32 R22, R17, 0x10000, RZ ;  /* 0x0001000011167824 */ /* 0x021fe200078e00ff */
[----:B------:R-:W-:Y:S01]  /*15da0*/  ISETP.GT.AND P3, PT, R0, 0x88, P3 ;  /* 0x000000880000780c */ /* 0x000fe20001f64270 */
[----:B------:R-:W-:Y:S01]  /*15db0*/  ULDC.64 UR4, c[0x0][0x208] ;  /* 0x0000820000047ab9 */ /* 0x000fe20000000a00 */
[----:B------:R-:W-:Y:S01]  /*15dc0*/  BSSY B1, `(.L_x_76) ;  /* 0x0000008000017945 */ /* 0x000fe20003800000 */
[----:B------:R-:W-:-:S04]  /*15dd0*/  FMUL R22, R22, R16 ;  /* 0x0000001016167220 */ /* 0x000fc80000400000 */
[----:B----4-:R-:W-:-:S05]  /*15de0*/  FFMA R22, R23, R2, R22 ;  /* 0x0000000217167223 */ /* 0x010fca0000000016 */
[----:B------:R-:W-:-:S05]  /*15df0*/  F2FP.BF16.F32.PACK_AB R22, RZ, R22 ;  /* 0x00000016ff16723e */ /* 0x000fca00000010ff */
[----:B------:R0:W-:Y:S01]  /*15e00*/  @P4 STG.E.U16 desc[UR4][R6.64+0x22], R22 ;  /* 0x0000221606004986 */ /* 0x0001e2000c101504 */
[----:B------:R-:W-:Y:S05]  /*15e10*/  @!P3 BRA `(.L_x_77) ;  /* 0x000000000008b947 */ /* 0x000fea0003800000 */
[----:B------:R-:W-:Y:S02]  /*15e20*/  ULDC.64 UR4, c[0x0][0x208] ;  /* 0x0000820000047ab9 */ /* 0x000fe40000000a00 */
[----:B------:R4:W5:Y:S03]  /*15e30*/  LDG.E.LTC128B.U16 R17, desc[UR4][R8.64+0x20] ;  /* 0x0000200408117981 */ /* 0x000966000c1e1520 */
.L_x_77:
[----:B------:R-:W-:Y:S05]  /*15e40*/  BSYNC B1 ;  /* 0x0000000000017941 */ /* 0x000fea0003800000 */
.L_x_76:
[----:B0-----:R-:W2:Y:S04]  /*15e50*/  LDL.LU R22, [R1+0x28] ;  /* 0x0000280001167983 */ /* 0x001ea80000300800 */
[----:B------:R-:W3:Y:S04]  /*15e60*/  LDL.LU R224, [R1+0xd4] ;  /* 0x0000d40001e07983 */ /* 0x000ee80000300800 */
[----:B------:R-:W4:Y:S01]  /*15e70*/  LDL.LU R23, [R1+0xc8] ;  /* 0x0000c80001177983 */ /* 0x000f220000300800 */
[----:B-----5:R-:W-:Y:S01]  /*15e80*/  IMAD.U32 R15, R17, 0x10000, RZ ;  /* 0x00010000110f7824 */ /* 0x020fe200078e00ff */
[----:B------:R-:W-:Y:S01]  /*15e90*/  ISETP.GT.AND P2, PT, R0, 0x88, P2 ;  /* 0x000000880000780c */ /* 0x000fe20001744270 */
[----:B------:R-:W-:Y:S01]  /*15ea0*/  ULDC.64 UR4, c[0x0][0x208] ;  /* 0x0000820000047ab9 */ /* 0x000fe20000000a00 */
[----:B------:R-:W-:Y:S01]  /*15eb0*/  BSSY B1, `(.L_x_78) ;  /* 0x000000a000017945 */ /* 0x000fe20003800000 */
[----:B------:R-:W-:-:S04]  /*15ec0*/  FMUL R15, R15, R16 ;  /* 0x000000100f0f7220 */ /* 0x000fc80000400000 */
[----:B--2---:R-:W-:Y:S01]  /*15ed0*/  FFMA R22, R22, R2, R15 ;  /* 0x0000000216167223 */ /* 0x004fe2000000000f */
[----:B---3--:R-:W-:-:S04]  /*15ee0*/  IADD3 R14, P4, R224, R14, RZ ;  /* 0x0000000ee00e7210 */ /* 0x008fc80007f9e0ff */
[----:B------:R-:W-:Y:S01]  /*15ef0*/  F2FP.BF16.F32.PACK_AB R22, RZ, R22 ;  /* 0x00000016ff16723e */ /* 0x000fe200000010ff */
[----:B----4-:R-:W-:-:S05]  /*15f00*/  IMAD.X R15, R23, 0x1, R7, P4 ;  /* 0x00000001170f7824 */ /* 0x010fca00020e0607 */
[----:B------:R0:W-:Y:S01]  /*15f10*/  @P3 STG.E.U16 desc[UR4][R14.64+0x20], R22 ;  /* 0x000020160e003986 */ /* 0x0001e2000c101504 */
[----:B------:R-:W-:Y:S05]  /*15f20*/  @!P2 BRA `(.L_x_79) ;  /* 0x000000000008a947 */ /* 0x000fea0003800000 */
[----:B------:R-:W-:Y:S02]  /*15f30*/  ULDC.64 UR4, c[0x0][0x208] ;  /* 0x0000820000047ab9 */ /* 0x000fe40000000a00 */
[----:B------:R2:W5:Y:S03]  /*15f40*/  LDG.E.LTC128B.U16 R17, desc[UR4][R8.64+0x22] ;  /* 0x0000220408117981 */ /* 0x000566000c1e1520 */
.L_x_79:
[----:B------:R-:W-:Y:S05]  /*15f50*/  BSYNC B1 ;  /* 0x0000000000017941 */ /* 0x000fea0003800000 */
.L_x_78:
        /* <DEDUP_REMOVED lines=12> */
.L_x_81:
[----:B------:R-:W-:Y:S05]  /*16020*/  BSYNC B1 ;  /* 0x0000000000017941 */ /* 0x000fea0003800000 */
.L_x_80:
        /* <DEDUP_REMOVED lines=12> */
.L_x_83:
[----:B------:R-:W-:Y:S05]  /*160f0*/  BSYNC B1 ;  /* 0x0000000000017941 */ /* 0x000fea0003800000 */
.L_x_82:
        /* <DEDUP_REMOVED lines=12> */
.L_x_85:
[----:B------:R-:W-:Y:S05]  /*161c0*/  BSYNC B1 ;  /* 0x0000000000017941 */ /* 0x000fea0003800000 */
.L_x_84:
        /* <DEDUP_REMOVED lines=12> */
.L_x_87:
[----:B------:R-:W-:Y:S05]  /*16290*/  BSYNC B1 ;  /* 0x0000000000017941 */ /* 0x000fea0003800000 */
.L_x_86:
[----:B------:R-:W2:Y:S01]  /*162a0*/  LDL.LU R23, [R1+0x3c] ;  /* 0x00003c0001177983 */ /* 0x000ea20000300800 */
[----:B0----5:R-:W-:Y:S01]  /*162b0*/  IMAD.U32 R22, R17, 0x10000, RZ ;  /* 0x0001000011167824 */ /* 0x021fe200078e00ff */
        /* <DEDUP_REMOVED lines=11> */
.L_x_89:
[----:B------:R-:W-:Y:S05]  /*16370*/  BSYNC B1 ;  /* 0x0000000000017941 */ /* 0x000fea0003800000 */
.L_x_88:
[----:B------:R-:W3:Y:S01]  /*16380*/  LDL.LU R23, [R1] ;  /* 0x0000000001177983 */ /* 0x000ee20000300800 */
[----:B0----5:R-:W-:Y:S01]  /*16390*/  SHF.L.U32 R22, R17, 0x10, RZ ;  /* 0x0000001011167819 */ /* 0x021fe200000006ff */
[----:B------:R-:W-:Y:S01]  /*163a0*/  ULDC.64 UR4, c[0x0][0x208] ;  /* 0x0000820000047ab9 */ /* 0x000fe20000000a00 */
[----:B------:R-:W-:Y:S01]  /*163b0*/  ISETP.GT.AND P2, PT, R3, 0x21, PT ;  /* 0x000000210300780c */ /* 0x000fe20003f44270 */
[----:B------:R-:W-:Y:S02]  /*163c0*/  BSSY B1, `(.L_x_90) ;  /* 0x0000009000017945 */ /* 0x000fe40003800000 */
        /* <DEDUP_REMOVED lines=8> */
.L_x_91:
[----:B------:R-:W-:Y:S05]  /*16450*/  BSYNC B1 ;  /* 0x0000000000017941 */ /* 0x000fea0003800000 */
.L_x_90:
        /* <DEDUP_REMOVED lines=12> */
.L_x_93:
[----:B------:R-:W-:Y:S05]  /*16520*/  BSYNC B1 ;  /* 0x0000000000017941 */ /* 0x000fea0003800000 */
.L_x_92:
        /* <DEDUP_REMOVED lines=12> */
.L_x_95:
[----:B------:R-:W-:Y:S05]  /*165f0*/  BSYNC B1 ;  /* 0x0000000000017941 */ /* 0x000fea0003800000 */
.L_x_94:
        /* <DEDUP_REMOVED lines=13> */
.L_x_97:
[----:B------:R-:W-:Y:S05]  /*166d0*/  BSYNC B1 ;  /* 0x0000000000017941 */ /* 0x000fea0003800000 */
.L_x_96:
        /* <DEDUP_REMOVED lines=13> */
.L_x_99:
[----:B------:R-:W-:Y:S05]  /*167b0*/  BSYNC B1 ;  /* 0x0000000000017941 */ /* 0x000fea0003800000 */
.L_x_98:
[----:B------:R-:W2:Y:S01]  /*167c0*/  LDL.LU R23, [R1+0x14] ;  /* 0x0000140001177983 */ /* 0x000ea20000300800 */
[----:B0----5:R-:W-:Y:S01]  /*167d0*/  SHF.L.U32 R22, R17, 0x10, RZ ;  /* 0x0000001011167819 */ /* 0x021fe200000006ff */
[----:B------:R-:W-:Y:S01]  /*167e0*/  ULDC.64 UR4, c[0x0][0x208] ;  /* 0x0000820000047ab9 */ /* 0x000fe20000000a00 */
[----:B------:R-:W-:Y:S01]  /*167f0*/  ISETP.GT.AND P5, PT, R0, 0x8, P1 ;  /* 0x000000080000780c */ /* 0x000fe20000fa4270 */
[----:B------:R-:W-:Y:S02]  /*16800*/  BSSY B1, `(.L_x_100) ;  /* 0x0000008000017945 */ /* 0x000fe40003800000 */
[----:B------:R-:W-:-:S04]  /*16810*/  FMUL R22, R22, R16 ;  /* 0x0000001016167220 */ /* 0x000fc80000400000 */
[----:B--2---:R-:W-:-:S05]  /*16820*/  FFMA R22, R23, R2, R22 ;  /* 0x0000000217167223 */ /* 0x004fca0000000016 */
[----:B------:R-:W-:-:S05]  /*16830*/  F2FP.BF16.F32.PACK_AB R22, RZ, R22 ;  /* 0x00000016ff16723e */ /* 0x000fca00000010ff */
[----:B------:R0:W-:Y:S01]  /*16840*/  @P4 STG.E.U16 desc[UR4][R4.64+0x52], R22 ;  /* 0x0000521604004986 */ /* 0x0001e2000c101504 */
[----:B------:R-:W-:Y:S05]  /*16850*/  @!P5 BRA `(.L_x_101) ;  /* 0x000000000008d947 */ /* 0x000fea0003800000 */
[----:B------:R-:W-:Y:S02]  /*16860*/  ULDC.64 UR4, c[0x0][0x208] ;  /* 0x0000820000047ab9 */ /* 0x000fe40000000a00 */
[----:B------:R2:W5:Y:S03]  /*16870*/  LDG.E.LTC128B.U16 R17, desc[UR4][R18.64+0x50] ;  /* 0x0000500412117981 */ /* 0x000566000c1e1520 */
.L_x_101:
[----:B------:R-:W-:Y:S05]  /*16880*/  BSYNC B1 ;  /* 0x0000000000017941 */ /* 0x000fea0003800000 */
.L_x_100:
        /* <DEDUP_REMOVED lines=12> */
.L_x_103:
[----:B------:R-:W-:Y:S05]  /*16950*/  BSYNC B1 ;  /* 0x0000000000017941 */ /* 0x000fea0003800000 */
.L_x_102:
        /* <DEDUP_REMOVED lines=12> */
.L_x_105:
[----:B------:R-:W-:Y:S05]  /*16a20*/  BSYNC B1 ;  /* 0x0000000000017941 */ /* 0x000fea0003800000 */
.L_x_104:
[----:B0----5:R-:W-:Y:S01]  /*16a30*/  IMAD.U32 R22, R17, 0x10000, RZ ;  /* 0x0001000011167824 */ /* 0x021fe200078e00ff */
[----:B------:R-:W-:Y:S01]  /*16a40*/  ISETP.GT.AND P4, PT, R0, 0x80, P2 ;  /* 0x000000800000780c */ /* 0x000fe20001784270 */
[----:B------:R-:W-:Y:S01]  /*16a50*/  ULDC.64 UR4, c[0x0][0x208] ;  /* 0x0000820000047ab9 */ /* 0x000fe20000000a00 */
[----:B------:R-:W-:Y:S01]  /*16a60*/  BSSY B1, `(.L_x_106) ;  /* 0x0000008000017945 */ /* 0x000fe20003800000 */
[----:B------:R-:W-:-:S04]  /*16a70*/  FMUL R22, R22, R16 ;  /* 0x0000001016167220 */ /* 0x000fc80000400000 */
[----:B------:R-:W-:-:S05]  /*16a80*/  FFMA R22, R216, R2, R22 ;  /* 0x00000002d8167223 */ /* 0x000fca0000000016 */
[----:B------:R-:W-:-:S05]  /*16a90*/  F2FP.BF16.F32.PACK_AB R22, RZ, R22 ;  /* 0x00000016ff16723e */ /* 0x000fca00000010ff */
[----:B------:R0:W-:Y:S01]  /*16aa0*/  @P5 STG.E.U16 desc[UR4][R6.64+0x40], R22 ;  /* 0x0000401606005986 */ /* 0x0001e2000c101504 */
[----:B------:R-:W-:Y:S05]  /*16ab0*/  @!P4 BRA `(.L_x_107) ;  /* 0x000000000008c947 */ /* 0x000fea0003800000 */
[----:B------:R-:W-:Y:S02]  /*16ac0*/  ULDC.64 UR4, c[0x0][0x208] ;  /* 0x0000820000047ab9 */ /* 0x000fe40000000a00 */
[----:B------:R0:W5:Y:S03]  /*16ad0*/  LDG.E.LTC128B.U16 R17, desc[UR4][R10.64+0x42] ;  /* 0x000042040a117981 */ /* 0x000166000c1e1520 */
.L_x_107:
[----:B------:R-:W-:Y:S05]  /*16ae0*/  BSYNC B1 ;  /* 0x0000000000017941 */ /* 0x000fea0003800000 */
.L_x_106:
        /* <DEDUP_REMOVED lines=11> */
.L_x_109:
[----:B------:R-:W-:Y:S05]  /*16ba0*/  BSYNC B1 ;  /* 0x0000000000017941 */ /* 0x000fea0003800000 */
.L_x_108:
[----:B0----5:R-:W-:Y:S01]  /*16bb0*/  SHF.L.U32 R22, R17, 0x10, RZ ;  /* 0x0000001011167819 */ /* 0x021fe200000006ff */
[----:B------:R-:W-:Y:S01]  /*16bc0*/  ULDC.64 UR4, c[0x0][0x208] ;  /* 0x0000820000047ab9 */ /* 0x000fe20000000a00 */
[----:B------:R-:W-:Y:S01]  /*16bd0*/  ISETP.GT.AND P2, PT, R0, 0x88, P2 ;  /* 0x000000880000780c */ /* 0x000fe20001744270 */
[----:B------:R-:W-:Y:S02]  /*16be0*/  BSSY B1, `(.L_x_110) ;  /* 0x0000008000017945 */ /* 0x000fe40003800000 */
[----:B------:R-:W-:-:S04]  /*16bf0*/  FMUL R22, R22, R16 ;  /* 0x0000001016167220 */ /* 0x000fc80000400000 */
[----:B------:R-:W-:-:S05]  /*16c00*/  FFMA R22, R218, R2, R22 ;  /* 0x00000002da167223 */ /* 0x000fca0000000016 */
[----:B------:R-:W-:-:S05]  /*16c10*/  F2FP.BF16.F32.PACK_AB R22, RZ, R22 ;  /* 0x00000016ff16723e */ /* 0x000fca00000010ff */
[----:B------:R0:W-:Y:S01]  /*16c20*/  @P3 STG.E.U16 desc[UR4][R14.64+0x40], R22 ;  /* 0x000040160e003986 */ /* 0x0001e2000c101504 */
[----:B------:R-:W-:Y:S05]  /*16c30*/  @!P2 BRA `(.L_x_111) ;  /* 0x000000000008a947 */ /* 0x000fea0003800000 */
[----:B------:R-:W-:Y:S02]  /*16c40*/  ULDC.64 UR4, c[0x0][0x208] ;  /* 0x0000820000047ab9 */ /* 0x000fe40000000a00 */
[----:B------:R0:W5:Y:S03]  /*16c50*/  LDG.E.LTC128B.U16 R17, desc[UR4][R8.64+0x42] ;  /* 0x0000420408117981 */ /* 0x000166000c1e1520 */
.L_x_111:
[----:B------:R-:W-:Y:S05]  /*16c60*/  BSYNC B1 ;  /* 0x0000000000017941 */ /* 0x000fea0003800000 */
.L_x_110:
[----:B-----5:R-:W-:Y:S01]  /*16c70*/  IMAD.U32 R23, R17, 0x10000, RZ ;  /* 0x0001000011177824 */ /* 0x020fe200078e00ff */
[----:B------:R-:W-:Y:S01]  /*16c80*/  ISETP.GT.AND P3, PT, R0, 0x80, P1 ;  /* 0x000000800000780c */ /* 0x000fe20000f64270 */
[----:B------:R-:W-:Y:S01]  /*16c90*/  ULDC.64 UR4, c[0x0][0x208] ;  /* 0x0000820000047ab9 */ /* 0x000fe20000000a00 */
[----:B------:R-:W-:Y:S01]  /*16ca0*/  BSSY B1, `(.L_x_112) ;  /* 0x0000008000017945 */ /* 0x000fe20003800000 */
[----:B0-----:R-:W-:-:S04]  /*16cb0*/  FMUL R22, R23, R16 ;  /* 0x0000001017167220 */ /* 0x001fc80000400000 */
[----:B------:R-:W-:-:S05]  /*16cc0*/  FFMA R22, R219, R2, R22 ;  /* 0x00000002db167223 */ /* 0x000fca0000000016 */
[----:B------:R-:W-:-:S05]  /*16cd0*/  F2FP.BF16.F32.PACK_AB R22, RZ, R22 ;  /* 0x00000016ff16723e */ /* 0x000fca00000010ff */
[----:B------:R0:W-:Y:S01]  /*16ce0*/  @P2 STG.E.U16 desc[UR4][R14.64+0x42], R22 ;  /* 0x000042160e002986 */ /* 0x0001e2000c101504 */
[----:B------:R-:W-:Y:S05]  /*16cf0*/  @!P3 BRA `(.L_x_113) ;  /* 0x000000000008b947 */ /* 0x000fea0003800000 */
[----:B------:R-:W-:Y:S02]  /*16d00*/  ULDC.64 UR4, c[0x0][0x208] ;  /* 0x0000820000047ab9 */ /* 0x000fe40000000a00 */
[----:B------:R0:W5:Y:S03]  /*16d10*/  LDG.E.LTC128B.U16 R17, desc[UR4][R10.64+0x50] ;  /* 0x000050040a117981 */ /* 0x000166000c1e1520 */
.L_x_113:
[----:B------:R-:W-:Y:S05]  /*16d20*/  BSYNC B1 ;  /* 0x0000000000017941 */ /* 0x000fea0003800000 */
.L_x_112:
[----:B-----5:R-:W-:Y:S01]  /*16d30*/  IMAD.U32 R23, R17, 0x10000, RZ ;  /* 0x0001000011177824 */ /* 0x020fe200078e00ff */
        /* <DEDUP_REMOVED lines=10> */
.L_x_115:
[----:B------:R-:W-:Y:S05]  /*16de0*/  BSYNC B1 ;  /* 0x0000000000017941 */ /* 0x000fea0003800000 */
.L_x_114:
        /* <DEDUP_REMOVED lines=11> */
.L_x_117:
[----:B------:R-:W-:Y:S05]  /*16ea0*/  BSYNC B1 ;  /* 0x0000000000017941 */ /* 0x000fea0003800000 */
.L_x_116:
        /* <DEDUP_REMOVED lines=11> */
.L_x_119:
[----:B------:R-:W-:Y:S05]  /*16f60*/  BSYNC B1 ;  /* 0x0000000000017941 */ /* 0x000fea0003800000 */
.L_x_118:
[----:B0----5:R-:W-:Y:S01]  /*16f70*/  SHF.L.U32 R23, R17, 0x10, RZ ;  /* 0x0000001011177819 */ /* 0x021fe200000006ff */
[----:B------:R-:W-:Y:S01]  /*16f80*/  ULDC.64 UR4, c[0x0][0x208] ;  /* 0x0000820000047ab9 */ /* 0x000fe20000000a00 */
[----:B------:R-:W-:Y:S01]  /*16f90*/  ISETP.GT.AND P3, PT, R3, 0x30, PT ;  /* 0x000000300300780c */ /* 0x000fe20003f64270 */
[----:B------:R-:W-:Y:S02]  /*16fa0*/  BSSY B1, `(.L_x_120) ;  /* 0x0000009000017945 */ /* 0x000fe40003800000 */
[----:B------:R-:W-:Y:S01]  /*16fb0*/  FMUL R22, R23, R16 ;  /* 0x0000001017167220 */ /* 0x000fe20000400000 */
[----:B------:R-:W-:-:S03]  /*16fc0*/  ISETP.GT.AND P1, PT, R0, RZ, P3 ;  /* 0x000000ff0000720c */ /* 0x000fc60001f24270 */
[----:B------:R-:W-:-:S05]  /*16fd0*/  FFMA R22, R223, R2, R22 ;  /* 0x00000002df167223 */ /* 0x000fca0000000016 */
[----:B------:R-:W-:-:S05]  /*16fe0*/  F2FP.BF16.F32.PACK_AB R22, RZ, R22 ;  /* 0x00000016ff16723e */ /* 0x000fca00000010ff */
[----:B------:R0:W-:Y:S01]  /*16ff0*/  @P0 STG.E.U16 desc[UR4][R14.64+0x52], R22 ;  /* 0x000052160e000986 */ /* 0x0001e2000c101504 */
[----:B------:R-:W-:Y:S05]  /*17000*/  @!P1 BRA `(.L_x_121) ;  /* 0x0000000000089947 */ /* 0x000fea0003800000 */
[----:B------:R-:W-:Y:S02]  /*17010*/  ULDC.64 UR4, c[0x0][0x208] ;  /* 0x0000820000047ab9 */ /* 0x000fe40000000a00 */
[----:B------:R0:W5:Y:S03]  /*17020*/  LDG.E.LTC128B.U16 R17, desc[UR4][R20.64+0x60] ;  /* 0x0000600414117981 */ /* 0x000166000c1e1520 */
.L_x_121:
[----:B------:R-:W-:Y:S05]  /*17030*/  BSYNC B1 ;  /* 0x0000000000017941 */ /* 0x000fea0003800000 */
.L_x_120:
[----:B-----5:R-:W-:Y:S01]  /*17040*/  IMAD.U32 R23, R17, 0x10000, RZ ;  /* 0x0001000011177824 */ /* 0x020fe200078e00ff */
[----:B------:R-:W-:Y:S01]  /*17050*/  ISETP.GT.AND P2, PT, R3, 0x31, PT ;  /* 0x000000310300780c */ /* 0x000fe20003f44270 */
[----:B------:R-:W-:Y:S01]  /*17060*/  ULDC.64 UR4, c[0x0][0x208] ;  /* 0x0000820000047ab9 */ /* 0x000fe20000000a00 */
[----:B------:R-:W-:Y:S01]  /*17070*/  BSSY B1, `(.L_x_122) ;  /* 0x0000009000017945 */ /* 0x000fe20003800000 */
        /* <DEDUP_REMOVED lines=8> */
.L_x_123:
[----:B------:R-:W-:Y:S05]  /*17100*/  BSYNC B1 ;  /* 0x0000000000017941 */ /* 0x000fea0003800000 */
.L_x_122:
        /* <DEDUP_REMOVED lines=11> */
.L_x_125:
[----:B------:R-:W-:Y:S05]  /*171c0*/  BSYNC B1 ;  /* 0x0000000000017941 */ /* 0x000fea0003800000 */
.L_x_124:
        /* <DEDUP_REMOVED lines=11> */
.L_x_127:
[----:B------:R-:W-:Y:S05]  /*17280*/  BSYNC B1 ;  /* 0x0000000000017941 */ /* 0x000fea0003800000 */
.L_x_126:
[----:B0----5:R-:W-:Y:S01]  /*17290*/  IMAD.U32 R23, R17, 0x10000, RZ ;  /* 0x0001000011177824 */ /* 0x021fe200078e00ff */
        /* <DEDUP_REMOVED lines=11> */
.L_x_129:
[----:B------:R-:W-:Y:S05]  /*17350*/  BSYNC B1 ;  /* 0x0000000000017941 */ /* 0x000fea0003800000 */
.L_x_128:
[----:B-----5:R-:W-:Y:S01]  /*17360*/  SHF.L.U32 R23, R17, 0x10, RZ ;  /* 0x0000001011177819 */ /* 0x020fe200000006ff */
        /* <DEDUP_REMOVED lines=11> */
.L_x_131:
[----:B------:R-:W-:Y:S05]  /*17420*/  BSYNC B1 ;  /* 0x0000000000017941 */ /* 0x000fea0003800000 */
.L_x_130:
        /* <DEDUP_REMOVED lines=11> */
.L_x_133:
[----:B------:R-:W-:Y:S05]  /*174e0*/  BSYNC B1 ;  /* 0x0000000000017941 */ /* 0x000fea0003800000 */
.L_x_132:
        /* <DEDUP_REMOVED lines=11> */
.L_x_135:
[----:B------:R-:W-:Y:S05]  /*175a0*/  BSYNC B1 ;  /* 0x0000000000017941 */ /* 0x000fea0003800000 */
.L_x_134:
        /* <DEDUP_REMOVED lines=11> */
.L_x_137:
[----:B------:R-:W-:Y:S05]  /*17660*/  BSYNC B1 ;  /* 0x0000000000017941 */ /* 0x000fea0003800000 */
.L_x_136:
        /* <DEDUP_REMOVED lines=11> */
.L_x_139:
[----:B------:R-:W-:Y:S05]  /*17720*/  BSYNC B1 ;  /* 0x0000000000017941 */ /* 0x000fea0003800000 */
.L_x_138:
        /* <DEDUP_REMOVED lines=11> */
.L_x_141:
[----:B------:R-:W-:Y:S05]  /*177e0*/  BSYNC B1 ;  /* 0x0000000000017941 */ /* 0x000fea0003800000 */
.L_x_140:
        /* <DEDUP_REMOVED lines=11> */
.L_x_143:
[----:B------:R-:W-:Y:S05]  /*178a0*/  BSYNC B1 ;  /* 0x0000000000017941 */ /* 0x000fea0003800000 */
.L_x_142:
        /* <DEDUP_REMOVED lines=11> */
.L_x_145:
[----:B------:R-:W-:Y:S05]  /*17960*/  BSYNC B1 ;  /* 0x0000000000017941 */ /* 0x000fea0003800000 */
.L_x_144:
        /* <DEDUP_REMOVED lines=11> */
.L_x_147:
[----:B------:R-:W-:Y:S05]  /*17a20*/  BSYNC B1 ;  /* 0x0000000000017941 */ /* 0x000fea0003800000 */
.L_x_146:
        /* <DEDUP_REMOVED lines=11> */
.L_x_149:
[----:B------:R-:W-:Y:S05]  /*17ae0*/  BSYNC B1 ;  /* 0x0000000000017941 */ /* 0x000fea0003800000 */
.L_x_148:
[----:B-----5:R-:W-:Y:S01]  /*17af0*/  SHF.L.U32 R23, R17, 0x10, RZ ;  /* 0x0000001011177819 */ /* 0x020fe200000006ff */
        /* <DEDUP_REMOVED lines=10> */
.L_x_151:
[----:B------:R-:W-:Y:S05]  /*17ba0*/  BSYNC B1 ;  /* 0x0000000000017941 */ /* 0x000fea0003800000 */
.L_x_150:
        /* <DEDUP_REMOVED lines=12> */
.L_x_153:
[----:B------:R-:W-:Y:S05]  /*17c70*/  BSYNC B1 ;  /* 0x0000000000017941 */ /* 0x000fea0003800000 */
.L_x_152:
        /* <DEDUP_REMOVED lines=12> */
.L_x_155:
[----:B------:R-:W-:Y:S05]  /*17d40*/  BSYNC B1 ;  /* 0x0000000000017941 */ /* 0x000fea0003800000 */
.L_x_154:
        /* <DEDUP_REMOVED lines=11> */
.L_x_157:
[----:B------:R-:W-:Y:S05]  /*17e00*/  BSYNC B1 ;  /* 0x0000000000017941 */ /* 0x000fea0003800000 */
.L_x_156:
        /* <DEDUP_REMOVED lines=11> */
.L_x_159:
[----:B------:R-:W-:Y:S05]  /*17ec0*/  BSYNC B1 ;  /* 0x0000000000017941 */ /* 0x000fea0003800000 */
.L_x_158:
        /* <DEDUP_REMOVED lines=12> */
.L_x_161:
[----:B------:R-:W-:Y:S05]  /*17f90*/  BSYNC B1 ;  /* 0x0000000000017941 */ /* 0x000fea0003800000 */
.L_x_160:
        /* <DEDUP_REMOVED lines=12> */
.L_x_163:
[----:B------:R-:W-:Y:S05]  /*18060*/  BSYNC B1 ;  /* 0x0000000000017941 */ /* 0x000fea0003800000 */
.L_x_162:
        /* <DEDUP_REMOVED lines=11> */
.L_x_165:
[----:B------:R-:W-:Y:S05]  /*18120*/  BSYNC B1 ;  /* 0x0000000000017941 */ /* 0x000fea0003800000 */
.L_x_164:
        /* <DEDUP_REMOVED lines=11> */
.L_x_167:
[----:B------:R-:W-:Y:S05]  /*181e0*/  BSYNC B1 ;  /* 0x0000000000017941 */ /* 0x000fea0003800000 */
.L_x_166:
        /* <DEDUP_REMOVED lines=11> */
.L_x_169:
[----:B------:R-:W-:Y:S05]  /*182a0*/  BSYNC B1 ;  /* 0x0000000000017941 */ /* 0x000fea0003800000 */
.L_x_168:
        /* <DEDUP_REMOVED lines=11> */
.L_x_171:
[----:B------:R-:W-:Y:S05]  /*18360*/  BSYNC B1 ;  /* 0x0000000000017941 */ /* 0x000fea0003800000 */
.L_x_170:
        /* <DEDUP_REMOVED lines=11> */
.L_x_173:
[----:B------:R-:W-:Y:S05]  /*18420*/  BSYNC B1 ;  /* 0x0000000000017941 */ /* 0x000fea0003800000 */
.L_x_172:
        /* <DEDUP_REMOVED lines=11> */
.L_x_175:
[----:B------:R-:W-:Y:S05]  /*184e0*/  BSYNC B1 ;  /* 0x0000000000017941 */ /* 0x000fea0003800000 */
.L_x_174:
        /* <DEDUP_REMOVED lines=11> */
.L_x_177:
[----:B------:R-:W-:Y:S05]  /*185a0*/  BSYNC B1 ;  /* 0x0000000000017941 */ /* 0x000fea0003800000 */
.L_x_176:
        /* <DEDUP_REMOVED lines=11> */
.L_x_179:
[----:B------:R-:W-:Y:S05]  /*18660*/  BSYNC B1 ;  /* 0x0000000000017941 */ /* 0x000fea0003800000 */
.L_x_178:
        /* <DEDUP_REMOVED lines=11> */
.L_x_181:
[----:B------:R-:W-:Y:S05]  /*18720*/  BSYNC B1 ;  /* 0x0000000000017941 */ /* 0x000fea0003800000 */
.L_x_180:
        /* <DEDUP_REMOVED lines=11> */
.L_x_183:
[----:B------:R-:W-:Y:S05]  /*187e0*/  BSYNC B1 ;  /* 0x0000000000017941 */ /* 0x000fea0003800000 */
.L_x_182:
        /* <DEDUP_REMOVED lines=12> */
.L_x_185:
[----:B------:R-:W-:Y:S05]  /*188b0*/  BSYNC B1 ;  /* 0x0000000000017941 */ /* 0x000fea0003800000 */
.L_x_184:
        /* <DEDUP_REMOVED lines=12> */
.L_x_187:
[----:B------:R-:W-:Y:S05]  /*18980*/  BSYNC B1 ;  /* 0x0000000000017941 */ /* 0x000fea0003800000 */
.L_x_186:
        /* <DEDUP_REMOVED lines=11> */
.L_x_189:
[----:B------:R-:W-:Y:S05]  /*18a40*/  BSYNC B1 ;  /* 0x0000000000017941 */ /* 0x000fea0003800000 */
.L_x_188:
        /* <DEDUP_REMOVED lines=11> */
.L_x_191:
[----:B------:R-:W-:Y:S05]  /*18b00*/  BSYNC B1 ;  /* 0x0000000000017941 */ /* 0x000fea0003800000 */
.L_x_190:
        /* <DEDUP_REMOVED lines=12> */
.L_x_193:
[----:B------:R-:W-:Y:S05]  /*18bd0*/  BSYNC B1 ;  /* 0x0000000000017941 */ /* 0x000fea0003800000 */
.L_x_192:
        /* <DEDUP_REMOVED lines=12> */
.L_x_195:
[----:B------:R-:W-:Y:S05]  /*18ca0*/  BSYNC B1 ;  /* 0x0000000000017941 */ /* 0x000fea0003800000 */
.L_x_194:
        /* <DEDUP_REMOVED lines=11> */
.L_x_197:
[----:B------:R-:W-:Y:S05]  /*18d60*/  BSYNC B1 ;  /* 0x0000000000017941 */ /* 0x000fea0003800000 */
.L_x_196:
        /* <DEDUP_REMOVED lines=11> */
.L_x_199:
[----:B------:R-:W-:Y:S05]  /*18e20*/  BSYNC B1 ;  /* 0x0000000000017941 */ /* 0x000fea0003800000 */
.L_x_198:
        /* <DEDUP_REMOVED lines=11> */
.L_x_201:
[----:B------:R-:W-:Y:S05]  /*18ee0*/  BSYNC B1 ;  /* 0x0000000000017941 */ /* 0x000fea0003800000 */
.L_x_200:
        /* <DEDUP_REMOVED lines=11> */
.L_x_203:
[----:B------:R-:W-:Y:S05]  /*18fa0*/  BSYNC B1 ;  /* 0x0000000000017941 */ /* 0x000fea0003800000 */
.L_x_202:
        /* <DEDUP_REMOVED lines=11> */
.L_x_205:
[----:B------:R-:W-:Y:S05]  /*19060*/  BSYNC B1 ;  /* 0x0000000000017941 */ /* 0x000fea0003800000 */
.L_x_204:
        /* <DEDUP_REMOVED lines=11> */
.L_x_207:
[----:B------:R-:W-:Y:S05]  /*19120*/  BSYNC B1 ;  /* 0x0000000000017941 */ /* 0x000fea0003800000 */
.L_x_206:
        /* <DEDUP_REMOVED lines=11> */
.L_x_209:
[----:B------:R-:W-:Y:S05]  /*191e0*/  BSYNC B1 ;  /* 0x0000000000017941 */ /* 0x000fea0003800000 */
.L_x_208:
        /* <DEDUP_REMOVED lines=11> */
.L_x_211:
[----:B------:R-:W-:Y:S05]  /*192a0*/  BSYNC B1 ;  /* 0x0000000000017941 */ /* 0x000fea0003800000 */
.L_x_210:
        /* <DEDUP_REMOVED lines=11> */
.L_x_213:
[----:B------:R-:W-:Y:S05]  /*19360*/  BSYNC B1 ;  /* 0x0000000000017941 */ /* 0x000fea0003800000 */
.L_x_212:
        /* <DEDUP_REMOVED lines=11> */
.L_x_215:
[----:B------:R-:W-:Y:S05]  /*19420*/  BSYNC B1 ;  /* 0x0000000000017941 */ /* 0x000fea0003800000 */
.L_x_214:
        /* <DEDUP_REMOVED lines=12> */
.L_x_217:
[----:B------:R-:W-:Y:S05]  /*194f0*/  BSYNC B1 ;  /* 0x0000000000017941 */ /* 0x000fea0003800000 */
.L_x_216:
        /* <DEDUP_REMOVED lines=12> */
.L_x_219:
[----:B------:R-:W-:Y:S05]  /*195c0*/  BSYNC B1 ;  /* 0x0000000000017941 */ /* 0x000fea0003800000 */
.L_x_218:
        /* <DEDUP_REMOVED lines=11> */
.L_x_221:
[----:B------:R-:W-:Y:S05]  /*19680*/  BSYNC B1 ;  /* 0x0000000000017941 */ /* 0x000fea0003800000 */
.L_x_220:
        /* <DEDUP_REMOVED lines=11> */
.L_x_223:
[----:B------:R-:W-:Y:S05]  /*19740*/  BSYNC B1 ;  /* 0x0000000000017941 */ /* 0x000fea0003800000 */
.L_x_222:
        /* <DEDUP_REMOVED lines=12> */
.L_x_225:
[----:B------:R-:W-:Y:S05]  /*19810*/  BSYNC B1 ;  /* 0x0000000000017941 */ /* 0x000fea0003800000 */
.L_x_224:
        /* <DEDUP_REMOVED lines=12> */
.L_x_227:
[----:B------:R-:W-:Y:S05]  /*198e0*/  BSYNC B1 ;  /* 0x0000000000017941 */ /* 0x000fea0003800000 */
.L_x_226:
        /* <DEDUP_REMOVED lines=11> */
.L_x_229:
[----:B------:R-:W-:Y:S05]  /*199a0*/  BSYNC B1 ;  /* 0x0000000000017941 */ /* 0x000fea0003800000 */
.L_x_228:
        /* <DEDUP_REMOVED lines=11> */
.L_x_231:
[----:B------:R-:W-:Y:S05]  /*19a60*/  BSYNC B1 ;  /* 0x0000000000017941 */ /* 0x000fea0003800000 */
.L_x_230:
        /* <DEDUP_REMOVED lines=11> */
.L_x_233:
[----:B------:R-:W-:Y:S05]  /*19b20*/  BSYNC B1 ;  /* 0x0000000000017941 */ /* 0x000fea0003800000 */
.L_x_232:
        /* <DEDUP_REMOVED lines=11> */
.L_x_235:
[----:B------:R-:W-:Y:S05]  /*19be0*/  BSYNC B1 ;  /* 0x0000000000017941 */ /* 0x000fea0003800000 */
.L_x_234:
        /* <DEDUP_REMOVED lines=11> */
.L_x_237:
[----:B------:R-:W-:Y:S05]  /*19ca0*/  BSYNC B1 ;  /* 0x0000000000017941 */ /* 0x000fea0003800000 */
.L_x_236:
        /* <DEDUP_REMOVED lines=11> */
.L_x_239:
[----:B------:R-:W-:Y:S05]  /*19d60*/  BSYNC B1 ;  /* 0x0000000000017941 */ /* 0x000fea0003800000 */
.L_x_238:
        /* <DEDUP_REMOVED lines=11> */
.L_x_241:
[----:B------:R-:W-:Y:S05]  /*19e20*/  BSYNC B1 ;  /* 0x0000000000017941 */ /* 0x000fea0003800000 */
.L_x_240:
        /* <DEDUP_REMOVED lines=11> */
.L_x_243:
[----:B------:R-:W-:Y:S05]  /*19ee0*/  BSYNC B1 ;  /* 0x0000000000017941 */ /* 0x000fea0003800000 */
.L_x_242:
        /* <DEDUP_REMOVED lines=11> */
.L_x_245:
[----:B------:R-:W-:Y:S05]  /*19fa0*/  BSYNC B1 ;  /* 0x0000000000017941 */ /* 0x000fea0003800000 */
.L_x_244:
        /* <DEDUP_REMOVED lines=11> */
.L_x_247:
[----:B------:R-:W-:Y:S05]  /*1a060*/  BSYNC B1 ;  /* 0x0000000000017941 */ /* 0x000fea0003800000 */
.L_x_246:
        /* <DEDUP_REMOVED lines=12> */
.L_x_249:
[----:B------:R-:W-:Y:S05]  /*1a130*/  BSYNC B1 ;  /* 0x0000000000017941 */ /* 0x000fea0003800000 */
.L_x_248:
        /* <DEDUP_REMOVED lines=12> */
.L_x_251:
[----:B------:R-:W-:Y:S05]  /*1a200*/  BSYNC B1 ;  /* 0x0000000000017941 */ /* 0x000fea0003800000 */
.L_x_250:
        /* <DEDUP_REMOVED lines=11> */
.L_x_253:
[----:B------:R-:W-:Y:S05]  /*1a2c0*/  BSYNC B1 ;  /* 0x0000000000017941 */ /* 0x000fea0003800000 */
.L_x_252:
        /* <DEDUP_REMOVED lines=11> */
.L_x_255:
[----:B------:R-:W-:Y:S05]  /*1a380*/  BSYNC B1 ;  /* 0x0000000000017941 */ /* 0x000fea0003800000 */
.L_x_254:
        /* <DEDUP_REMOVED lines=12> */
.L_x_257:
[----:B------:R-:W-:Y:S05]  /*1a450*/  BSYNC B1 ;  /* 0x0000000000017941 */ /* 0x000fea0003800000 */
.L_x_256:
        /* <DEDUP_REMOVED lines=12> */
.L_x_259:
[----:B------:R-:W-:Y:S05]  /*1a520*/  BSYNC B1 ;  /* 0x0000000000017941 */ /* 0x000fea0003800000 */
.L_x_258:
        /* <DEDUP_REMOVED lines=11> */
.L_x_261:
[----:B------:R-:W-:Y:S05]  /*1a5e0*/  BSYNC B1 ;  /* 0x0000000000017941 */ /* 0x000fea0003800000 */
.L_x_260:
        /* <DEDUP_REMOVED lines=11> */
.L_x_263:
[----:B------:R-:W-:Y:S05]  /*1a6a0*/  BSYNC B1 ;  /* 0x0000000000017941 */ /* 0x000fea0003800000 */
.L_x_262:
        /* <DEDUP_REMOVED lines=11> */
.L_x_265:
[----:B------:R-:W-:Y:S05]  /*1a760*/  BSYNC B1 ;  /* 0x0000000000017941 */ /* 0x000fea0003800000 */
.L_x_264:
        /* <DEDUP_REMOVED lines=11> */
.L_x_267:
[----:B------:R-:W-:Y:S05]  /*1a820*/  BSYNC B1 ;  /* 0x0000000000017941 */ /* 0x000fea0003800000 */
.L_x_266:
        /* <DEDUP_REMOVED lines=11> */
.L_x_269:
[----:B------:R-:W-:Y:S05]  /*1a8e0*/  BSYNC B1 ;  /* 0x0000000000017941 */ /* 0x000fea0003800000 */
.L_x_268:
        /* <DEDUP_REMOVED lines=11> */
.L_x_271:
[----:B------:R-:W-:Y:S05]  /*1a9a0*/  BSYNC B1 ;  /* 0x0000000000017941 */ /* 0x000fea0003800000 */
.L_x_270:
        /* <DEDUP_REMOVED lines=11> */
.L_x_273:
[----:B------:R-:W-:Y:S05]  /*1aa60*/  BSYNC B1 ;  /* 0x0000000000017941 */ /* 0x000fea0003800000 */
.L_x_272:
        /* <DEDUP_REMOVED lines=11> */
.L_x_275:
[----:B------:R-:W-:Y:S05]  /*1ab20*/  BSYNC B1 ;  /* 0x0000000000017941 */ /* 0x000fea0003800000 */
.L_x_274:
        /* <DEDUP_REMOVED lines=11> */
.L_x_277:
[----:B------:R-:W-:Y:S05]  /*1abe0*/  BSYNC B1 ;  /* 0x0000000000017941 */ /* 0x000fea0003800000 */
.L_x_276:
        /* <DEDUP_REMOVED lines=11> */
.L_x_279:
[----:B------:R-:W-:Y:S05]  /*1aca0*/  BSYNC B1 ;  /* 0x0000000000017941 */ /* 0x000fea0003800000 */
.L_x_278:
        /* <DEDUP_REMOVED lines=12> */
.L_x_281:
[----:B------:R-:W-:Y:S05]  /*1ad70*/  BSYNC B1 ;  /* 0x0000000000017941 */ /* 0x000fea0003800000 */
.L_x_280:
        /* <DEDUP_REMOVED lines=12> */
.L_x_283:
[----:B------:R-:W-:Y:S05]  /*1ae40*/  BSYNC B1 ;  /* 0x0000000000017941 */ /* 0x000fea0003800000 */
.L_x_282:
        /* <DEDUP_REMOVED lines=11> */
.L_x_285:
[----:B------:R-:W-:Y:S05]  /*1af00*/  BSYNC B1 ;  /* 0x0000000000017941 */ /* 0x000fea0003800000 */
.L_x_284:
        /* <DEDUP_REMOVED lines=11> */
.L_x_287:
[----:B------:R-:W-:Y:S05]  /*1afc0*/  BSYNC B1 ;  /* 0x0000000000017941 */ /* 0x000fea0003800000 */
.L_x_286:
        /* <DEDUP_REMOVED lines=12> */
.L_x_289:
[----:B------:R-:W-:Y:S05]  /*1b090*/  BSYNC B1 ;  /* 0x0000000000017941 */ /* 0x000fea0003800000 */
.L_x_288:
        /* <DEDUP_REMOVED lines=12> */
.L_x_291:
[----:B------:R-:W-:Y:S05]  /*1b160*/  BSYNC B1 ;  /* 0x0000000000017941 */ /* 0x000fea0003800000 */
.L_x_290:
        /* <DEDUP_REMOVED lines=11> */
.L_x_293:
[----:B------:R-:W-:Y:S05]  /*1b220*/  BSYNC B1 ;  /* 0x0000000000017941 */ /* 0x000fea0003800000 */
.L_x_292:
        /* <DEDUP_REMOVED lines=11> */
.L_x_295:
[----:B------:R-:W-:Y:S05]  /*1b2e0*/  BSYNC B1 ;  /* 0x0000000000017941 */ /* 0x000fea0003800000 */
.L_x_294:
        /* <DEDUP_REMOVED lines=11> */
.L_x_297:
[----:B------:R-:W-:Y:S05]  /*1b3a0*/  BSYNC B1 ;  /* 0x0000000000017941 */ /* 0x000fea0003800000 */
.L_x_296:
        /* <DEDUP_REMOVED lines=11> */
.L_x_299:
[----:B------:R-:W-:Y:S05]  /*1b460*/  BSYNC B1 ;  /* 0x0000000000017941 */ /* 0x000fea0003800000 */
.L_x_298:
        /* <DEDUP_REMOVED lines=11> */
.L_x_301:
[----:B------:R-:W-:Y:S05]  /*1b520*/  BSYNC B1 ;  /* 0x0000000000017941 */ /* 0x000fea0003800000 */
.L_x_300:
        /* <DEDUP_REMOVED lines=11> */
.L_x_303:
[----:B------:R-:W-:Y:S05]  /*1b5e0*/  BSYNC B1 ;  /* 0x0000000000017941 */ /* 0x000fea0003800000 */
.L_x_302:
        /* <DEDUP_REMOVED lines=11> */
.L_x_305:
[----:B------:R-:W-:Y:S05]  /*1b6a0*/  BSYNC B1 ;  /* 0x0000000000017941 */ /* 0x000fea0003800000 */
.L_x_304:
        /* <DEDUP_REMOVED lines=11> */
.L_x_307:
[----:B------:R-:W-:Y:S05]  /*1b760*/  BSYNC B1 ;  /* 0x0000000000017941 */ /* 0x000fea0003800000 */
.L_x_306:
        /* <DEDUP_REMOVED lines=11> */
.L_x_309:
[----:B------:R-:W-:Y:S05]  /*1b820*/  BSYNC B1 ;  /* 0x0000000000017941 */ /* 0x000fea0003800000 */
.L_x_308:
        /* <DEDUP_REMOVED lines=11> */
.L_x_311:
[----:B------:R-:W-:Y:S05]  /*1b8e0*/  BSYNC B1 ;  /* 0x0000000000017941 */ /* 0x000fea0003800000 */
.L_x_310:
        /* <DEDUP_REMOVED lines=12> */
.L_x_313:
[----:B------:R-:W-:Y:S05]  /*1b9b0*/  BSYNC B1 ;  /* 0x0000000000017941 */ /* 0x000fea0003800000 */
.L_x_312:
        /* <DEDUP_REMOVED lines=12> */
.L_x_315:
[----:B------:R-:W-:Y:S05]  /*1ba80*/  BSYNC B1 ;  /* 0x0000000000017941 */ /* 0x000fea0003800000 */
.L_x_314:
        /* <DEDUP_REMOVED lines=11> */
.L_x_317:
[----:B------:R-:W-:Y:S05]  /*1bb40*/  BSYNC B1 ;  /* 0x0000000000017941 */ /* 0x000fea0003800000 */
.L_x_316:
        /* <DEDUP_REMOVED lines=11> */
.L_x_319:
[----:B------:R-:W-:Y:S05]  /*1bc00*/  BSYNC B1 ;  /* 0x0000000000017941 */ /* 0x000fea0003800000 */
.L_x_318:
        /* <DEDUP_REMOVED lines=12> */
.L_x_321:
[----:B------:R-:W-:Y:S05]  /*1bcd0*/  BSYNC B1 ;  /* 0x0000000000017941 */ /* 0x000fea0003800000 */
.L_x_320:
        /* <DEDUP_REMOVED lines=12> */
.L_x_323:
[----:B------:R-:W-:Y:S05]  /*1bda0*/  BSYNC B1 ;  /* 0x0000000000017941 */ /* 0x000fea0003800000 */
.L_x_322:
        /* <DEDUP_REMOVED lines=11> */
.L_x_325:
[----:B------:R-:W-:Y:S05]  /*1be60*/  BSYNC B1 ;  /* 0x0000000000017941 */ /* 0x000fea0003800000 */
.L_x_324:
        /* <DEDUP_REMOVED lines=11> */
.L_x_327:
[----:B------:R-:W-:Y:S05]  /*1bf20*/  BSYNC B1 ;  /* 0x0000000000017941 */ /* 0x000fea0003800000 */
.L_x_326:
        /* <DEDUP_REMOVED lines=11> */
.L_x_329:
[----:B------:R-:W-:Y:S05]  /*1bfe0*/  BSYNC B1 ;  /* 0x0000000000017941 */ /* 0x000fea0003800000 */
.L_x_328:
        /* <DEDUP_REMOVED lines=11> */
.L_x_331:
[----:B------:R-:W-:Y:S05]  /*1c0a0*/  BSYNC B1 ;  /* 0x0000000000017941 */ /* 0x000fea0003800000 */
.L_x_330:
        /* <DEDUP_REMOVED lines=11> */
.L_x_333:
[----:B------:R-:W-:Y:S05]  /*1c160*/  BSYNC B1 ;  /* 0x0000000000017941 */ /* 0x000fea0003800000 */
.L_x_332:
        /* <DEDUP_REMOVED lines=11> */
.L_x_335:
[----:B------:R-:W-:Y:S05]  /*1c220*/  BSYNC B1 ;  /* 0x0000000000017941 */ /* 0x000fea0003800000 */
.L_x_334:
        /* <DEDUP_REMOVED lines=11> */
.L_x_337:
[----:B------:R-:W-:Y:S05]  /*1c2e0*/  BSYNC B1 ;  /* 0x0000000000017941 */ /* 0x000fea0003800000 */
.L_x_336:
        /* <DEDUP_REMOVED lines=11> */
.L_x_339:
[----:B------:R-:W-:Y:S05]  /*1c3a0*/  BSYNC B1 ;  /* 0x0000000000017941 */ /* 0x000fea0003800000 */
.L_x_338:
        /* <DEDUP_REMOVED lines=11> */
.L_x_341:
[----:B------:R-:W-:Y:S05]  /*1c460*/  BSYNC B1 ;  /* 0x0000000000017941 */ /* 0x000fea0003800000 */
.L_x_340:
        /* <DEDUP_REMOVED lines=11> */
.L_x_343:
[----:B------:R-:W-:Y:S05]  /*1c520*/  BSYNC B1 ;  /* 0x0000000000017941 */ /* 0x000fea0003800000 */
.L_x_342:
        /* <DEDUP_REMOVED lines=12> */
.L_x_345:
[----:B------:R-:W-:Y:S05]  /*1c5f0*/  BSYNC B1 ;  /* 0x0000000000017941 */ /* 0x000fea0003800000 */
.L_x_344:
        /* <DEDUP_REMOVED lines=12> */
.L_x_347:
[----:B------:R-:W-:Y:S05]  /*1c6c0*/  BSYNC B1 ;  /* 0x0000000000017941 */ /* 0x000fea0003800000 */
.L_x_346:
        /* <DEDUP_REMOVED lines=11> */
.L_x_349:
[----:B------:R-:W-:Y:S05]  /*1c780*/  BSYNC B1 ;  /* 0x0000000000017941 */ /* 0x000fea0003800000 */
.L_x_348:
        /* <DEDUP_REMOVED lines=11> */
.L_x_351:
[----:B------:R-:W-:Y:S05]  /*1c840*/  BSYNC B1 ;  /* 0x0000000000017941 */ /* 0x000fea0003800000 */
.L_x_350:
        /* <DEDUP_REMOVED lines=12> */
.L_x_353:
[----:B------:R-:W-:Y:S05]  /*1c910*/  BSYNC B1 ;  /* 0x0000000000017941 */ /* 0x000fea0003800000 */
.L_x_352:
        /* <DEDUP_REMOVED lines=12> */
.L_x_355:
[----:B------:R-:W-:Y:S05]  /*1c9e0*/  BSYNC B1 ;  /* 0x0000000000017941 */ /* 0x000fea0003800000 */
.L_x_354:
        /* <DEDUP_REMOVED lines=11> */
.L_x_357:
[----:B------:R-:W-:Y:S05]  /*1caa0*/  BSYNC B1 ;  /* 0x0000000000017941 */ /* 0x000fea0003800000 */
.L_x_356:
        /* <DEDUP_REMOVED lines=11> */
.L_x_359:
[----:B------:R-:W-:Y:S05]  /*1cb60*/  BSYNC B1 ;  /* 0x0000000000017941 */ /* 0x000fea0003800000 */
.L_x_358:
        /* <DEDUP_REMOVED lines=11> */
.L_x_361:
[----:B------:R-:W-:Y:S05]  /*1cc20*/  BSYNC B1 ;  /* 0x0000000000017941 */ /* 0x000fea0003800000 */
.L_x_360:
        /* <DEDUP_REMOVED lines=11> */
.L_x_363:
[----:B------:R-:W-:Y:S05]  /*1cce0*/  BSYNC B1 ;  /* 0x0000000000017941 */ /* 0x000fea0003800000 */
.L_x_362:
        /* <DEDUP_REMOVED lines=11> */
.L_x_365:
[----:B------:R-:W-:Y:S05]  /*1cda0*/  BSYNC B1 ;  /* 0x0000000000017941 */ /* 0x000fea0003800000 */
.L_x_364:
        /* <DEDUP_REMOVED lines=11> */
.L_x_367:
[----:B------:R-:W-:Y:S05]  /*1ce60*/  BSYNC B1 ;  /* 0x0000000000017941 */ /* 0x000fea0003800000 */
.L_x_366:
        /* <DEDUP_REMOVED lines=11> */
.L_x_369:
[----:B------:R-:W-:Y:S05]  /*1cf20*/  BSYNC B1 ;  /* 0x0000000000017941 */ /* 0x000fea0003800000 */
.L_x_368:
        /* <DEDUP_REMOVED lines=11> */
.L_x_371:
[----:B------:R-:W-:Y:S05]  /*1cfe0*/  BSYNC B1 ;  /* 0x0000000000017941 */ /* 0x000fea0003800000 */
.L_x_370:
        /* <DEDUP_REMOVED lines=11> */
.L_x_373:
[----:B------:R-:W-:Y:S05]  /*1d0a0*/  BSYNC B1 ;  /* 0x0000000000017941 */ /* 0x000fea0003800000 */
.L_x_372:
        /* <DEDUP_REMOVED lines=11> */
.L_x_375:
[----:B------:R-:W-:Y:S05]  /*1d160*/  BSYNC B1 ;  /* 0x0000000000017941 */ /* 0x000fea0003800000 */
.L_x_374:
        /* <DEDUP_REMOVED lines=12> */
.L_x_377:
[----:B------:R-:W-:Y:S05]  /*1d230*/  BSYNC B1 ;  /* 0x0000000000017941 */ /* 0x000fea0003800000 */
.L_x_376:
        /* <DEDUP_REMOVED lines=12> */
.L_x_379:
[----:B------:R-:W-:Y:S05]  /*1d300*/  BSYNC B1 ;  /* 0x0000000000017941 */ /* 0x000fea0003800000 */
.L_x_378:
        /* <DEDUP_REMOVED lines=11> */
.L_x_381:
[----:B------:R-:W-:Y:S05]  /*1d3c0*/  BSYNC B1 ;  /* 0x0000000000017941 */ /* 0x000fea0003800000 */
.L_x_380:
        /* <DEDUP_REMOVED lines=11> */
.L_x_383:
[----:B------:R-:W-:Y:S05]  /*1d480*/  BSYNC B1 ;  /* 0x0000000000017941 */ /* 0x000fea0003800000 */
.L_x_382:
        /* <DEDUP_REMOVED lines=12> */
.L_x_385:
[----:B------:R-:W-:Y:S05]  /*1d550*/  BSYNC B1 ;  /* 0x0000000000017941 */ /* 0x000fea0003800000 */
.L_x_384:
        /* <DEDUP_REMOVED lines=12> */
.L_x_387:
[----:B------:R-:W-:Y:S05]  /*1d620*/  BSYNC B1 ;  /* 0x0000000000017941 */ /* 0x000fea0003800000 */
.L_x_386:
        /* <DEDUP_REMOVED lines=11> */
.L_x_389:
[----:B------:R-:W-:Y:S05]  /*1d6e0*/  BSYNC B1 ;  /* 0x0000000000017941 */ /* 0x000fea0003800000 */
.L_x_388:
        /* <DEDUP_REMOVED lines=11> */
.L_x_391:
[----:B------:R-:W-:Y:S05]  /*1d7a0*/  BSYNC B1 ;  /* 0x0000000000017941 */ /* 0x000fea0003800000 */
.L_x_390:
        /* <DEDUP_REMOVED lines=11> */
.L_x_393:
[----:B------:R-:W-:Y:S05]  /*1d860*/  BSYNC B1 ;  /* 0x0000000000017941 */ /* 0x000fea0003800000 */
.L_x_392:
        /* <DEDUP_REMOVED lines=11> */
.L_x_395:
[----:B------:R-:W-:Y:S05]  /*1d920*/  BSYNC B1 ;  /* 0x0000000000017941 */ /* 0x000fea0003800000 */
.L_x_394:
        /* <DEDUP_REMOVED lines=11> */
.L_x_397:
[----:B------:R-:W-:Y:S05]  /*1d9e0*/  BSYNC B1 ;  /* 0x0000000000017941 */ /* 0x000fea0003800000 */
.L_x_396:
        /* <DEDUP_REMOVED lines=11> */
.L_x_399:
[----:B------:R-:W-:Y:S05]  /*1daa0*/  BSYNC B1 ;  /* 0x0000000000017941 */ /* 0x000fea0003800000 */
.L_x_398:
        /* <DEDUP_REMOVED lines=11> */
.L_x_401:
[----:B------:R-:W-:Y:S05]  /*1db60*/  BSYNC B1 ;  /* 0x0000000000017941 */ /* 0x000fea0003800000 */
.L_x_400:
        /* <DEDUP_REMOVED lines=11> */
.L_x_403:
[----:B------:R-:W-:Y:S05]  /*1dc20*/  BSYNC B1 ;  /* 0x0000000000017941 */ /* 0x000fea0003800000 */
.L_x_402:
        /* <DEDUP_REMOVED lines=11> */
.L_x_405:
[----:B------:R-:W-:Y:S05]  /*1dce0*/  BSYNC B1 ;  /* 0x0000000000017941 */ /* 0x000fea0003800000 */
.L_x_404:
        /* <DEDUP_REMOVED lines=11> */
.L_x_407:
[----:B------:R-:W-:Y:S05]  /*1dda0*/  BSYNC B1 ;  /* 0x0000000000017941 */ /* 0x000fea0003800000 */
.L_x_406:
        /* <DEDUP_REMOVED lines=12> */
.L_x_409:
[----:B------:R-:W-:Y:S05]  /*1de70*/  BSYNC B1 ;  /* 0x0000000000017941 */ /* 0x000fea0003800000 */
.L_x_408:
        /* <DEDUP_REMOVED lines=12> */
.L_x_411:
[----:B------:R-:W-:Y:S05]  /*1df40*/  BSYNC B1 ;  /* 0x0000000000017941 */ /* 0x000fea0003800000 */
.L_x_410:
        /* <DEDUP_REMOVED lines=11> */
.L_x_413:
[----:B------:R-:W-:Y:S05]  /*1e000*/  BSYNC B1 ;  /* 0x0000000000017941 */ /* 0x000fea0003800000 */
.L_x_412:
        /* <DEDUP_REMOVED lines=11> */
.L_x_415:
[----:B------:R-:W-:Y:S05]  /*1e0c0*/  BSYNC B1 ;  /* 0x0000000000017941 */ /* 0x000fea0003800000 */
.L_x_414:
        /* <DEDUP_REMOVED lines=12> */
.L_x_417:
[----:B------:R-:W-:Y:S05]  /*1e190*/  BSYNC B1 ;  /* 0x0000000000017941 */ /* 0x000fea0003800000 */
.L_x_416:
        /* <DEDUP_REMOVED lines=12> */
.L_x_419:
[----:B------:R-:W-:Y:S05]  /*1e260*/  BSYNC B1 ;  /* 0x0000000000017941 */ /* 0x000fea0003800000 */
.L_x_418:
        /* <DEDUP_REMOVED lines=11> */
.L_x_421:
[----:B------:R-:W-:Y:S05]  /*1e320*/  BSYNC B1 ;  /* 0x0000000000017941 */ /* 0x000fea0003800000 */
.L_x_420:
        /* <DEDUP_REMOVED lines=11> */
.L_x_423:
[----:B------:R-:W-:Y:S05]  /*1e3e0*/  BSYNC B1 ;  /* 0x0000000000017941 */ /* 0x000fea0003800000 */
.L_x_422:
        /* <DEDUP_REMOVED lines=11> */
.L_x_425:
[----:B------:R-:W-:Y:S05]  /*1e4a0*/  BSYNC B1 ;  /* 0x0000000000017941 */ /* 0x000fea0003800000 */
.L_x_424:
        /* <DEDUP_REMOVED lines=11> */
.L_x_427:
[----:B------:R-:W-:Y:S05]  /*1e560*/  BSYNC B1 ;  /* 0x0000000000017941 */ /* 0x000fea0003800000 */
.L_x_426:
        /* <DEDUP_REMOVED lines=11> */
.L_x_429:
[----:B------:R-:W-:Y:S05]  /*1e620*/  BSYNC B1 ;  /* 0x0000000000017941 */ /* 0x000fea0003800000 */
.L_x_428:
        /* <DEDUP_REMOVED lines=11> */
.L_x_431:
[----:B------:R-:W-:Y:S05]  /*1e6e0*/  BSYNC B1 ;  /* 0x0000000000017941 */ /* 0x000fea0003800000 */
.L_x_430:
        /* <DEDUP_REMOVED lines=11> */
.L_x_433:
[----:B------:R-:W-:Y:S05]  /*1e7a0*/  BSYNC B1 ;  /* 0x0000000000017941 */ /* 0x000fea0003800000 */
.L_x_432:
        /* <DEDUP_REMOVED lines=11> */
.L_x_435:
[----:B------:R-:W-:Y:S05]  /*1e860*/  BSYNC B1 ;  /* 0x0000000000017941 */ /* 0x000fea0003800000 */
.L_x_434:
        /* <DEDUP_REMOVED lines=11> */
.L_x_437:
[----:B------:R-:W-:Y:S05]  /*1e920*/  BSYNC B1 ;  /* 0x0000000000017941 */ /* 0x000fea0003800000 */
.L_x_436:
        /* <DEDUP_REMOVED lines=11> */
.L_x_439:
[----:B------:R-:W-:Y:S05]  /*1e9e0*/  BSYNC B1 ;  /* 0x0000000000017941 */ /* 0x000fea0003800000 */
.L_x_438:
        /* <DEDUP_REMOVED lines=12> */
.L_x_441:
[----:B------:R-:W-:Y:S05]  /*1eab0*/  BSYNC B1 ;  /* 0x0000000000017941 */ /* 0x000fea0003800000 */
.L_x_440:
        /* <DEDUP_REMOVED lines=12> */
.L_x_443:
[----:B------:R-:W-:Y:S05]  /*1eb80*/  BSYNC B1 ;  /* 0x0000000000017941 */ /* 0x000fea0003800000 */
.L_x_442:
        /* <DEDUP_REMOVED lines=11> */
.L_x_445:
[----:B------:R-:W-:Y:S05]  /*1ec40*/  BSYNC B1 ;  /* 0x0000000000017941 */ /* 0x000fea0003800000 */
.L_x_444:
        /* <DEDUP_REMOVED lines=11> */
.L_x_447:
[----:B------:R-:W-:Y:S05]  /*1ed00*/  BSYNC B1 ;  /* 0x0000000000017941 */ /* 0x000fea0003800000 */
.L_x_446:
        /* <DEDUP_REMOVED lines=12> */
.L_x_449:
[----:B------:R-:W-:Y:S05]  /*1edd0*/  BSYNC B1 ;  /* 0x0000000000017941 */ /* 0x000fea0003800000 */
.L_x_448:
        /* <DEDUP_REMOVED lines=12> */
.L_x_451:
[----:B------:R-:W-:Y:S05]  /*1eea0*/  BSYNC B1 ;  /* 0x0000000000017941 */ /* 0x000fea0003800000 */
.L_x_450:
        /* <DEDUP_REMOVED lines=11> */
.L_x_453:
[----:B------:R-:W-:Y:S05]  /*1ef60*/  BSYNC B1 ;  /* 0x0000000000017941 */ /* 0x000fea0003800000 */
.L_x_452:
        /* <DEDUP_REMOVED lines=11> */
.L_x_455:
[----:B------:R-:W-:Y:S05]  /*1f020*/  BSYNC B1 ;  /* 0x0000000000017941 */ /* 0x000fea0003800000 */
.L_x_454:
        /* <DEDUP_REMOVED lines=11> */
.L_x_457:
[----:B------:R-:W-:Y:S05]  /*1f0e0*/  BSYNC B1 ;  /* 0x0000000000017941 */ /* 0x000fea0003800000 */
.L_x_456:
        /* <DEDUP_REMOVED lines=11> */
.L_x_459:
[----:B------:R-:W-:Y:S05]  /*1f1a0*/  BSYNC B1 ;  /* 0x0000000000017941 */ /* 0x000fea0003800000 */
.L_x_458:
        /* <DEDUP_REMOVED lines=11> */
.L_x_461:
[----:B------:R-:W-:Y:S05]  /*1f260*/  BSYNC B1 ;  /* 0x0000000000017941 */ /* 0x000fea0003800000 */
.L_x_460:
        /* <DEDUP_REMOVED lines=11> */
.L_x_463:
[----:B------:R-:W-:Y:S05]  /*1f320*/  BSYNC B1 ;  /* 0x0000000000017941 */ /* 0x000fea0003800000 */
.L_x_462:
        /* <DEDUP_REMOVED lines=11> */
.L_x_465:
[----:B------:R-:W-:Y:S05]  /*1f3e0*/  BSYNC B1 ;  /* 0x0000000000017941 */ /* 0x000fea0003800000 */
.L_x_464:
        /* <DEDUP_REMOVED lines=11> */
.L_x_467:
[----:B------:R-:W-:Y:S05]  /*1f4a0*/  BSYNC B1 ;  /* 0x0000000000017941 */ /* 0x000fea0003800000 */
.L_x_466:
        /* <DEDUP_REMOVED lines=11> */
.L_x_469:
[----:B------:R-:W-:Y:S05]  /*1f560*/  BSYNC B1 ;  /* 0x0000000000017941 */ /* 0x000fea0003800000 */
.L_x_468:
        /* <DEDUP_REMOVED lines=11> */
.L_x_471:
[----:B------:R-:W-:Y:S05]  /*1f620*/  BSYNC B1 ;  /* 0x0000000000017941 */ /* 0x000fea0003800000 */
.L_x_470:
        /* <DEDUP_REMOVED lines=12> */
.L_x_473:
[----:B------:R-:W-:Y:S05]  /*1f6f0*/  BSYNC B1 ;  /* 0x0000000000017941 */ /* 0x000fea0003800000 */
.L_x_472:
        /* <DEDUP_REMOVED lines=12> */
.L_x_475:
[----:B------:R-:W-:Y:S05]  /*1f7c0*/  BSYNC B1 ;  /* 0x0000000000017941 */ /* 0x000fea0003800000 */
.L_x_474:
        /* <DEDUP_REMOVED lines=11> */
.L_x_477:
[----:B------:R-:W-:Y:S05]  /*1f880*/  BSYNC B1 ;  /* 0x0000000000017941 */ /* 0x000fea0003800000 */
.L_x_476:
        /* <DEDUP_REMOVED lines=11> */
.L_x_479:
[----:B------:R-:W-:Y:S05]  /*1f940*/  BSYNC B1 ;  /* 0x0000000000017941 */ /* 0x000fea0003800000 */
.L_x_478:
        /* <DEDUP_REMOVED lines=12> */
.L_x_481:
[----:B------:R-:W-:Y:S05]  /*1fa10*/  BSYNC B1 ;  /* 0x0000000000017941 */ /* 0x000fea0003800000 */
.L_x_480:
        /* <DEDUP_REMOVED lines=12> */
.L_x_483:
[----:B------:R-:W-:Y:S05]  /*1fae0*/  BSYNC B1 ;  /* 0x0000000000017941 */ /* 0x000fea0003800000 */
.L_x_482:
        /* <DEDUP_REMOVED lines=11> */
.L_x_485:
[----:B------:R-:W-:Y:S05]  /*1fba0*/  BSYNC B1 ;  /* 0x0000000000017941 */ /* 0x000fea0003800000 */
.L_x_484:
        /* <DEDUP_REMOVED lines=11> */
.L_x_487:
[----:B------:R-:W-:Y:S05]  /*1fc60*/  BSYNC B1 ;  /* 0x0000000000017941 */ /* 0x000fea0003800000 */
.L_x_486:
        /* <DEDUP_REMOVED lines=11> */
.L_x_489:
[----:B------:R-:W-:Y:S05]  /*1fd20*/  BSYNC B1 ;  /* 0x0000000000017941 */ /* 0x000fea0003800000 */
.L_x_488:
        /* <DEDUP_REMOVED lines=11> */
.L_x_491:
[----:B------:R-:W-:Y:S05]  /*1fde0*/  BSYNC B1 ;  /* 0x0000000000017941 */ /* 0x000fea0003800000 */
.L_x_490:
        /* <DEDUP_REMOVED lines=11> */
.L_x_493:
[----:B------:R-:W-:Y:S05]  /*1fea0*/  BSYNC B1 ;  /* 0x0000000000017941 */ /* 0x000fea0003800000 */
.L_x_492:
        /* <DEDUP_REMOVED lines=11> */
.L_x_495:
[----:B------:R-:W-:Y:S05]  /*1ff60*/  BSYNC B1 ;  /* 0x0000000000017941 */ /* 0x000fea0003800000 */
.L_x_494:
        /* <DEDUP_REMOVED lines=11> */
.L_x_497:
[----:B------:R-:W-:Y:S05]  /*20020*/  BSYNC B1 ;  /* 0x0000000000017941 */ /* 0x000fea0003800000 */
.L_x_496:
        /* <DEDUP_REMOVED lines=11> */
.L_x_499:
[----:B------:R-:W-:Y:S05]  /*200e0*/  BSYNC B1 ;  /* 0x0000000000017941 */ /* 0x000fea0003800000 */
.L_x_498:
        /* <DEDUP_REMOVED lines=11> */
.L_x_501:
[----:B------:R-:W-:Y:S05]  /*201a0*/  BSYNC B1 ;  /* 0x0000000000017941 */ /* 0x000fea0003800000 */
.L_x_500:
        /* <DEDUP_REMOVED lines=11> */
.L_x_503:
[----:B------:R-:W-:Y:S05]  /*20260*/  BSYNC B1 ;  /* 0x0000000000017941 */ /* 0x000fea0003800000 */
.L_x_502:
[----:B------:R-:W-:Y:S05]  /*20270*/  @!P0 BRA `(.L_x_504) ;  /* 0x00000044000c8947 */ /* 0x000fea0003800000 */
[----:B-----5:R-:W-:Y:S01]  /*20280*/  IMAD.U32 R17, R17, 0x10000, RZ ;  /* 0x0001000011117824 */ /* 0x020fe200078e00ff */
[----:B------:R-:W-:-:S03]  /*20290*/  ULDC.64 UR4, c[0x0][0x208] ;  /* 0x0000820000047ab9 */ /* 0x000fc60000000a00 */
[----:B------:R-:W-:-:S04]  /*202a0*/  FMUL R0, R17, R16 ;  /* 0x0000001011007220 */ /* 0x000fc80000400000 */
[----:B------:R-:W-:-:S05]  /*202b0*/  FFMA R0, R31, R2, R0 ;  /* 0x000000021f007223 */ /* 0x000fca0000000000 */
[----:B------:R-:W-:-:S05]  /*202c0*/  F2FP.BF16.F32.PACK_AB R0, RZ, R0 ;  /* 0x00000000ff00723e */ /* 0x000fca00000010ff */
[----:B------:R0:W-:Y:S01]  /*202d0*/  STG.E.U16 desc[UR4][R14.64+0x1d2], R0 ;  /* 0x0001d2000e007986 */ /* 0x0001e2000c101504 */
[----:B------:R-:W-:Y:S05]  /*202e0*/  BRA `(.L_x_504) ;  /* 0x0000004000f07947 */ /* 0x000fea0003800000 */
.L_x_29:
[----:B------:R-:W2:Y:S01]  /*202f0*/  LDL.LU R9, [R1+0x84] ;  /* 0x0000840001097983 */ /* 0x000ea20000300800 */
[----:B------:R-:W-:-:S03]  /*20300*/  ULDC.64 UR4, c[0x0][0x5c0] ;  /* 0x0001700000047ab9 */ /* 0x000fc60000000a00 */
[----:B------:R-:W3:Y:S04]  /*20310*/  LDL.LU R15, [R1+0x88] ;  /* 0x00008800010f7983 */ /* 0x000ee80000300800 */
[----:B------:R-:W4:Y:S04]  /*20320*/  LDL.LU R14, [R1+0x8c] ;  /* 0x00008c00010e7983 */ /* 0x000f280000300800 */
[----:B------:R-:W5:Y:S04]  /*20330*/  LDL.LU R8, [R1+0x80] ;  /* 0x0000800001087983 */ /* 0x000f680000300800 */
[----:B------:R-:W5:Y:S04]  /*20340*/  LDL.LU R13, [R1+0x90] ;  /* 0x00009000010d7983 */ /* 0x000f680000300800 */
[----:B------:R-:W5:Y:S04]  /*20350*/  LDL.LU R12, [R1+0x94] ;  /* 0x00009400010c7983 */ /* 0x000f680000300800 */
[----:B------:R-:W5:Y:S04]  /*20360*/  LDL.LU R21, [R1+0x98] ;  /* 0x0000980001157983 */ /* 0x000f680000300800 */
[----:B------:R-:W5:Y:S01]  /*20370*/  LDL.LU R20, [R1+0x9c] ;  /* 0x00009c0001147983 */ /* 0x000f620000300800 */
[----:B------:R-:W-:Y:S01]  /*20380*/  LEA R4, P2, R18, UR4, 0x1 ;  /* 0x0000000412047c11 */ /* 0x000fe2000f8408ff */
[----:B------:R-:W-:-:S03]  /*20390*/  ULDC.64 UR6, c[0x0][0x208] ;  /* 0x0000820000067ab9 */ /* 0x000fc60000000a00 */
[----:B------:R-:W-:Y:S02]  /*203a0*/  LEA.HI.X R5, R18, UR5, R22, 0x1, P2 ;  /* 0x0000000512057c11 */ /* 0x000fe400090f0c16 */
[----:B------:R-:W5:Y:S01]  /*203b0*/  LDL.LU R18, [R1+0x60] ;  /* 0x0000600001127983 */ /* 0x000f620000300800 */
[----:B------:R-:W-:-:S03]  /*203c0*/  ISETP.GT.AND P2, PT, R3, 0x1, PT ;  /* 0x000000010300780c */ /* 0x000fc60003f44270 */
[----:B------:R-:W5:Y:S01]  /*203d0*/  LDL.LU R22, [R1+0x64] ;  /* 0x0000640001167983 */ /* 0x000f620000300800 */
[----:B------:R-:W-:-:S03]  /*203e0*/  ISETP.GT.AND P3, PT, R0, RZ, P2 ;  /* 0x000000ff0000720c */ /* 0x000fc60001764270 */
[----:B------:R-:W5:Y:S04]  /*203f0*/  LDL.LU R227, [R1+0x68] ;  /* 0x0000680001e37983 */ /* 0x000f680000300800 */
[----:B------:R-:W5:Y:S04]  /*20400*/  LDL.LU R226, [R1+0x6c] ;  /* 0x00006c0001e27983 */ /* 0x000f680000300800 */
[----:B------:R-:W5:Y:S04]  /*20410*/  LDL.LU R225, [R1+0x70] ;  /* 0x0000700001e17983 */ /* 0x000f680000300800 */
[----:B------:R-:W5:Y:S04]  /*20420*/  LDL.LU R224, [R1+0x74] ;  /* 0x0000740001e07983 */ /* 0x000f680000300800 */
[----:B------:R-:W5:Y:S01]  /*20430*/  LDL.LU R23, [R1+0x78] ;  /* 0x0000780001177983 */ /* 0x000f620000300800 */
[----:B------:R-:W-:-:S02]  /*20440*/  IMAD.SHL.U32 R19, R6, 0x10, RZ ;  /* 0x0000001006137824 */ /* 0x000fc400078e00ff */
[-C--:B--2---:R-:W-:Y:S01]  /*20450*/  FMUL R9, R9, R2.reuse ;  /* 0x0000000209097220 */ /* 0x084fe20000400000 */
[----:B---3--:R-:W-:-:S04]  /*20460*/  FMUL R15, R15, R2 ;  /* 0x000000020f0f7220 */ /* 0x008fc80000400000 */
[----:B------:R-:W-:Y:S01]  /*20470*/  F2FP.BF16.F32.PACK_AB R9, RZ, R9 ;  /* 0x00000009ff09723e */ /* 0x000fe200000010ff */
[----:B----4-:R-:W-:-:S03]  /*20480*/  FMUL R14, R14, R2 ;  /* 0x000000020e0e7220 */ /* 0x010fc60000400000 */
[----:B------:R-:W-:Y:S02]  /*20490*/  PRMT R10, R9, 0x7610, R10 ;  /* 0x00007610090a7816 */ /* 0x000fe4000000000a */
[----:B------:R-:W-:Y:S01]  /*204a0*/  F2FP.BF16.F32.PACK_AB R15, RZ, R15 ;  /* 0x0000000fff0f723e */ /* 0x000fe200000010ff */
[----:B-----5:R-:W-:Y:S01]  /*204b0*/  FMUL R8, R8, R2 ;  /* 0x0000000208087220 */ /* 0x020fe20000400000 */
[----:B------:R-:W-:Y:S01]  /*204c0*/  F2FP.BF16.F32.PACK_AB R14, RZ, R14 ;  /* 0x0000000eff0e723e */ /* 0x000fe200000010ff */
[----:B------:R-:W-:-:S03]  /*204d0*/  FMUL R13, R13, R2 ;  /* 0x000000020d0d7220 */ /* 0x000fc60000400000 */
[----:B------:R-:W-:Y:S01]  /*204e0*/  F2FP.BF16.F32.PACK_AB R8, RZ, R8 ;  /* 0x00000008ff08723e */ /* 0x000fe200000010ff */
[----:B------:R-:W-:-:S03]  /*204f0*/  FMUL R12, R12, R2 ;  /* 0x000000020c0c7220 */ /* 0x000fc60000400000 */
[----:B------:R-:W-:Y:S01]  /*20500*/  PRMT R11, R8, 0x7610, R11 ;  /* 0x00007610080b7816 */ /* 0x000fe2000000000b */
[-C--:B------:R-:W-:Y:S01]  /*20510*/  FMUL R9, R21, R2.reuse ;  /* 0x0000000215097220 */ /* 0x080fe20000400000 */
[----:B------:R0:W-:Y:S01]  /*20520*/  @P3 STG.E.U16 desc[UR6][R4.64+0x2], R10 ;  /* 0x0000020a04003986 */ /* 0x0001e2000c101506 */
[----:B------:R-:W-:Y:S01]  /*20530*/  F2FP.BF16.F32.PACK_AB R13, RZ, R13 ;  /* 0x0000000dff0d723e */ /* 0x000fe200000010ff */
[----:B------:R-:W-:Y:S02]  /*20540*/  FMUL R8, R20, R2 ;  /* 0x0000000214087220 */ /* 0x000fe40000400000 */
[----:B------:R-:W2:Y:S01]  /*20550*/  LDL.LU R21, [R1+0x7c] ;  /* 0x00007c0001157983 */ /* 0x000ea20000300800 */
[----:B------:R-:W-:Y:S02]  /*20560*/  SHF.L.U64.HI R20, R6, 0x4, R7 ;  /* 0x0000000406147819 */ /* 0x000fe40000010207 */
[----:B------:R-:W-:Y:S01]  /*20570*/  F2FP.BF16.F32.PACK_AB R12, RZ, R12 ;  /* 0x0000000cff0c723e */ /* 0x000fe200000010ff */
[----:B------:R1:W-:Y:S01]  /*20580*/  @P1 STG.E.U16 desc[UR6][R4.64], R11 ;  /* 0x0000000b04001986 */ /* 0x0003e2000c101506 */
[----:B------:R-:W-:-:S02]  /*20590*/  ISETP.GT.AND P3, PT, R0, 0x8, P0 ;  /* 0x000000080000780c */ /* 0x000fc40000764270 */
[----:B0-----:R-:W-:-:S05]  /*205a0*/  IADD3 R10, P1, R19, R4, RZ ;  /* 0x00000004130a7210 */ /* 0x001fca0007f3e0ff */
[----:B-1----:R-:W-:Y:S01]  /*205b0*/  IMAD.X R11, R20, 0x1, R5, P1 ;  /* 0x00000001140b7824 */ /* 0x002fe200008e0605 */
[----:B------:R-:W-:-:S05]  /*205c0*/  ISETP.GT.AND P1, PT, R0, 0x8, P2 ;  /* 0x000000080000780c */ /* 0x000fca0001724270 */
[----:B------:R-:W-:Y:S01]  /*205d0*/  @P3 STG.E.U16 desc[UR6][R10.64], R15 ;  /* 0x0000000f0a003986 */ /* 0x000fe2000c101506 */
[----:B------:R-:W-:-:S07]  /*205e0*/  ISETP.GT.AND P3, PT, R3, 0x8, PT ;  /* 0x000000080300780c */ /* 0x000fce0003f64270 */
[----:B------:R-:W-:Y:S01]  /*205f0*/  @P1 STG.E.U16 desc[UR6][R10.64+0x2], R14 ;  /* 0x0000020e0a001986 */ /* 0x000fe2000c101506 */
[----:B------:R-:W-:-:S13]  /*20600*/  ISETP.GT.AND P1, PT, R0, RZ, P3 ;  /* 0x000000ff0000720c */ /* 0x000fda0001f24270 */
[----:B------:R-:W-:Y:S01]  /*20610*/  @P1 STG.E.U16 desc[UR6][R4.64+0x10], R13 ;  /* 0x0000100d04001986 */ /* 0x000fe2000c101506 */
[----:B------:R-:W-:-:S04]  /*20620*/  ISETP.GT.AND P1, PT, R3, 0x9, PT ;  /* 0x000000090300780c */ /* 0x000fc80003f24270 */
[C---:B------:R-:W-:Y:S02]  /*20630*/  ISETP.GT.AND P4, PT, R0.reuse, RZ, P1 ;  /* 0x000000ff0000720c */ /* 0x040fe40000f84270 */
[----:B------:R-:W-:Y:S02]  /*20640*/  ISETP.GT.AND P5, PT, R0, 0x8, P1 ;  /* 0x000000080000780c */ /* 0x000fe40000fa4270 */
[----:B------:R-:W-:-:S09]  /*20650*/  F2FP.BF16.F32.PACK_AB R9, RZ, R9 ;  /* 0x00000009ff09723e */ /* 0x000fd200000010ff */
[----:B------:R0:W-:Y:S01]  /*20660*/  @P4 STG.E.U16 desc[UR6][R4.64+0x12], R12 ;  /* 0x0000120c04004986 */ /* 0x0001e2000c101506 */
[----:B------:R-:W-:Y:S02]  /*20670*/  ISETP.GT.AND P4, PT, R0, 0x8, P3 ;  /* 0x000000080000780c */ /* 0x000fe40001f84270 */
[----:B------:R-:W-:-:S05]  /*20680*/  F2FP.BF16.F32.PACK_AB R8, RZ, R8 ;  /* 0x00000008ff08723e */ /* 0x000fca00000010ff */
[----:B------:R-:W-:Y:S06]  /*20690*/  @P5 STG.E.U16 desc[UR6][R10.64+0x12], R8 ;  /* 0x000012080a005986 */ /* 0x000fec000c101506 */
[----:B------:R1:W-:Y:S01]  /*206a0*/  @P4 STG.E.U16 desc[UR6][R10.64+0x10], R9 ;  /* 0x000010090a004986 */ /* 0x0003e2000c101506 */
[----:B------:R-:W-:Y:S01]  /*206b0*/  ISETP.GT.AND P4, PT, R0, 0x80, P0 ;  /* 0x000000800000780c */ /* 0x000fe20000784270 */
[----:B0-----:R-:W-:Y:S01]  /*206c0*/  FMUL R12, R18, R2 ;  /* 0x00000002120c7220 */ /* 0x001fe20000400000 */
[----:B------:R-:W-:-:S04]  /*206d0*/  IMAD R18, R7, 0xf0, RZ ;  /* 0x000000f007127824 */ /* 0x000fc800078e02ff */
[----:B------:R-:W-:Y:S01]  /*206e0*/  F2FP.BF16.F32.PACK_AB R12, RZ, R12 ;  /* 0x0000000cff0c723e */ /* 0x000fe200000010ff */
[----:B-1----:R-:W-:-:S05]  /*206f0*/  IMAD.WIDE.U32 R8, R6, 0xf0, R10 ;  /* 0x000000f006087825 */ /* 0x002fca00078e000a */
[----:B------:R-:W-:Y:S01]  /*20700*/  IADD3 R9, R18, R9, RZ ;  /* 0x0000000912097210 */ /* 0x000fe20007ffe0ff */
[----:B------:R-:W-:-:S04]  /*20710*/  FMUL R7, R22, R2 ;  /* 0x0000000216077220 */ /* 0x000fc80000400000 */
[----:B------:R0:W-:Y:S01]  /*20720*/  @P4 STG.E.U16 desc[UR6][R8.64], R12 ;  /* 0x0000000c08004986 */ /* 0x0001e2000c101506 */
[C---:B------:R-:W-:Y:S02]  /*20730*/  ISETP.GT.AND P4, PT, R0.reuse, 0x80, P2 ;  /* 0x000000800000780c */ /* 0x040fe40001784270 */
[----:B------:R-:W-:Y:S02]  /*20740*/  F2FP.BF16.F32.PACK_AB R7, RZ, R7 ;  /* 0x00000007ff07723e */ /* 0x000fe400000010ff */
[----:B------:R-:W-:-:S09]  /*20750*/  ISETP.GT.AND P0, PT, R0, 0x88, P0 ;  /* 0x000000880000780c */ /* 0x000fd20000704270 */
[----:B------:R1:W-:Y:S01]  /*20760*/  @P4 STG.E.U16 desc[UR6][R8.64+0x2], R7 ;  /* 0x0000020708004986 */ /* 0x0003e2000c101506 */
[----:B0-----:R-:W-:Y:S01]  /*20770*/  IADD3 R12, P4, R19, R8, RZ ;  /* 0x00000008130c7210 */ /* 0x001fe20007f9e0ff */
[----:B-1----:R-:W-:-:S04]  /*20780*/  FMUL R7, R227, R2 ;  /* 0x00000002e3077220 */ /* 0x002fc80000400000 */
[----:B------:R-:W-:Y:S01]  /*20790*/  IMAD.X R13, R20, 0x1, R9, P4 ;  /* 0x00000001140d7824 */ /* 0x000fe200020e0609 */
[----:B------:R-:W-:-:S04]  /*207a0*/  F2FP.BF16.F32.PACK_AB R7, RZ, R7 ;  /* 0x00000007ff07723e */ /* 0x000fc800000010ff */
[----:B------:R-:W-:Y:S02]  /*207b0*/  PRMT R17, R7, 0x7610, R17 ;  /* 0x0000761007117816 */ /* 0x000fe40000000011 */
[----:B------:R-:W-:-:S03]  /*207c0*/  ISETP.GT.AND P2, PT, R0, 0x88, P2 ;  /* 0x000000880000780c */ /* 0x000fc60001744270 */
[----:B------:R-:W-:Y:S01]  /*207d0*/  @P0 STG.E.U16 desc[UR6][R12.64], R17 ;  /* 0x000000110c000986 */ /* 0x000fe2000c101506 */
[----:B------:R-:W-:Y:S01]  /*207e0*/  ISETP.GT.AND P0, PT, R0, 0x80, P3 ;  /* 0x000000800000780c */ /* 0x000fe20001f04270 */
[-C--:B------:R-:W-:Y:S01]  /*207f0*/  FMUL R14, R226, R2.reuse ;  /* 0x00000002e20e7220 */ /* 0x080fe20000400000 */
[----:B------:R-:W-:-:S04]  /*20800*/  FMUL R15, R225, R2 ;  /* 0x00000002e10f7220 */ /* 0x000fc80000400000 */
[----:B------:R-:W-:Y:S02]  /*20810*/  F2FP.BF16.F32.PACK_AB R14, RZ, R14 ;  /* 0x0000000eff0e723e */ /* 0x000fe400000010ff */
[----:B------:R-:W-:-:S03]  /*20820*/  F2FP.BF16.F32.PACK_AB R7, RZ, R15 ;  /* 0x0000000fff07723e */ /* 0x000fc600000010ff */
[----:B------:R0:W-:Y:S04]  /*20830*/  @P2 STG.E.U16 desc[UR6][R12.64+0x2], R14 ;  /* 0x0000020e0c002986 */ /* 0x0001e8000c101506 */
[----:B------:R1:W-:Y:S01]  /*20840*/  @P0 STG.E.U16 desc[UR6][R8.64+0x10], R7 ;  /* 0x0000100708000986 */ /* 0x0003e2000c101506 */
[C---:B------:R-:W-:Y:S02]  /*20850*/  ISETP.GT.AND P0, PT, R0.reuse, 0x80, P1 ;  /* 0x000000800000780c */ /* 0x040fe40000f04270 */
[----:B------:R-:W-:Y:S01]  /*20860*/  ISETP.GT.AND P3, PT, R0, 0x88, P3 ;  /* 0x000000880000780c */ /* 0x000fe20001f64270 */
[----:B0-----:R-:W3:Y:S01]  /*20870*/  LDL.LU R14, [R1+0x50] ;  /* 0x00005000010e7983 */ /* 0x001ee20000300800 */
[----:B-1----:R-:W-:-:S05]  /*20880*/  FMUL R7, R224, R2 ;  /* 0x00000002e0077220 */ /* 0x002fca0000400000 */
[----:B------:R-:W-:-:S05]  /*20890*/  F2FP.BF16.F32.PACK_AB R7, RZ, R7 ;  /* 0x00000007ff07723e */ /* 0x000fca00000010ff */
[----:B------:R0:W-:Y:S01]  /*208a0*/  @P0 STG.E.U16 desc[UR6][R8.64+0x12], R7 ;  /* 0x0000120708000986 */ /* 0x0001e2000c101506 */
[----:B------:R-:W-:Y:S01]  /*208b0*/  ISETP.GT.AND P1, PT, R0, 0x88, P1 ;  /* 0x000000880000780c */ /* 0x000fe20000f24270 */
[----:B0-----:R-:W-:Y:S01]  /*208c0*/  FMUL R7, R23, R2 ;  /* 0x0000000217077220 */ /* 0x001fe20000400000 */
[----:B------:R-:W-:Y:S02]  /*208d0*/  @P3 IMAD.MOV.U32 R8, RZ, RZ, R12 ;  /* 0x000000ffff083224 */ /* 0x000fe400078e000c */
[----:B------:R-:W-:Y:S02]  /*208e0*/  @P3 IMAD.MOV.U32 R9, RZ, RZ, R13 ;  /* 0x000000ffff093224 */ /* 0x000fe400078e000d */
[----:B------:R-:W-:-:S05]  /*208f0*/  F2FP.BF16.F32.PACK_AB R7, RZ, R7 ;  /* 0x00000007ff07723e */ /* 0x000fca00000010ff */
[----:B------:R0:W-:Y:S04]  /*20900*/  @P3 STG.E.U16 desc[UR6][R8.64+0x10], R7 ;  /* 0x0000100708003986 */ /* 0x0001e8000c101506 */
[----:B0-----:R-:W4:Y:S04]  /*20910*/  LDL.LU R8, [R1+0x40] ;  /* 0x0000400001087983 */ /* 0x001f280000300800 */
[----:B------:R-:W5:Y:S04]  /*20920*/  LDL.LU R9, [R1+0x48] ;  /* 0x0000480001097983 */ /* 0x000f680000300800 */
[----:B------:R-:W3:Y:S04]  /*20930*/  LDL.LU R22, [R1+0x54] ;  /* 0x0000540001167983 */ /* 0x000ee80000300800 */
[----:B------:R-:W3:Y:S01]  /*20940*/  LDL.LU R23, [R1+0x58] ;  /* 0x0000580001177983 */ /* 0x000ee20000300800 */
[----:B--2---:R-:W-:-:S03]  /*20950*/  FMUL R7, R21, R2 ;  /* 0x0000000215077220 */ /* 0x004fc60000400000 */
[----:B------:R-:W2:Y:S02]  /*20960*/  LDL.LU R21, [R1+0x5c] ;  /* 0x00005c0001157983 */ /* 0x000ea40000300800 */
[----:B------:R-:W-:Y:S02]  /*20970*/  F2FP.BF16.F32.PACK_AB R7, RZ, R7 ;  /* 0x00000007ff07723e */ /* 0x000fe400000010ff */
[----:B------:R-:W2:Y:S04]  /*20980*/  LDL.LU R17, [R1+0x20] ;  /* 0x0000200001117983 */ /* 0x000ea80000300800 */
[----:B------:R-:W2:Y:S04]  /*20990*/  LDL.LU R15, [R1+0x24] ;  /* 0x00002400010f7983 */ /* 0x000ea80000300800 */
[----:B------:R-:W2:Y:S04]  /*209a0*/  LDL.LU R227, [R1+0x28] ;  /* 0x0000280001e37983 */ /* 0x000ea80000300800 */
[----:B------:R-:W2:Y:S04]  /*209b0*/  LDL.LU R226, [R1+0x2c] ;  /* 0x00002c0001e27983 */ /* 0x000ea80000300800 */
[----:B------:R-:W2:Y:S04]  /*209c0*/  LDL.LU R225, [R1+0x30] ;  /* 0x0000300001e17983 */ /* 0x000ea80000300800 */
[----:B------:R-:W2:Y:S04]  /*209d0*/  LDL.LU R224, [R1+0x34] ;  /* 0x0000340001e07983 */ /* 0x000ea80000300800 */
[----:B------:R0:W-:Y:S04]  /*209e0*/  @P1 STG.E.U16 desc[UR6][R12.64+0x12], R7 ;  /* 0x000012070c001986 */ /* 0x0001e8000c101506 */
[----:B0-----:R-:W3:Y:S04]  /*209f0*/  LDL.LU R12, [R1+0x44] ;  /* 0x00004400010c7983 */ /* 0x001ee80000300800 */
[----:B------:R-:W2:Y:S01]  /*20a00*/  LDL.LU R13, [R1+0x4c] ;  /* 0x00004c00010d7983 */ /* 0x000ea20000300800 */
[----:B------:R-:W-:-:S02]  /*20a10*/  ISETP.GT.AND P3, PT, R3, 0x10, PT ;  /* 0x000000100300780c */ /* 0x000fc40003f64270 */
[----:B------:R-:W-:Y:S02]  /*20a20*/  ISETP.GT.AND P2, PT, R3, 0x11, PT ;  /* 0x000000110300780c */ /* 0x000fe40003f44270 */
[C---:B------:R-:W-:Y:S02]  /*20a30*/  ISETP.GT.AND P0, PT, R0.reuse, RZ, P3 ;  /* 0x000000ff0000720c */ /* 0x040fe40001f04270 */
[C---:B------:R-:W-:Y:S02]  /*20a40*/  ISETP.GT.AND P1, PT, R0.reuse, RZ, P2 ;  /* 0x000000ff0000720c */ /* 0x040fe40001724270 */
[----:B------:R-:W-:Y:S01]  /*20a50*/  ISETP.GT.AND P4, PT, R0, 0x8, P2 ;  /* 0x000000080000780c */ /* 0x000fe20001784270 */
[----:B----4-:R-:W-:-:S05]  /*20a60*/  FMUL R8, R8, R2 ;  /* 0x0000000208087220 */ /* 0x010fca0000400000 */
[----:B------:R-:W-:-:S05]  /*20a70*/  F2FP.BF16.F32.PACK_AB R8, RZ, R8 ;  /* 0x00000008ff08723e */ /* 0x000fca00000010ff */
[----:B------:R2:W-:Y:S01]  /*20a80*/  @P0 STG.E.U16 desc[UR6][R4.64+0x20], R8 ;  /* 0x0000200804000986 */ /* 0x0005e2000c101506 */
[----:B------:R-:W-:Y:S01]  /*20a90*/  ISETP.GT.AND P0, PT, R3, 0x18, PT ;  /* 0x000000180300780c */ /* 0x000fe20003f04270 */
[----:B-----5:R-:W-:-:S03]  /*20aa0*/  FMUL R9, R9, R2 ;  /* 0x0000000209097220 */ /* 0x020fc60000400000 */
[----:B------:R-:W-:Y:S02]  /*20ab0*/  ISETP.GT.AND P5, PT, R0, RZ, P0 ;  /* 0x000000ff0000720c */ /* 0x000fe400007a4270 */
[----:B------:R-:W-:Y:S01]  /*20ac0*/  F2FP.BF16.F32.PACK_AB R9, RZ, R9 ;  /* 0x00000009ff09723e */ /* 0x000fe200000010ff */
[----:B---3--:R-:W-:-:S05]  /*20ad0*/  FMUL R7, R12, R2 ;  /* 0x000000020c077220 */ /* 0x008fca0000400000 */
[----:B------:R-:W-:Y:S01]  /*20ae0*/  F2FP.BF16.F32.PACK_AB R7, RZ, R7 ;  /* 0x00000007ff07723e */ /* 0x000fe200000010ff */
[----:B--2---:R-:W-:-:S04]  /*20af0*/  FMUL R8, R13, R2 ;  /* 0x000000020d087220 */ /* 0x004fc80000400000 */
[----:B------:R0:W-:Y:S01]  /*20b00*/  @P1 STG.E.U16 desc[UR6][R4.64+0x22], R7 ;  /* 0x0000220704001986 */ /* 0x0001e2000c101506 */
[----:B------:R-:W-:Y:S02]  /*20b10*/  ISETP.GT.AND P1, PT, R0, 0x8, P3 ;  /* 0x000000080000780c */ /* 0x000fe40001f24270 */
[----:B------:R-:W-:-:S05]  /*20b20*/  F2FP.BF16.F32.PACK_AB R8, RZ, R8 ;  /* 0x00000008ff08723e */ /* 0x000fca00000010ff */
[----:B------:R1:W-:Y:S01]  /*20b30*/  @P4 STG.E.U16 desc[UR6][R10.64+0x22], R8 ;  /* 0x000022080a004986 */ /* 0x0003e2000c101506 */
[----:B0-----:R-:W-:-:S05]  /*20b40*/  FMUL R7, R14, R2 ;  /* 0x000000020e077220 */ /* 0x001fca0000400000 */
[----:B------:R-:W-:Y:S01]  /*20b50*/  F2FP.BF16.F32.PACK_AB R7, RZ, R7 ;  /* 0x00000007ff07723e */ /* 0x000fe200000010ff */
[----:B-1----:R-:W-:Y:S01]  /*20b60*/  FMUL R8, R22, R2 ;  /* 0x0000000216087220 */ /* 0x002fe20000400000 */
[----:B------:R0:W-:Y:S04]  /*20b70*/  @P1 STG.E.U16 desc[UR6][R10.64+0x20], R9 ;  /* 0x000020090a001986 */ /* 0x0001e8000c101506 */
[----:B------:R1:W-:Y:S01]  /*20b80*/  @P5 STG.E.U16 desc[UR6][R4.64+0x30], R7 ;  /* 0x0000300704005986 */ /* 0x0003e2000c101506 */
[----:B------:R-:W-:-:S04]  /*20b90*/  F2FP.BF16.F32.PACK_AB R8, RZ, R8 ;  /* 0x00000008ff08723e */ /* 0x000fc800000010ff */
[----:B0-----:R-:W-:Y:S01]  /*20ba0*/  PRMT R9, R8, 0x7610, R9 ;  /* 0x0000761008097816 */ /* 0x001fe20000000009 */
[-C--:B-1----:R-:W-:Y:S02]  /*20bb0*/  FMUL R7, R23, R2.reuse ;  /* 0x0000000217077220 */ /* 0x082fe40000400000 */
[----:B------:R-:W2:Y:S01]  /*20bc0*/  LDL.LU R23, [R1+0x38] ;  /* 0x0000380001177983 */ /* 0x000ea20000300800 */
[----:B------:R-:W-:-:S03]  /*20bd0*/  FMUL R8, R21, R2 ;  /* 0x0000000215087220 */ /* 0x000fc60000400000 */
[----:B------:R-:W3:Y:S01]  /*20be0*/  LDL.LU R21, [R1+0x3c] ;  /* 0x00003c0001157983 */ /* 0x000ee20000300800 */
[----:B------:R-:W-:Y:S02]  /*20bf0*/  ISETP.GT.AND P1, PT, R3, 0x19, PT ;  /* 0x000000190300780c */ /* 0x000fe40003f24270 */
[C---:B------:R-:W-:Y:S01]  /*20c00*/  ISETP.GT.AND P4, PT, R0.reuse, 0x8, P0 ;  /* 0x000000080000780c */ /* 0x040fe20000784270 */
[----:B------:R-:W4:Y:S01]  /*20c10*/  LDL.LU R22, [R1+0x4] ;  /* 0x0000040001167983 */ /* 0x000f220000300800 */
[----:B------:R-:W-:Y:S02]  /*20c20*/  ISETP.GT.AND P5, PT, R0, RZ, P1 ;  /* 0x000000ff0000720c */ /* 0x000fe40000fa4270 */
[----:B------:R-:W-:Y:S02]  /*20c30*/  F2FP.BF16.F32.PACK_AB R7, RZ, R7 ;  /* 0x00000007ff07723e */ /* 0x000fe400000010ff */
[----:B------:R-:W-:-:S09]  /*20c40*/  F2FP.BF16.F32.PACK_AB R8, RZ, R8 ;  /* 0x00000008ff08723e */ /* 0x000fd200000010ff */
[----:B------:R0:W-:Y:S01]  /*20c50*/  @P5 STG.E.U16 desc[UR6][R4.64+0x32], R9 ;  /* 0x0000320904005986 */ /* 0x0001e2000c101506 */
[----:B------:R-:W-:-:S03]  /*20c60*/  ISETP.GT.AND P5, PT, R0, 0x8, P1 ;  /* 0x000000080000780c */ /* 0x000fc60000fa4270 */
[----:B------:R1:W-:Y:S01]  /*20c70*/  @P4 STG.E.U16 desc[UR6][R10.64+0x30], R7 ;  /* 0x000030070a004986 */ /* 0x0003e2000c101506 */
[----:B------:R-:W-:Y:S01]  /*20c80*/  ISETP.GT.AND P4, PT, R0, 0x80, P3 ;  /* 0x000000800000780c */ /* 0x000fe20001f84270 */
[----:B0-----:R-:W-:Y:S01]  /*20c90*/  FMUL R9, R17, R2 ;  /* 0x0000000211097220 */ /* 0x001fe20000400000 */
[----:B-1----:R-:W-:-:S04]  /*20ca0*/  IMAD.WIDE.U32 R6, R6, 0xf0, R10 ;  /* 0x000000f006067825 */ /* 0x002fc800078e000a */
[----:B------:R-:W-:-:S03]  /*20cb0*/  F2FP.BF16.F32.PACK_AB R9, RZ, R9 ;  /* 0x00000009ff09723e */ /* 0x000fc600000010ff */
[----:B------:R0:W-:Y:S01]  /*20cc0*/  @P5 STG.E.U16 desc[UR6][R10.64+0x32], R8 ;  /* 0x000032080a005986 */ /* 0x0001e2000c101506 */
[----:B------:R-:W-:Y:S02]  /*20cd0*/  IMAD.IADD R7, R18, 0x1, R7 ;  /* 0x0000000112077824 */ /* 0x000fe400078e0207 */
[-C--:B------:R-:W-:Y:S01]  /*20ce0*/  FMUL R13, R15, R2.reuse ;  /* 0x000000020f0d7220 */ /* 0x080fe20000400000 */
[----:B------:R-:W-:Y:S02]  /*20cf0*/  FMUL R12, R227, R2 ;  /* 0x00000002e30c7220 */ /* 0x000fe40000400000 */
[----:B------:R1:W-:Y:S01]  /*20d00*/  @P4 STG.E.U16 desc[UR6][R6.64+0x20], R9 ;  /* 0x0000200906004986 */ /* 0x0003e2000c101506 */
[----:B0-----:R-:W-:Y:S01]  /*20d10*/  IADD3 R8, P5, R19, R6, RZ ;  /* 0x0000000613087210 */ /* 0x001fe20007fbe0ff */
[----:B------:R-:W-:-:S03]  /*20d20*/  FMUL R15, R226, R2 ;  /* 0x00000002e20f7220 */ /* 0x000fc60000400000 */
[----:B-1----:R-:W-:Y:S02]  /*20d30*/  IADD3.X R9, R20, R7, RZ, P5, !PT ;  /* 0x0000000714097210 */ /* 0x002fe40002ffe4ff */
[----:B------:R-:W5:Y:S04]  /*20d40*/  LDL.LU R20, [R1] ;  /* 0x0000000001147983 */ /* 0x000f680000300800 */
[----:B------:R-:W5:Y:S04]  /*20d50*/  LDL.LU R227, [R1+0x8] ;  /* 0x0000080001e37983 */ /* 0x000f680000300800 */
[----:B------:R-:W5:Y:S01]  /*20d60*/  LDL.LU R226, [R1+0xc] ;  /* 0x00000c0001e27983 */ /* 0x000f620000300800 */
[----:B------:R-:W-:Y:S01]  /*20d70*/  F2FP.BF16.F32.PACK_AB R13, RZ, R13 ;  /* 0x0000000dff0d723e */ /* 0x000fe200000010ff */
[----:B------:R-:W-:-:S02]  /*20d80*/  FMUL R14, R225, R2 ;  /* 0x00000002e10e7220 */ /* 0x000fc40000400000 */
[----:B------:R-:W5:Y:S01]  /*20d90*/  LDL.LU R225, [R1+0x10] ;  /* 0x0000100001e17983 */ /* 0x000f620000300800 */
[----:B------:R-:W-:Y:S01]  /*20da0*/  PRMT R19, R13, 0x7610, R19 ;  /* 0x000076100d137816 */ /* 0x000fe20000000013 */
[----:B------:R-:W-:Y:S02]  /*20db0*/  FMUL R13, R224, R2 ;  /* 0x00000002e00d7220 */ /* 0x000fe40000400000 */
[----:B------:R-:W5:Y:S01]  /*20dc0*/  LDL.LU R224, [R1+0x14] ;  /* 0x0000140001e07983 */ /* 0x000f620000300800 */
[----:B------:R-:W-:-:S04]  /*20dd0*/  F2FP.BF16.F32.PACK_AB R12, RZ, R12 ;  /* 0x0000000cff0c723e */ /* 0x000fc800000010ff */
[----:B------:R-:W-:Y:S01]  /*20de0*/  PRMT R18, R12, 0x7610, R18 ;  /* 0x000076100c127816 */ /* 0x000fe20000000012 */
[-C--:B--2---:R-:W-:Y:S02]  /*20df0*/  FMUL R12, R23, R2.reuse ;  /* 0x00000002170c7220 */ /* 0x084fe40000400000 */
[----:B------:R-:W2:Y:S01]  /*20e00*/  LDL.LU R23, [R1+0x18] ;  /* 0x0000180001177983 */ /* 0x000ea20000300800 */
[----:B---3--:R-:W-:-:S03]  /*20e10*/  FMUL R17, R21, R2 ;  /* 0x0000000215117220 */ /* 0x008fc60000400000 */
[----:B------:R-:W3:Y:S01]  /*20e20*/  LDL.LU R21, [R1+0x1c] ;  /* 0x00001c0001157983 */ /* 0x000ee20000300800 */
[C---:B------:R-:W-:Y:S02]  /*20e30*/  ISETP.GT.AND P4, PT, R0.reuse, 0x80, P2 ;  /* 0x000000800000780c */ /* 0x040fe40001784270 */
[C---:B------:R-:W-:Y:S02]  /*20e40*/  ISETP.GT.AND P3, PT, R0.reuse, 0x88, P3 ;  /* 0x000000880000780c */ /* 0x040fe40001f64270 */
[----:B------:R-:W-:-:S09]  /*20e50*/  ISETP.GT.AND P2, PT, R0, 0x88, P2 ;  /* 0x000000880000780c */ /* 0x000fd20001744270 */
[----:B------:R-:W-:Y:S04]  /*20e60*/  @P4 STG.E.U16 desc[UR6][R6.64+0x22], R19 ;  /* 0x0000221306004986 */ /* 0x000fe8000c101506 */
[----:B------:R-:W-:Y:S01]  /*20e70*/  @P3 STG.E.U16 desc[UR6][R8.64+0x20], R18 ;  /* 0x0000201208003986 */ /* 0x000fe2000c101506 */
[C---:B------:R-:W-:Y:S02]  /*20e80*/  ISETP.GT.AND P3, PT, R0.reuse, 0x80, P1 ;  /* 0x000000800000780c */ /* 0x040fe40000f64270 */
[C---:B------:R-:W-:Y:S02]  /*20e90*/  ISETP.GT.AND P4, PT, R0.reuse, 0x80, P0 ;  /* 0x000000800000780c */ /* 0x040fe40000784270 */
[C---:B------:R-:W-:Y:S02]  /*20ea0*/  ISETP.GT.AND P0, PT, R0.reuse, 0x88, P0 ;  /* 0x000000880000780c */ /* 0x040fe40000704270 */
[----:B------:R-:W-:-:S02]  /*20eb0*/  ISETP.GT.AND P1, PT, R0, 0x88, P1 ;  /* 0x000000880000780c */ /* 0x000fc40000f24270 */
[----:B------:R-:W-:Y:S02]  /*20ec0*/  F2FP.BF16.F32.PACK_AB R15, RZ, R15 ;  /* 0x0000000fff0f723e */ /* 0x000fe400000010ff */
[----:B------:R-:W-:Y:S02]  /*20ed0*/  F2FP.BF16.F32.PACK_AB R13, RZ, R13 ;  /* 0x0000000dff0d723e */ /* 0x000fe400000010ff */
[----:B------:R-:W-:Y:S01]  /*20ee0*/  F2FP.BF16.F32.PACK_AB R14, RZ, R14 ;  /* 0x0000000eff0e723e */ /* 0x000fe200000010ff */
[----:B------:R-:W-:Y:S01]  /*20ef0*/  @P2 STG.E.U16 desc[UR6][R8.64+0x22], R15 ;  /* 0x0000220f08002986 */ /* 0x000fe2000c101506 */
[----:B------:R-:W-:Y:S02]  /*20f00*/  F2FP.BF16.F32.PACK_AB R12, RZ, R12 ;  /* 0x0000000cff0c723e */ /* 0x000fe400000010ff */
[----:B------:R-:W-:Y:S01]  /*20f10*/  F2FP.BF16.F32.PACK_AB R17, RZ, R17 ;  /* 0x00000011ff11723e */ /* 0x000fe200000010ff */
[----:B------:R4:W-:Y:S01]  /*20f20*/  @P3 STG.E.U16 desc[UR6][R6.64+0x32], R13 ;  /* 0x0000320d06003986 */ /* 0x0009e2000c101506 */
[----:B------:R-:W-:-:S02]  /*20f30*/  ISETP.GT.AND P3, PT, R3, 0x20, PT ;  /* 0x000000200300780c */ /* 0x000fc40003f64270 */
[----:B------:R-:W-:Y:S01]  /*20f40*/  ISETP.GT.AND P2, PT, R3, 0x21, PT ;  /* 0x000000210300780c */ /* 0x000fe20003f44270 */
[----:B------:R-:W-:Y:S03]  /*20f50*/  @P4 STG.E.U16 desc[UR6][R6.64+0x30], R14 ;  /* 0x0000300e06004986 */ /* 0x000fe6000c101506 */
[C---:B------:R-:W-:Y:S01]  /*20f60*/  ISETP.GT.AND P4, PT, R0.reuse, RZ, P2 ;  /* 0x000000ff0000720c */ /* 0x040fe20001784270 */
[----:B------:R5:W-:Y:S01]  /*20f70*/  @P0 STG.E.U16 desc[UR6][R8.64+0x30], R12 ;  /* 0x0000300c08000986 */ /* 0x000be2000c101506 */
[----:B------:R-:W-:-:S03]  /*20f80*/  ISETP.GT.AND P0, PT, R0, RZ, P3 ;  /* 0x000000ff0000720c */ /* 0x000fc60001f04270 */
[----:B------:R0:W-:Y:S01]  /*20f90*/  @P1 STG.E.U16 desc[UR6][R8.64+0x32], R17 ;  /* 0x0000321108001986 */ /* 0x0001e2000c101506 */
[----:B------:R-:W-:Y:S01]  /*20fa0*/  ISETP.GT.AND P1, PT, R0, 0x8, P2 ;  /* 0x000000080000780c */ /* 0x000fe20001724270 */
[-C--:B----4-:R-:W-:Y:S01]  /*20fb0*/  FMUL R13, R22, R2.reuse ;  /* 0x00000002160d7220 */ /* 0x090fe20000400000 */
[----:B------:R-:W-:Y:S01]  /*20fc0*/  ISETP.GT.AND P5, PT, R0, 0x8, P3 ;  /* 0x000000080000780c */ /* 0x000fe20001fa4270 */
[----:B-----5:R-:W-:-:S03]  /*20fd0*/  FMUL R12, R20, R2 ;  /* 0x00000002140c7220 */ /* 0x020fc60000400000 */
[----:B------:R-:W-:Y:S01]  /*20fe0*/  F2FP.BF16.F32.PACK_AB R13, RZ, R13 ;  /* 0x0000000dff0d723e */ /* 0x000fe200000010ff */
[-C--:B------:R-:W-:Y:S01]  /*20ff0*/  FMUL R14, R227, R2.reuse ;  /* 0x00000002e30e7220 */ /* 0x080fe20000400000 */
[----:B------:R-:W-:Y:S01]  /*21000*/  FMUL R15, R226, R2 ;  /* 0x00000002e20f7220 */ /* 0x000fe20000400000 */
[----:B------:R-:W-:-:S04]  /*21010*/  F2FP.BF16.F32.PACK_AB R12, RZ, R12 ;  /* 0x0000000cff0c723e */ /* 0x000fc800000010ff */
[----:B------:R-:W-:Y:S01]  /*21020*/  F2FP.BF16.F32.PACK_AB R15, RZ, R15 ;  /* 0x0000000fff0f723e */ /* 0x000fe200000010ff */
[----:B------:R2:W-:Y:S01]  /*21030*/  @P0 STG.E.U16 desc[UR6][R4.64+0x40], R12 ;  /* 0x0000400c04000986 */ /* 0x0005e2000c101506 */
[----:B------:R-:W-:-:S03]  /*21040*/  F2FP.BF16.F32.PACK_AB R14, RZ, R14 ;  /* 0x0000000eff0e723e */ /* 0x000fc600000010ff */
[----:B------:R3:W-:Y:S01]  /*21050*/  @P4 STG.E.U16 desc[UR6][R4.64+0x42], R13 ;  /* 0x0000420d04004986 */ /* 0x0007e2000c101506 */
[----:B------:R-:W-:-:S03]  /*21060*/  ISETP.GT.AND P0, PT, R3, 0x28, PT ;  /* 0x000000280300780c */ /* 0x000fc60003f04270 */
[----:B------:R-:W-:Y:S01]  /*21070*/  @P1 STG.E.U16 desc[UR6][R10.64+0x42], R15 ;  /* 0x0000420f0a001986 */ /* 0x000fe2000c101506 */
[----:B------:R-:W-:-:S03]  /*21080*/  ISETP.GT.AND P1, PT, R3, 0x29, PT ;  /* 0x000000290300780c */ /* 0x000fc60003f24270 */
[----:B------:R1:W-:Y:S01]  /*21090*/  @P5 STG.E.U16 desc[UR6][R10.64+0x40], R14 ;  /* 0x0000400e0a005986 */ /* 0x0003e2000c101506 */
[C---:B------:R-:W-:Y:S02]  /*210a0*/  ISETP.GT.AND P5, PT, R0.reuse, RZ, P0 ;  /* 0x000000ff0000720c */ /* 0x040fe400007a4270 */
[----:B------:R-:W-:Y:S01]  /*210b0*/  ISETP.GT.AND P4, PT, R0, RZ, P1 ;  /* 0x000000ff0000720c */ /* 0x000fe20000f84270 */
[-C--:B0-----:R-:W-:Y:S01]  /*210c0*/  FMUL R17, R225, R2.reuse ;  /* 0x00000002e1117220 */ /* 0x081fe20000400000 */
[----:B------:R-:W-:-:S04]  /*210d0*/  FMUL R18, R224, R2 ;  /* 0x00000002e0127220 */ /* 0x000fc80000400000 */
[----:B------:R-:W-:Y:S02]  /*210e0*/  F2FP.BF16.F32.PACK_AB R17, RZ, R17 ;  /* 0x00000011ff11723e */ /* 0x000fe400000010ff */
[----:B------:R-:W-:-:S03]  /*210f0*/  F2FP.BF16.F32.PACK_AB R18, RZ, R18 ;  /* 0x00000012ff12723e */ /* 0x000fc600000010ff */
[----:B------:R0:W-:Y:S01]  /*21100*/  @P5 STG.E.U16 desc[UR6][R4.64+0x50], R17 ;  /* 0x0000501104005986 */ /* 0x0001e2000c101506 */
[----:B------:R-:W-:-:S03]  /*21110*/  ISETP.GT.AND P5, PT, R0, 0x8, P0 ;  /* 0x000000080000780c */ /* 0x000fc600007a4270 */
[----:B------:R0:W-:Y:S01]  /*21120*/  @P4 STG.E.U16 desc[UR6][R4.64+0x52], R18 ;  /* 0x0000521204004986 */ /* 0x0001e2000c101506 */
[----:B------:R-:W-:Y:S01]  /*21130*/  ISETP.GT.AND P4, PT, R0, 0x8, P1 ;  /* 0x000000080000780c */ /* 0x000fe20000f84270 */
[-C--:B------:R-:W-:Y:S01]  /*21140*/  FMUL R217, R217, R2.reuse ;  /* 0x00000002d9d97220 */ /* 0x080fe20000400000 */
[----:B------:R-:W-:-:S04]  /*21150*/  FMUL R218, R218, R2 ;  /* 0x00000002dada7220 */ /* 0x000fc80000400000 */
[----:B------:R-:W-:Y:S02]  /*21160*/  F2FP.BF16.F32.PACK_AB R217, RZ, R217 ;  /* 0x000000d9ffd9723e */ /* 0x000fe400000010ff */
[----:B------:R-:W-:Y:S01]  /*21170*/  F2FP.BF16.F32.PACK_AB R218, RZ, R218 ;  /* 0x000000daffda723e */ /* 0x000fe200000010ff */
[-C--:B------:R-:W-:Y:S01]  /*21180*/  FMUL R219, R219, R2.reuse ;  /* 0x00000002dbdb7220 */ /* 0x080fe20000400000 */
[-C--:B------:R-:W-:Y:S01]  /*21190*/  FMUL R221, R221, R2.reuse ;  /* 0x00000002dddd7220 */ /* 0x080fe20000400000 */
[-C--:B------:R-:W-:Y:S01]  /*211a0*/  FMUL R220, R220, R2.reuse ;  /* 0x00000002dcdc7220 */ /* 0x080fe20000400000 */
[-C--:B------:R-:W-:Y:S01]  /*211b0*/  FMUL R222, R222, R2.reuse ;  /* 0x00000002dede7220 */ /* 0x080fe20000400000 */
[----:B------:R-:W-:Y:S01]  /*211c0*/  FMUL R223, R223, R2 ;  /* 0x00000002dfdf7220 */ /* 0x000fe20000400000 */
[----:B------:R-:W-:Y:S02]  /*211d0*/  F2FP.BF16.F32.PACK_AB R219, RZ, R219 ;  /* 0x000000dbffdb723e */ /* 0x000fe400000010ff */
[----:B------:R-:W-:-:S02]  /*211e0*/  F2FP.BF16.F32.PACK_AB R221, RZ, R221 ;  /* 0x000000ddffdd723e */ /* 0x000fc400000010ff */
[----:B------:R-:W-:Y:S02]  /*211f0*/  F2FP.BF16.F32.PACK_AB R220, RZ, R220 ;  /* 0x000000dcffdc723e */ /* 0x000fe400000010ff */
[----:B------:R-:W-:Y:S02]  /*21200*/  F2FP.BF16.F32.PACK_AB R222, RZ, R222 ;  /* 0x000000deffde723e */ /* 0x000fe400000010ff */
[----:B------:R-:W-:Y:S01]  /*21210*/  F2FP.BF16.F32.PACK_AB R223, RZ, R223 ;  /* 0x000000dfffdf723e */ /* 0x000fe200000010ff */
[-C--:B------:R-:W-:Y:S01]  /*21220*/  FMUL R208, R208, R2.reuse ;  /* 0x00000002d0d07220 */ /* 0x080fe20000400000 */
[-C--:B------:R-:W-:Y:S01]  /*21230*/  FMUL R209, R209, R2.reuse ;  /* 0x00000002d1d17220 */ /* 0x080fe20000400000 */
[-C--:B------:R-:W-:Y:S01]  /*21240*/  FMUL R211, R211, R2.reuse ;  /* 0x00000002d3d37220 */ /* 0x080fe20000400000 */
[----:B------:R-:W-:Y:S02]  /*21250*/  FMUL R210, R210, R2 ;  /* 0x00000002d2d27220 */ /* 0x000fe40000400000 */
[----:B------:R-:W-:-:S02]  /*21260*/  F2FP.BF16.F32.PACK_AB R208, RZ, R208 ;  /* 0x000000d0ffd0723e */ /* 0x000fc400000010ff */
[----:B------:R-:W-:Y:S02]  /*21270*/  F2FP.BF16.F32.PACK_AB R209, RZ, R209 ;  /* 0x000000d1ffd1723e */ /* 0x000fe400000010ff */
[----:B------:R-:W-:Y:S02]  /*21280*/  F2FP.BF16.F32.PACK_AB R211, RZ, R211 ;  /* 0x000000d3ffd3723e */ /* 0x000fe400000010ff */
[----:B------:R-:W-:Y:S01]  /*21290*/  F2FP.BF16.F32.PACK_AB R210, RZ, R210 ;  /* 0x000000d2ffd2723e */ /* 0x000fe200000010ff */
[-C--:B------:R-:W-:Y:S01]  /*212a0*/  FMUL R212, R212, R2.reuse ;  /* 0x00000002d4d47220 */ /* 0x080fe20000400000 */
[----:B------:R-:W-:-:S04]  /*212b0*/  FMUL R213, R213, R2 ;  /* 0x00000002d5d57220 */ /* 0x000fc80000400000 */
[----:B------:R-:W-:Y:S02]  /*212c0*/  F2FP.BF16.F32.PACK_AB R212, RZ, R212 ;  /* 0x000000d4ffd4723e */ /* 0x000fe400000010ff */
[----:B------:R-:W-:Y:S01]  /*212d0*/  F2FP.BF16.F32.PACK_AB R213, RZ, R213 ;  /* 0x000000d5ffd5723e */ /* 0x000fe200000010ff */
[-C--:B------:R-:W-:Y:S01]  /*212e0*/  FMUL R214, R214, R2.reuse ;  /* 0x00000002d6d67220 */ /* 0x080fe20000400000 */
[----:B------:R-:W-:-:S04]  /*212f0*/  FMUL R215, R215, R2 ;  /* 0x00000002d7d77220 */ /* 0x000fc80000400000 */
[----:B------:R-:W-:Y:S02]  /*21300*/  F2FP.BF16.F32.PACK_AB R214, RZ, R214 ;  /* 0x000000d6ffd6723e */ /* 0x000fe400000010ff */
[----:B------:R-:W-:Y:S01]  /*21310*/  F2FP.BF16.F32.PACK_AB R215, RZ, R215 ;  /* 0x000000d7ffd7723e */ /* 0x000fe200000010ff */
[-C--:B------:R-:W-:Y:S01]  /*21320*/  FMUL R200, R200, R2.reuse ;  /* 0x00000002c8c87220 */ /* 0x080fe20000400000 */
[-C--:B------:R-:W-:Y:S01]  /*21330*/  FMUL R201, R201, R2.reuse ;  /* 0x00000002c9c97220 */ /* 0x080fe20000400000 */
[----:B------:R-:W-:-:S03]  /*21340*/  FMUL R202, R202, R2 ;  /* 0x00000002caca7220 */ /* 0x000fc60000400000 */
[----:B------:R-:W-:Y:S02]  /*21350*/  F2FP.BF16.F32.PACK_AB R200, RZ, R200 ;  /* 0x000000c8ffc8723e */ /* 0x000fe400000010ff */
[----:B------:R-:W-:Y:S02]  /*21360*/  F2FP.BF16.F32.PACK_AB R201, RZ, R201 ;  /* 0x000000c9ffc9723e */ /* 0x000fe400000010ff */
[----:B------:R-:W-:Y:S01]  /*21370*/  F2FP.BF16.F32.PACK_AB R202, RZ, R202 ;  /* 0x000000caffca723e */ /* 0x000fe200000010ff */
[-C--:B------:R-:W-:Y:S01]  /*21380*/  FMUL R203, R203, R2.reuse ;  /* 0x00000002cbcb7220 */ /* 0x080fe20000400000 */
[-C--:B------:R-:W-:Y:S01]  /*21390*/  FMUL R205, R205, R2.reuse ;  /* 0x00000002cdcd7220 */ /* 0x080fe20000400000 */
[-C--:B------:R-:W-:Y:S01]  /*213a0*/  FMUL R204, R204, R2.reuse ;  /* 0x00000002cccc7220 */ /* 0x080fe20000400000 */
[-C--:B------:R-:W-:Y:S01]  /*213b0*/  FMUL R206, R206, R2.reuse ;  /* 0x00000002cece7220 */ /* 0x080fe20000400000 */
[----:B------:R-:W-:Y:S01]  /*213c0*/  FMUL R207, R207, R2 ;  /* 0x00000002cfcf7220 */ /* 0x000fe20000400000 */
[----:B------:R-:W-:-:S02]  /*213d0*/  F2FP.BF16.F32.PACK_AB R203, RZ, R203 ;  /* 0x000000cbffcb723e */ /* 0x000fc400000010ff */
[----:B------:R-:W-:Y:S02]  /*213e0*/  F2FP.BF16.F32.PACK_AB R205, RZ, R205 ;  /* 0x000000cdffcd723e */ /* 0x000fe400000010ff */
[----:B------:R-:W-:Y:S02]  /*213f0*/  F2FP.BF16.F32.PACK_AB R204, RZ, R204 ;  /* 0x000000ccffcc723e */ /* 0x000fe400000010ff */
[----:B------:R-:W-:Y:S01]  /*21400*/  F2FP.BF16.F32.PACK_AB R206, RZ, R206 ;  /* 0x000000ceffce723e */ /* 0x000fe200000010ff */
[-C--:B--2---:R-:W-:Y:S01]  /*21410*/  FMUL R12, R23, R2.reuse ;  /* 0x00000002170c7220 */ /* 0x084fe20000400000 */
[----:B---3--:R-:W-:-:S04]  /*21420*/  FMUL R13, R21, R2 ;  /* 0x00000002150d7220 */ /* 0x008fc80000400000 */
[----:B------:R-:W-:Y:S02]  /*21430*/  F2FP.BF16.F32.PACK_AB R12, RZ, R12 ;  /* 0x0000000cff0c723e */ /* 0x000fe400000010ff */
[----:B------:R-:W-:Y:S02]  /*21440*/  F2FP.BF16.F32.PACK_AB R13, RZ, R13 ;  /* 0x0000000dff0d723e */ /* 0x000fe400000010ff */
[----:B-1----:R-:W-:-:S03]  /*21450*/  PRMT R14, R12, 0x7610, R14 ;  /* 0x000076100c0e7816 */ /* 0x002fc6000000000e */
[----:B------:R0:W-:Y:S01]  /*21460*/  @P4 STG.E.U16 desc[UR6][R10.64+0x52], R13 ;  /* 0x0000520d0a004986 */ /* 0x0001e2000c101506 */
[----:B------:R-:W-:-:S03]  /*21470*/  ISETP.GT.AND P4, PT, R0, 0x80, P2 ;  /* 0x000000800000780c */ /* 0x000fc60001784270 */
[----:B------:R0:W-:Y:S01]  /*21480*/  @P5 STG.E.U16 desc[UR6][R10.64+0x50], R14 ;  /* 0x0000500e0a005986 */ /* 0x0001e2000c101506 */
[C---:B------:R-:W-:Y:S02]  /*21490*/  ISETP.GT.AND P5, PT, R0.reuse, 0x80, P3 ;  /* 0x000000800000780c */ /* 0x040fe40001fa4270 */
[----:B------:R-:W-:Y:S01]  /*214a0*/  ISETP.GT.AND P3, PT, R0, 0x88, P3 ;  /* 0x000000880000780c */ /* 0x000fe20001f64270 */
[----:B------:R-:W-:-:S05]  /*214b0*/  FMUL R12, R216, R2 ;  /* 0x00000002d80c7220 */ /* 0x000fca0000400000 */
[----:B------:R-:W-:Y:S01]  /*214c0*/  F2FP.BF16.F32.PACK_AB R12, RZ, R12 ;  /* 0x0000000cff0c723e */ /* 0x000fe200000010ff */
[----:B------:R0:W-:Y:S01]  /*214d0*/  @P4 STG.E.U16 desc[UR6][R6.64+0x42], R217 ;  /* 0x000042d906004986 */ /* 0x0001e2000c101506 */
[----:B------:R-:W-:-:S03]  /*214e0*/  ISETP.GT.AND P2, PT, R0, 0x88, P2 ;  /* 0x000000880000780c */ /* 0x000fc60001744270 */
[----:B------:R0:W-:Y:S04]  /*214f0*/  @P5 STG.E.U16 desc[UR6][R6.64+0x40], R12 ;  /* 0x0000400c06005986 */ /* 0x0001e8000c101506 */
[----:B------:R0:W-:Y:S01]  /*21500*/  @P3 STG.E.U16 desc[UR6][R8.64+0x40], R218 ;  /* 0x000040da08003986 */ /* 0x0001e2000c101506 */
[C---:B------:R-:W-:Y:S02]  /*21510*/  ISETP.GT.AND P3, PT, R0.reuse, 0x80, P1 ;  /* 0x000000800000780c */ /* 0x040fe40000f64270 */
[C---:B------:R-:W-:Y:S02]  /*21520*/  ISETP.GT.AND P4, PT, R0.reuse, 0x80, P0 ;  /* 0x000000800000780c */ /* 0x040fe40000784270 */
[C---:B------:R-:W-:Y:S02]  /*21530*/  ISETP.GT.AND P0, PT, R0.reuse, 0x88, P0 ;  /* 0x000000880000780c */ /* 0x040fe40000704270 */
[----:B------:R-:W-:Y:S01]  /*21540*/  ISETP.GT.AND P1, PT, R0, 0x88, P1 ;  /* 0x000000880000780c */ /* 0x000fe20000f24270 */
[----:B------:R0:W-:Y:S01]  /*21550*/  @P2 STG.E.U16 desc[UR6][R8.64+0x42], R219 ;  /* 0x000042db08002986 */ /* 0x0001e2000c101506 */
[----:B------:R-:W-:-:S05]  /*21560*/  ISETP.GT.AND P2, PT, R3, 0x31, PT ;  /* 0x000000310300780c */ /* 0x000fca0003f44270 */
[----:B------:R0:W-:Y:S01]  /*21570*/  @P3 STG.E.U16 desc[UR6][R6.64+0x52], R221 ;  /* 0x000052dd06003986 */ /* 0x0001e2000c101506 */
[----:B------:R-:W-:-:S03]  /*21580*/  ISETP.GT.AND P3, PT, R3, 0x30, PT ;  /* 0x000000300300780c */ /* 0x000fc60003f64270 */
[----:B------:R0:W-:Y:S01]  /*21590*/  @P4 STG.E.U16 desc[UR6][R6.64+0x50], R220 ;  /* 0x000050dc06004986 */ /* 0x0001e2000c101506 */
[----:B------:R-:W-:-:S03]  /*215a0*/  ISETP.GT.AND P4, PT, R0, RZ, P2 ;  /* 0x000000ff0000720c */ /* 0x000fc60001784270 */
[----:B------:R0:W-:Y:S01]  /*215b0*/  @P0 STG.E.U16 desc[UR6][R8.64+0x50], R222 ;  /* 0x000050de08000986 */ /* 0x0001e2000c101506 */
[----:B------:R-:W-:-:S03]  /*215c0*/  ISETP.GT.AND P0, PT, R0, RZ, P3 ;  /* 0x000000ff0000720c */ /* 0x000fc60001f04270 */
[----:B------:R0:W-:Y:S01]  /*215d0*/  @P1 STG.E.U16 desc[UR6][R8.64+0x52], R223 ;  /* 0x000052df08001986 */ /* 0x0001e2000c101506 */
[C---:B------:R-:W-:Y:S02]  /*215e0*/  ISETP.GT.AND P1, PT, R0.reuse, 0x8, P2 ;  /* 0x000000080000780c */ /* 0x040fe40001724270 */
[----:B------:R-:W-:-:S03]  /*215f0*/  ISETP.GT.AND P5, PT, R0, 0x8, P3 ;  /* 0x000000080000780c */ /* 0x000fc60001fa4270 */
[----:B------:R0:W-:Y:S04]  /*21600*/  @P4 STG.E.U16 desc[UR6][R4.64+0x62], R209 ;  /* 0x000062d104004986 */ /* 0x0001e8000c101506 */
[----:B------:R0:W-:Y:S01]  /*21610*/  @P0 STG.E.U16 desc[UR6][R4.64+0x60], R208 ;  /* 0x000060d004000986 */ /* 0x0001e2000c101506 */
[----:B------:R-:W-:-:S03]  /*21620*/  ISETP.GT.AND P0, PT, R3, 0x38, PT ;  /* 0x000000380300780c */ /* 0x000fc60003f04270 */
[----:B------:R0:W-:Y:S01]  /*21630*/  @P1 STG.E.U16 desc[UR6][R10.64+0x62], R211 ;  /* 0x000062d30a001986 */ /* 0x0001e2000c101506 */
[----:B------:R-:W-:-:S03]  /*21640*/  ISETP.GT.AND P1, PT, R3, 0x39, PT ;  /* 0x000000390300780c */ /* 0x000fc60003f24270 */
[----:B------:R0:W-:Y:S01]  /*21650*/  @P5 STG.E.U16 desc[UR6][R10.64+0x60], R210 ;  /* 0x000060d20a005986 */ /* 0x0001e2000c101506 */
[C---:B------:R-:W-:Y:S02]  /*21660*/  ISETP.GT.AND P5, PT, R0.reuse, RZ, P0 ;  /* 0x000000ff0000720c */ /* 0x040fe400007a4270 */
[----:B------:R-:W-:-:S11]  /*21670*/  ISETP.GT.AND P4, PT, R0, RZ, P1 ;  /* 0x000000ff0000720c */ /* 0x000fd60000f84270 */
[----:B------:R0:W-:Y:S01]  /*21680*/  @P5 STG.E.U16 desc[UR6][R4.64+0x70], R212 ;  /* 0x000070d404005986 */ /* 0x0001e2000c101506 */
[----:B------:R-:W-:-:S03]  /*21690*/  ISETP.GT.AND P5, PT, R0, 0x8, P0 ;  /* 0x000000080000780c */ /* 0x000fc600007a4270 */
[----:B------:R0:W-:Y:S01]  /*216a0*/  @P4 STG.E.U16 desc[UR6][R4.64+0x72], R213 ;  /* 0x000072d504004986 */ /* 0x0001e2000c101506 */
[----:B------:R-:W-:-:S09]  /*216b0*/  ISETP.GT.AND P4, PT, R0, 0x8, P1 ;  /* 0x000000080000780c */ /* 0x000fd20000f84270 */
[----:B------:R0:W-:Y:S01]  /*216c0*/  @P5 STG.E.U16 desc[UR6][R10.64+0x70], R214 ;  /* 0x000070d60a005986 */ /* 0x0001e2000c101506 */
[----:B------:R-:W-:-:S03]  /*216d0*/  ISETP.GT.AND P5, PT, R0, 0x80, P3 ;  /* 0x000000800000780c */ /* 0x000fc60001fa4270 */
[----:B------:R0:W-:Y:S01]  /*216e0*/  @P4 STG.E.U16 desc[UR6][R10.64+0x72], R215 ;  /* 0x000072d70a004986 */ /* 0x0001e2000c101506 */
[C---:B------:R-:W-:Y:S02]  /*216f0*/  ISETP.GT.AND P4, PT, R0.reuse, 0x80, P2 ;  /* 0x000000800000780c */ /* 0x040fe40001784270 */
[C---:B------:R-:W-:Y:S02]  /*21700*/  ISETP.GT.AND P3, PT, R0.reuse, 0x88, P3 ;  /* 0x000000880000780c */ /* 0x040fe40001f64270 */
[----:B------:R-:W-:-:S05]  /*21710*/  ISETP.GT.AND P2, PT, R0, 0x88, P2 ;  /* 0x000000880000780c */ /* 0x000fca0001744270 */
[----:B------:R0:W-:Y:S04]  /*21720*/  @P5 STG.E.U16 desc[UR6][R6.64+0x60], R200 ;  /* 0x000060c806005986 */ /* 0x0001e8000c101506 */
[----:B------:R0:W-:Y:S04]  /*21730*/  @P4 STG.E.U16 desc[UR6][R6.64+0x62], R201 ;  /* 0x000062c906004986 */ /* 0x0001e8000c101506 */
[----:B------:R0:W-:Y:S01]  /*21740*/  @P3 STG.E.U16 desc[UR6][R8.64+0x60], R202 ;  /* 0x000060ca08003986 */ /* 0x0001e2000c101506 */
[C---:B------:R-:W-:Y:S02]  /*21750*/  ISETP.GT.AND P3, PT, R0.reuse, 0x80, P1 ;  /* 0x000000800000780c */ /* 0x040fe40000f64270 */
[----:B------:R-:W-:-:S02]  /*21760*/  ISETP.GT.AND P4, PT, R0, 0x80, P0 ;  /* 0x000000800000780c */ /* 0x000fc40000784270 */
[C---:B------:R-:W-:Y:S02]  /*21770*/  ISETP.GT.AND P0, PT, R0.reuse, 0x88, P0 ;  /* 0x000000880000780c */ /* 0x040fe40000704270 */
[----:B------:R-:W-:Y:S01]  /*21780*/  ISETP.GT.AND P1, PT, R0, 0x88, P1 ;  /* 0x000000880000780c */ /* 0x000fe20000f24270 */
[----:B------:R0:W-:Y:S01]  /*21790*/  @P2 STG.E.U16 desc[UR6][R8.64+0x62], R203 ;  /* 0x000062cb08002986 */ /* 0x0001e2000c101506 */
[----:B------:R-:W-:Y:S02]  /*217a0*/  F2FP.BF16.F32.PACK_AB R207, RZ, R207 ;  /* 0x000000cfffcf723e */ /* 0x000fe400000010ff */
[----:B------:R-:W-:-:S03]  /*217b0*/  ISETP.GT.AND P2, PT, R3, 0x41, PT ;  /* 0x000000410300780c */ /* 0x000fc60003f44270 */
[----:B------:R0:W-:Y:S01]  /*217c0*/  @P3 STG.E.U16 desc[UR6][R6.64+0x72], R205 ;  /* 0x000072cd06003986 */ /* 0x0001e2000c101506 */
[----:B------:R-:W-:-:S03]  /*217d0*/  ISETP.GT.AND P3, PT, R3, 0x40, PT ;  /* 0x000000400300780c */ /* 0x000fc60003f64270 */
[----:B------:R0:W-:Y:S01]  /*217e0*/  @P4 STG.E.U16 desc[UR6][R6.64+0x70], R204 ;  /* 0x000070cc06004986 */ /* 0x0001e2000c101506 */
[----:B------:R-:W-:-:S03]  /*217f0*/  ISETP.GT.AND P4, PT, R0, RZ, P2 ;  /* 0x000000ff0000720c */ /* 0x000fc60001784270 */
[----:B------:R0:W-:Y:S01]  /*21800*/  @P0 STG.E.U16 desc[UR6][R8.64+0x70], R206 ;  /* 0x000070ce08000986 */ /* 0x0001e2000c101506 */
[----:B------:R-:W-:-:S03]  /*21810*/  ISETP.GT.AND P0, PT, R0, RZ, P3 ;  /* 0x000000ff0000720c */ /* 0x000fc60001f04270 */
[----:B------:R0:W-:Y:S01]  /*21820*/  @P1 STG.E.U16 desc[UR6][R8.64+0x72], R207 ;  /* 0x000072cf08001986 */ /* 0x0001e2000c101506 */
[----:B------:R-:W-:Y:S01]  /*21830*/  ISETP.GT.AND P1, PT, R0, 0x8, P2 ;  /* 0x000000080000780c */ /* 0x000fe20001724270 */
[-C--:B------:R-:W-:Y:S01]  /*21840*/  FMUL R192, R192, R2.reuse ;  /* 0x00000002c0c07220 */ /* 0x080fe20000400000 */
[-C--:B------:R-:W-:Y:S01]  /*21850*/  FMUL R193, R193, R2.reuse ;  /* 0x00000002c1c17220 */ /* 0x080fe20000400000 */
[-C--:B------:R-:W-:Y:S01]  /*21860*/  FMUL R195, R195, R2.reuse ;  /* 0x00000002c3c37220 */ /* 0x080fe20000400000 */
[----:B------:R-:W-:Y:S01]  /*21870*/  ISETP.GT.AND P5, PT, R0, 0x8, P3 ;  /* 0x000000080000780c */ /* 0x000fe20001fa4270 */
[----:B------:R-:W-:Y:S01]  /*21880*/  FMUL R194, R194, R2 ;  /* 0x00000002c2c27220 */ /* 0x000fe20000400000 */
[----:B------:R-:W-:Y:S02]  /*21890*/  F2FP.BF16.F32.PACK_AB R192, RZ, R192 ;  /* 0x000000c0ffc0723e */ /* 0x000fe400000010ff */
[----:B------:R-:W-:Y:S02]  /*218a0*/  F2FP.BF16.F32.PACK_AB R193, RZ, R193 ;  /* 0x000000c1ffc1723e */ /* 0x000fe400000010ff */
[----:B------:R-:W-:Y:S01]  /*218b0*/  F2FP.BF16.F32.PACK_AB R195, RZ, R195 ;  /* 0x000000c3ffc3723e */ /* 0x000fe200000010ff */
[----:B------:R0:W-:Y:S01]  /*218c0*/  @P0 STG.E.U16 desc[UR6][R4.64+0x80], R192 ;  /* 0x000080c004000986 */ /* 0x0001e2000c101506 */
[----:B------:R-:W-:-:S03]  /*218d0*/  F2FP.BF16.F32.PACK_AB R194, RZ, R194 ;  /* 0x000000c2ffc2723e */ /* 0x000fc600000010ff */
[----:B------:R0:W-:Y:S01]  /*218e0*/  @P4 STG.E.U16 desc[UR6][R4.64+0x82], R193 ;  /* 0x000082c104004986 */ /* 0x0001e2000c101506 */
[----:B------:R-:W-:-:S03]  /*218f0*/  ISETP.GT.AND P0, PT, R3, 0x48, PT ;  /* 0x000000480300780c */ /* 0x000fc60003f04270 */
[----:B------:R0:W-:Y:S01]  /*21900*/  @P1 STG.E.U16 desc[UR6][R10.64+0x82], R195 ;  /* 0x000082c30a001986 */ /* 0x0001e2000c101506 */
[----:B------:R-:W-:-:S03]  /*21910*/  ISETP.GT.AND P1, PT, R3, 0x49, PT ;  /* 0x000000490300780c */ /* 0x000fc60003f24270 */
[----:B------:R0:W-:Y:S01]  /*21920*/  @P5 STG.E.U16 desc[UR6][R10.64+0x80], R194 ;  /* 0x000080c20a005986 */ /* 0x0001e2000c101506 */
[C---:B------:R-:W-:Y:S02]  /*21930*/  ISETP.GT.AND P5, PT, R0.reuse, RZ, P0 ;  /* 0x000000ff0000720c */ /* 0x040fe400007a4270 */
[----:B------:R-:W-:Y:S01]  /*21940*/  ISETP.GT.AND P4, PT, R0, RZ, P1 ;  /* 0x000000ff0000720c */ /* 0x000fe20000f84270 */
[-C--:B------:R-:W-:Y:S01]  /*21950*/  FMUL R196, R196, R2.reuse ;  /* 0x00000002c4c47220 */ /* 0x080fe20000400000 */
        /* <DEDUP_REMOVED lines=10> */
[----:B------:R-:W-:-:S03]  /*21a00*/  F2FP.BF16.F32.PACK_AB R199, RZ, R199 ;  /* 0x000000c7ffc7723e */ /* 0x000fc600000010ff */
[----:B------:R0:W-:Y:S01]  /*21a10*/  @P5 STG.E.U16 desc[UR6][R10.64+0x90], R198 ;  /* 0x000090c60a005986 */ /* 0x0001e2000c101506 */
[----:B------:R-:W-:-:S03]  /*21a20*/  ISETP.GT.AND P5, PT, R0, 0x80, P3 ;  /* 0x000000800000780c */ /* 0x000fc60001fa4270 */
[----:B------:R0:W-:Y:S01]  /*21a30*/  @P4 STG.E.U16 desc[UR6][R10.64+0x92], R199 ;  /* 0x000092c70a004986 */ /* 0x0001e2000c101506 */
[C---:B------:R-:W-:Y:S02]  /*21a40*/  ISETP.GT.AND P4, PT, R0.reuse, 0x80, P2 ;  /* 0x000000800000780c */ /* 0x040fe40001784270 */
[----:B------:R-:W-:Y:S01]  /*21a50*/  ISETP.GT.AND P3, PT, R0, 0x88, P3 ;  /* 0x000000880000780c */ /* 0x000fe20001f64270 */
[-C--:B------:R-:W-:Y:S01]  /*21a60*/  FMUL R184, R184, R2.reuse ;  /* 0x00000002b8b87220 */ /* 0x080fe20000400000 */
[-C--:B------:R-:W-:Y:S01]  /*21a70*/  FMUL R185, R185, R2.reuse ;  /* 0x00000002b9b97220 */ /* 0x080fe20000400000 */
[----:B------:R-:W-:-:S03]  /*21a80*/  FMUL R186, R186, R2 ;  /* 0x00000002baba7220 */ /* 0x000fc60000400000 */
[----:B------:R-:W-:Y:S02]  /*21a90*/  F2FP.BF16.F32.PACK_AB R184, RZ, R184 ;  /* 0x000000b8ffb8723e */ /* 0x000fe400000010ff */
[----:B------:R-:W-:Y:S02]  /*21aa0*/  F2FP.BF16.F32.PACK_AB R185, RZ, R185 ;  /* 0x000000b9ffb9723e */ /* 0x000fe400000010ff */
[----:B------:R-:W-:Y:S01]  /*21ab0*/  F2FP.BF16.F32.PACK_AB R186, RZ, R186 ;  /* 0x000000baffba723e */ /* 0x000fe200000010ff */
[----:B------:R0:W-:Y:S01]  /*21ac0*/  @P5 STG.E.U16 desc[UR6][R6.64+0x80], R184 ;  /* 0x000080b806005986 */ /* 0x0001e2000c101506 */
[----:B------:R-:W-:-:S03]  /*21ad0*/  ISETP.GT.AND P2, PT, R0, 0x88, P2 ;  /* 0x000000880000780c */ /* 0x000fc60001744270 */
[----:B------:R0:W-:Y:S01]  /*21ae0*/  @P4 STG.E.U16 desc[UR6][R6.64+0x82], R185 ;  /* 0x000082b906004986 */ /* 0x0001e2000c101506 */
[----:B------:R-:W-:-:S03]  /*21af0*/  FMUL R187, R187, R2 ;  /* 0x00000002bbbb7220 */ /* 0x000fc60000400000 */
[----:B------:R0:W-:Y:S01]  /*21b00*/  @P3 STG.E.U16 desc[UR6][R8.64+0x80], R186 ;  /* 0x000080ba08003986 */ /* 0x0001e2000c101506 */
[C---:B------:R-:W-:Y:S01]  /*21b10*/  ISETP.GT.AND P3, PT, R0.reuse, 0x80, P1 ;  /* 0x000000800000780c */ /* 0x040fe20000f64270 */
[-C--:B------:R-:W-:Y:S01]  /*21b20*/  FMUL R189, R189, R2.reuse ;  /* 0x00000002bdbd7220 */ /* 0x080fe20000400000 */
[C---:B------:R-:W-:Y:S02]  /*21b30*/  ISETP.GT.AND P4, PT, R0.reuse, 0x80, P0 ;  /* 0x000000800000780c */ /* 0x040fe40000784270 */
[----:B------:R-:W-:Y:S01]  /*21b40*/  ISETP.GT.AND P0, PT, R0, 0x88, P0 ;  /* 0x000000880000780c */ /* 0x000fe20000704270 */
[-C--:B------:R-:W-:Y:S01]  /*21b50*/  FMUL R188, R188, R2.reuse ;  /* 0x00000002bcbc7220 */ /* 0x080fe20000400000 */
[----:B------:R-:W-:Y:S01]  /*21b60*/  ISETP.GT.AND P1, PT, R0, 0x88, P1 ;  /* 0x000000880000780c */ /* 0x000fe20000f24270 */
[-C--:B------:R-:W-:Y:S01]  /*21b70*/  FMUL R190, R190, R2.reuse ;  /* 0x00000002bebe7220 */ /* 0x080fe20000400000 */
[----:B------:R-:W-:Y:S01]  /*21b80*/  F2FP.BF16.F32.PACK_AB R187, RZ, R187 ;  /* 0x000000bbffbb723e */ /* 0x000fe200000010ff */
[----:B------:R-:W-:Y:S01]  /*21b90*/  FMUL R191, R191, R2 ;  /* 0x00000002bfbf7220 */ /* 0x000fe20000400000 */
[----:B------:R-:W-:-:S02]  /*21ba0*/  F2FP.BF16.F32.PACK_AB R189, RZ, R189 ;  /* 0x000000bdffbd723e */ /* 0x000fc400000010ff */
[----:B------:R-:W-:Y:S01]  /*21bb0*/  F2FP.BF16.F32.PACK_AB R188, RZ, R188 ;  /* 0x000000bcffbc723e */ /* 0x000fe200000010ff */
[----:B------:R0:W-:Y:S01]  /*21bc0*/  @P2 STG.E.U16 desc[UR6][R8.64+0x82], R187 ;  /* 0x000082bb08002986 */ /* 0x0001e2000c101506 */
[----:B------:R-:W-:Y:S02]  /*21bd0*/  F2FP.BF16.F32.PACK_AB R190, RZ, R190 ;  /* 0x000000beffbe723e */ /* 0x000fe400000010ff */
[----:B------:R-:W-:Y:S01]  /*21be0*/  F2FP.BF16.F32.PACK_AB R191, RZ, R191 ;  /* 0x000000bfffbf723e */ /* 0x000fe200000010ff */
[----:B------:R0:W-:Y:S01]  /*21bf0*/  @P3 STG.E.U16 desc[UR6][R6.64+0x92], R189 ;  /* 0x000092bd06003986 */ /* 0x0001e2000c101506 */
[C---:B------:R-:W-:Y:S02]  /*21c00*/  ISETP.GT.AND P3, PT, R3.reuse, 0x50, PT ;  /* 0x000000500300780c */ /* 0x040fe40003f64270 */
[----:B------:R-:W-:Y:S01]  /*21c10*/  ISETP.GT.AND P2, PT, R3, 0x51, PT ;  /* 0x000000510300780c */ /* 0x000fe20003f44270 */
[----:B------:R0:W-:Y:S03]  /*21c20*/  @P4 STG.E.U16 desc[UR6][R6.64+0x90], R188 ;  /* 0x000090bc06004986 */ /* 0x0001e6000c101506 */
[C---:B------:R-:W-:Y:S01]  /*21c30*/  ISETP.GT.AND P4, PT, R0.reuse, RZ, P2 ;  /* 0x000000ff0000720c */ /* 0x040fe20001784270 */
        /* <DEDUP_REMOVED lines=557> */
[----:B------:R-:W-:-:S02]  /*23f10*/  F2FP.BF16.F32.PACK_AB R51, RZ, R51 ;  /* 0x00000033ff33723e */ /* 0x000fc400000010ff */
[C---:B------:R-:W-:Y:S01]  /*23f20*/  ISETP.GT.AND P0, PT, R3.reuse, 0xd8, PT ;  /* 0x000000d80300780c */ /* 0x040fe20003f04270 */
[----:B------:R0:W-:Y:S04]  /*23f30*/  @P4 STG.E.U16 desc[UR6][R4.64+0x1a2], R49 ;  /* 0x0001a23104004986 */ /* 0x0001e8000c101506 */
[----:B------:R0:W-:Y:S01]  /*23f40*/  @P1 STG.E.U16 desc[UR6][R10.64+0x1a0], R50 ;  /* 0x0001a0320a001986 */ /* 0x0001e2000c101506 */
[----:B------:R-:W-:Y:S02]  /*23f50*/  ISETP.GT.AND P1, PT, R3, 0xd9, PT ;  /* 0x000000d90300780c */ /* 0x000fe40003f24270 */
[C---:B------:R-:W-:Y:S01]  /*23f60*/  ISETP.GT.AND P4, PT, R0.reuse, RZ, P0 ;  /* 0x000000ff0000720c */ /* 0x040fe20000784270 */
[----:B------:R0:W-:Y:S01]  /*23f70*/  @P5 STG.E.U16 desc[UR6][R10.64+0x1a2], R51 ;  /* 0x0001a2330a005986 */ /* 0x0001e2000c101506 */
        /* <DEDUP_REMOVED lines=32> */
[C---:B------:R-:W-:Y:S02]  /*24180*/  ISETP.GT.AND P0, PT, R0.reuse, 0x88, P0 ;  /* 0x000000880000780c */ /* 0x040fe40000704270 */
[----:B------:R-:W-:Y:S01]  /*24190*/  ISETP.GT.AND P1, PT, R0, 0x88, P1 ;  /* 0x000000880000780c */ /* 0x000fe20000f24270 */
[-C--:B------:R-:W-:Y:S01]  /*241a0*/  FMUL R44, R44, R2.reuse ;  /* 0x000000022c2c7220 */ /* 0x080fe20000400000 */
[-C--:B------:R-:W-:Y:S01]  /*241b0*/  FMUL R46, R46, R2.reuse ;  /* 0x000000022e2e7220 */ /* 0x080fe20000400000 */
[----:B------:R-:W-:Y:S01]  /*241c0*/  FMUL R47, R47, R2 ;  /* 0x000000022f2f7220 */ /* 0x000fe20000400000 */
[----:B------:R-:W-:-:S02]  /*241d0*/  F2FP.BF16.F32.PACK_AB R43, RZ, R43 ;  /* 0x0000002bff2b723e */ /* 0x000fc400000010ff */
[----:B------:R-:W-:Y:S02]  /*241e0*/  F2FP.BF16.F32.PACK_AB R45, RZ, R45 ;  /* 0x0000002dff2d723e */ /* 0x000fe400000010ff */
[----:B------:R-:W-:Y:S01]  /*241f0*/  F2FP.BF16.F32.PACK_AB R44, RZ, R44 ;  /* 0x0000002cff2c723e */ /* 0x000fe200000010ff */
[----:B------:R0:W-:Y:S01]  /*24200*/  @P2 STG.E.U16 desc[UR6][R8.64+0x1a2], R43 ;  /* 0x0001a22b08002986 */ /* 0x0001e2000c101506 */
[----:B------:R-:W-:Y:S02]  /*24210*/  F2FP.BF16.F32.PACK_AB R46, RZ, R46 ;  /* 0x0000002eff2e723e */ /* 0x000fe400000010ff */
[----:B------:R-:W-:Y:S01]  /*24220*/  F2FP.BF16.F32.PACK_AB R47, RZ, R47 ;  /* 0x0000002fff2f723e */ /* 0x000fe200000010ff */
[----:B------:R0:W-:Y:S01]  /*24230*/  @P3 STG.E.U16 desc[UR6][R6.64+0x1b2], R45 ;  /* 0x0001b22d06003986 */ /* 0x0001e2000c101506 */
[C---:B------:R-:W-:Y:S02]  /*24240*/  ISETP.GT.AND P2, PT, R3.reuse, 0xe0, PT ;  /* 0x000000e00300780c */ /* 0x040fe40003f44270 */
[----:B------:R-:W-:Y:S01]  /*24250*/  ISETP.GT.AND P3, PT, R3, 0xe1, PT ;  /* 0x000000e10300780c */ /* 0x000fe20003f64270 */
[----:B------:R0:W-:Y:S04]  /*24260*/  @P4 STG.E.U16 desc[UR6][R6.64+0x1b0], R44 ;  /* 0x0001b02c06004986 */ /* 0x0001e8000c101506 */
[----:B------:R0:W-:Y:S01]  /*24270*/  @P0 STG.E.U16 desc[UR6][R8.64+0x1b0], R46 ;  /* 0x0001b02e08000986 */ /* 0x0001e2000c101506 */
[----:B------:R-:W-:-:S03]  /*24280*/  ISETP.GT.AND P0, PT, R0, RZ, P2 ;  /* 0x000000ff0000720c */ /* 0x000fc60001704270 */
[----:B------:R0:W-:Y:S01]  /*24290*/  @P1 STG.E.U16 desc[UR6][R8.64+0x1b2], R47 ;  /* 0x0001b22f08001986 */ /* 0x0001e2000c101506 */
[----:B------:R-:W-:Y:S01]  /*242a0*/  ISETP.GT.AND P1, PT, R0, RZ, P3 ;  /* 0x000000ff0000720c */ /* 0x000fe20001f24270 */
[-C--:B------:R-:W-:Y:S01]  /*242b0*/  FMUL R32, R32, R2.reuse ;  /* 0x0000000220207220 */ /* 0x080fe20000400000 */
[-C--:B------:R-:W-:Y:S01]  /*242c0*/  FMUL R33, R33, R2.reuse ;  /* 0x0000000221217220 */ /* 0x080fe20000400000 */
[C---:B------:R-:W-:Y:S02]  /*242d0*/  ISETP.GT.AND P4, PT, R0.reuse, 0x8, P2 ;  /* 0x000000080000780c */ /* 0x040fe40001784270 */
[----:B------:R-:W-:Y:S01]  /*242e0*/  ISETP.GT.AND P5, PT, R0, 0x8, P3 ;  /* 0x000000080000780c */ /* 0x000fe20001fa4270 */
[-C--:B------:R-:W-:Y:S01]  /*242f0*/  FMUL R34, R34, R2.reuse ;  /* 0x0000000222227220 */ /* 0x080fe20000400000 */
[----:B------:R-:W-:Y:S01]  /*24300*/  FMUL R35, R35, R2 ;  /* 0x0000000223237220 */ /* 0x000fe20000400000 */
[----:B------:R-:W-:Y:S02]  /*24310*/  F2FP.BF16.F32.PACK_AB R32, RZ, R32 ;  /* 0x00000020ff20723e */ /* 0x000fe400000010ff */
[----:B------:R-:W-:-:S02]  /*24320*/  F2FP.BF16.F32.PACK_AB R33, RZ, R33 ;  /* 0x00000021ff21723e */ /* 0x000fc400000010ff */
[----:B------:R-:W-:Y:S01]  /*24330*/  F2FP.BF16.F32.PACK_AB R34, RZ, R34 ;  /* 0x00000022ff22723e */ /* 0x000fe200000010ff */
[----:B------:R0:W-:Y:S01]  /*24340*/  @P0 STG.E.U16 desc[UR6][R4.64+0x1c0], R32 ;  /* 0x0001c02004000986 */ /* 0x0001e2000c101506 */
[----:B------:R-:W-:Y:S02]  /*24350*/  F2FP.BF16.F32.PACK_AB R35, RZ, R35 ;  /* 0x00000023ff23723e */ /* 0x000fe400000010ff */
[C---:B------:R-:W-:Y:S01]  /*24360*/  ISETP.GT.AND P0, PT, R3.reuse, 0xe9, PT ;  /* 0x000000e90300780c */ /* 0x040fe20003f04270 */
[----:B------:R0:W-:Y:S01]  /*24370*/  @P1 STG.E.U16 desc[UR6][R4.64+0x1c2], R33 ;  /* 0x0001c22104001986 */ /* 0x0001e2000c101506 */
[----:B------:R-:W-:-:S03]  /*24380*/  ISETP.GT.AND P1, PT, R3, 0xe8, PT ;  /* 0x000000e80300780c */ /* 0x000fc60003f24270 */
[----:B------:R0:W-:Y:S01]  /*24390*/  @P4 STG.E.U16 desc[UR6][R10.64+0x1c0], R34 ;  /* 0x0001c0220a004986 */ /* 0x0001e2000c101506 */
[----:B------:R-:W-:-:S03]  /*243a0*/  ISETP.GT.AND P4, PT, R0, RZ, P0 ;  /* 0x000000ff0000720c */ /* 0x000fc60000784270 */
[----:B------:R0:W-:Y:S01]  /*243b0*/  @P5 STG.E.U16 desc[UR6][R10.64+0x1c2], R35 ;  /* 0x0001c2230a005986 */ /* 0x0001e2000c101506 */
[----:B------:R-:W-:Y:S01]  /*243c0*/  ISETP.GT.AND P5, PT, R0, RZ, P1 ;  /* 0x000000ff0000720c */ /* 0x000fe20000fa4270 */
[-C--:B------:R-:W-:Y:S01]  /*243d0*/  FMUL R36, R36, R2.reuse ;  /* 0x0000000224247220 */ /* 0x080fe20000400000 */
[----:B------:R-:W-:-:S04]  /*243e0*/  FMUL R37, R37, R2 ;  /* 0x0000000225257220 */ /* 0x000fc80000400000 */
[----:B------:R-:W-:Y:S02]  /*243f0*/  F2FP.BF16.F32.PACK_AB R36, RZ, R36 ;  /* 0x00000024ff24723e */ /* 0x000fe400000010ff */
[----:B------:R-:W-:Y:S01]  /*24400*/  F2FP.BF16.F32.PACK_AB R37, RZ, R37 ;  /* 0x00000025ff25723e */ /* 0x000fe200000010ff */
[----:B------:R-:W-:-:S04]  /*24410*/  FMUL R38, R38, R2 ;  /* 0x0000000226267220 */ /* 0x000fc80000400000 */
[----:B------:R0:W-:Y:S01]  /*24420*/  @P5 STG.E.U16 desc[UR6][R4.64+0x1d0], R36 ;  /* 0x0001d02404005986 */ /* 0x0001e2000c101506 */
[----:B------:R-:W-:-:S03]  /*24430*/  ISETP.GT.AND P5, PT, R0, 0x8, P1 ;  /* 0x000000080000780c */ /* 0x000fc60000fa4270 */
[----:B------:R0:W-:Y:S01]  /*24440*/  @P4 STG.E.U16 desc[UR6][R4.64+0x1d2], R37 ;  /* 0x0001d22504004986 */ /* 0x0001e2000c101506 */
[----:B------:R-:W-:Y:S01]  /*24450*/  ISETP.GT.AND P4, PT, R0, 0x8, P0 ;  /* 0x000000080000780c */ /* 0x000fe20000784270 */
[----:B------:R-:W-:Y:S01]  /*24460*/  FMUL R39, R39, R2 ;  /* 0x0000000227277220 */ /* 0x000fe20000400000 */
[----:B------:R-:W-:-:S04]  /*24470*/  F2FP.BF16.F32.PACK_AB R38, RZ, R38 ;  /* 0x00000026ff26723e */ /* 0x000fc800000010ff */
        /* <DEDUP_REMOVED lines=8> */
[----:B------:R-:W-:Y:S02]  /*24500*/  F2FP.BF16.F32.PACK_AB R25, RZ, R25 ;  /* 0x00000019ff19723e */ /* 0x000fe400000010ff */
[C---:B------:R-:W-:Y:S02]  /*24510*/  ISETP.GT.AND P2, PT, R0.reuse, 0x88, P2 ;  /* 0x000000880000780c */ /* 0x040fe40001744270 */
[C---:B------:R-:W-:Y:S01]  /*24520*/  ISETP.GT.AND P3, PT, R0.reuse, 0x88, P3 ;  /* 0x000000880000780c */ /* 0x040fe20001f64270 */
[----:B------:R0:W-:Y:S01]  /*24530*/  @P4 STG.E.U16 desc[UR6][R6.64+0x1c0], R24 ;  /* 0x0001c01806004986 */ /* 0x0001e2000c101506 */
[----:B------:R-:W-:-:S03]  /*24540*/  ISETP.GT.AND P4, PT, R0, 0x80, P0 ;  /* 0x000000800000780c */ /* 0x000fc60000784270 */
[----:B------:R0:W-:Y:S01]  /*24550*/  @P5 STG.E.U16 desc[UR6][R6.64+0x1c2], R25 ;  /* 0x0001c21906005986 */ /* 0x0001e2000c101506 */
[----:B------:R-:W-:Y:S01]  /*24560*/  ISETP.GT.AND P5, PT, R0, 0x80, P1 ;  /* 0x000000800000780c */ /* 0x000fe20000fa4270 */
[-C--:B------:R-:W-:Y:S01]  /*24570*/  FMUL R26, R26, R2.reuse ;  /* 0x000000021a1a7220 */ /* 0x080fe20000400000 */
[C---:B------:R-:W-:Y:S01]  /*24580*/  ISETP.GT.AND P1, PT, R0.reuse, 0x88, P1 ;  /* 0x000000880000780c */ /* 0x040fe20000f24270 */
[-C--:B------:R-:W-:Y:S01]  /*24590*/  FMUL R27, R27, R2.reuse ;  /* 0x000000021b1b7220 */ /* 0x080fe20000400000 */
[----:B------:R-:W-:Y:S01]  /*245a0*/  ISETP.GT.AND P0, PT, R0, 0x88, P0 ;  /* 0x000000880000780c */ /* 0x000fe20000704270 */
[-C--:B------:R-:W-:Y:S01]  /*245b0*/  FMUL R28, R28, R2.reuse ;  /* 0x000000021c1c7220 */ /* 0x080fe20000400000 */
[-C--:B------:R-:W-:Y:S01]  /*245c0*/  FMUL R29, R29, R2.reuse ;  /* 0x000000021d1d7220 */ /* 0x080fe20000400000 */
[-C--:B------:R-:W-:Y:S01]  /*245d0*/  FMUL R30, R30, R2.reuse ;  /* 0x000000021e1e7220 */ /* 0x080fe20000400000 */
[----:B------:R-:W-:Y:S01]  /*245e0*/  FMUL R31, R31, R2 ;  /* 0x000000021f1f7220 */ /* 0x000fe20000400000 */
[----:B------:R-:W-:-:S02]  /*245f0*/  F2FP.BF16.F32.PACK_AB R26, RZ, R26 ;  /* 0x0000001aff1a723e */ /* 0x000fc400000010ff */
[----:B------:R-:W-:Y:S02]  /*24600*/  F2FP.BF16.F32.PACK_AB R27, RZ, R27 ;  /* 0x0000001bff1b723e */ /* 0x000fe400000010ff */
[----:B------:R-:W-:Y:S02]  /*24610*/  F2FP.BF16.F32.PACK_AB R28, RZ, R28 ;  /* 0x0000001cff1c723e */ /* 0x000fe400000010ff */
[----:B------:R-:W-:Y:S02]  /*24620*/  F2FP.BF16.F32.PACK_AB R29, RZ, R29 ;  /* 0x0000001dff1d723e */ /* 0x000fe400000010ff */
[----:B------:R-:W-:Y:S02]  /*24630*/  F2FP.BF16.F32.PACK_AB R30, RZ, R30 ;  /* 0x0000001eff1e723e */ /* 0x000fe400000010ff */
[----:B------:R-:W-:Y:S01]  /*24640*/  F2FP.BF16.F32.PACK_AB R31, RZ, R31 ;  /* 0x0000001fff1f723e */ /* 0x000fe200000010ff */
[----:B------:R0:W-:Y:S04]  /*24650*/  @P2 STG.E.U16 desc[UR6][R8.64+0x1c0], R26 ;  /* 0x0001c01a08002986 */ /* 0x0001e8000c101506 */
[----:B------:R0:W-:Y:S04]  /*24660*/  @P3 STG.E.U16 desc[UR6][R8.64+0x1c2], R27 ;  /* 0x0001c21b08003986 */ /* 0x0001e8000c101506 */
[----:B------:R0:W-:Y:S04]  /*24670*/  @P5 STG.E.U16 desc[UR6][R6.64+0x1d0], R28 ;  /* 0x0001d01c06005986 */ /* 0x0001e8000c101506 */
[----:B------:R0:W-:Y:S04]  /*24680*/  @P4 STG.E.U16 desc[UR6][R6.64+0x1d2], R29 ;  /* 0x0001d21d06004986 */ /* 0x0001e8000c101506 */
[----:B------:R0:W-:Y:S04]  /*24690*/  @P1 STG.E.U16 desc[UR6][R8.64+0x1d0], R30 ;  /* 0x0001d01e08001986 */ /* 0x0001e8000c101506 */
[----:B------:R0:W-:Y:S02]  /*246a0*/  @P0 STG.E.U16 desc[UR6][R8.64+0x1d2], R31 ;  /* 0x0001d21f08000986 */ /* 0x0001e4000c101506 */
.L_x_504:
[----:B------:R-:W-:Y:S05]  /*246b0*/  BSYNC B0 ;  /* 0x0000000000007941 */ /* 0x000fea0003800000 */
.L_x_28:
[----:B0-----:R-:W2:Y:S04]  /*246c0*/  LDL.LU R5, [R1+0xb8] ;  /* 0x0000b80001057983 */ /* 0x001ea80000300800 */
[----:B------:R-:W2:Y:S01]  /*246d0*/  LDL.LU R4, [R1+0xbc] ;  /* 0x0000bc0001047983 */ /* 0x000ea20000300800 */
[----:B------:R-:W-:Y:S01]  /*246e0*/  ULDC UR4, c[0x0][0xc] ;  /* 0x0000030000047ab9 */ /* 0x000fe20000000800 */
[----:B------:R-:W-:Y:S01]  /*246f0*/  ULDC UR5, c[0x0][0x10] ;  /* 0x0000040000057ab9 */ /* 0x000fe20000000800 */
[----:B------:R-:W2:Y:S01]  /*24700*/  LDC R3, c[0x0][0x14] ;  /* 0x00000500ff037b82 */ /* 0x000ea20000000800 */
[----:B------:R-:W-:Y:S01]  /*24710*/  UIMAD.WIDE.U32 UR4, UR4, UR5, URZ ;  /* 0x00000005040472a5 */ /* 0x000fe2000f8e003f */
[----:B------:R0:W5:Y:S01]  /*24720*/  LDL R28, [R1+0xd0] ;  /* 0x0000d000011c7983 */ /* 0x0001620000100800 */
[----:B------:R-:W-:Y:S01]  /*24730*/  PRMT R0, RZ, 0x7610, R0 ;  /* 0x00007610ff007816 */ /* 0x000fe20000000000 */
[----:B---3--:R-:W-:-:S03]  /*24740*/  IMAD.MOV.U32 R19, RZ, RZ, -0x1 ;  /* 0xffffffffff137424 */ /* 0x008fc600078e00ff */
[----:B--2---:R-:W-:-:S04]  /*24750*/  IMAD.WIDE.U32 R4, R3, UR4, R4 ;  /* 0x0000000403047c25 */ /* 0x004fc8000f8e0004 */
[----:B------:R-:W-:Y:S01]  /*24760*/  IMAD R3, R3, UR5, RZ ;  /* 0x0000000503037c24 */ /* 0x000fe2000f8e02ff */
[----:B------:R-:W-:Y:S01]  /*24770*/  ULDC.64 UR4, c[0x0][0x650] ;  /* 0x0001940000047ab9 */ /* 0x000fe20000000a00 */
[----:B------:R-:W-:Y:S01]  /*24780*/  IMAD.MOV.U32 R21, RZ, RZ, R4 ;  /* 0x000000ffff157224 */ /* 0x000fe200078e0004 */
[----:B------:R-:W-:Y:S01]  /*24790*/  ISETP.GE.U32.AND P0, PT, R4, UR4, PT ;  /* 0x0000000404007c0c */ /* 0x000fe2000bf06070 */
[----:B------:R-:W-:Y:S02]  /*247a0*/  IMAD.IADD R23, R5, 0x1, R3 ;  /* 0x0000000105177824 */ /* 0x000fe400078e0203 */
[----:B------:R-:W-:-:S03]  /*247b0*/  IMAD.MOV.U32 R3, RZ, RZ, -0x1 ;  /* 0xffffffffff037424 */ /* 0x000fc600078e00ff */
[----:B------:R0:W-:Y:S01]  /*247c0*/  STL [R1+0xb8], R23 ;  /* 0x0000b81701007387 */ /* 0x0001e20000100800 */
[----:B------:R-:W-:-:S03]  /*247d0*/  ISETP.GE.U32.AND.EX P0, PT, R23, UR5, PT, P0 ;  /* 0x0000000517007c0c */ /* 0x000fc6000bf06100 */
[----:B------:R0:W-:Y:S04]  /*247e0*/  STL [R1+0xbc], R21 ;  /* 0x0000bc1501007387 */ /* 0x0001e80000100800 */
[----:B------:R0:W-:Y:S06]  /*247f0*/  STL [R1+0xb4], R3 ;  /* 0x0000b40301007387 */ /* 0x0001ec0000100800 */
[----:B------:R-:W-:Y:S05]  /*24800*/  @P0 BRA `(.L_x_505) ;  /* 0x0000000400780947 */ /* 0x000fea0003800000 */
[----:B-----5:R-:W2:Y:S01]  /*24810*/  S2R R17, SR_CTAID.X ;  /* 0x0000000000117919 */ /* 0x020ea20000002500 */
[----:B----4-:R-:W3:Y:S01]  /*24820*/  LDC.64 R10, c[0x0][0x628] ;  /* 0x00018a00ff0a7b82 */ /* 0x010ee20000000a00 */
[----:B------:R-:W-:Y:S01]  /*24830*/  ULDC UR4, c[0x0][0x150] ;  /* 0x0000540000047ab9 */ /* 0x000fe20000000800 */
[----:B-1----:R-:W-:Y:S01]  /*24840*/  MOV R8, R21 ;  /* 0x0000001500087202 */ /* 0x002fe20000000f00 */
[----:B------:R-:W1:Y:S01]  /*24850*/  S2R R19, SR_CTAID.Y ;  /* 0x0000000000137919 */ /* 0x000e620000002600 */
[----:B------:R-:W-:-:S04]  /*24860*/  IMAD.MOV.U32 R9, RZ, RZ, R23 ;  /* 0x000000ffff097224 */ /* 0x000fc800078e0017 */
[----:B------:R-:W4:Y:S08]  /*24870*/  LDC R20, c[0x0][0x144] ;  /* 0x00005100ff147b82 */ /* 0x000f300000000800 */
[----:B------:R-:W0:Y:S08]  /*24880*/  LDC R12, c[0x0][0x630] ;  /* 0x00018c00ff0c7b82 */ /* 0x000e300000000800 */
[----:B------:R-:W0:Y:S01]  /*24890*/  LDC.64 R14, c[0x0][0x620] ;  /* 0x00018800ff0e7b82 */ /* 0x000e220000000a00 */
[----:B---3--:R-:W-:-:S04]  /*248a0*/  ISETP.NE.U32.AND P0, PT, R10, RZ, PT ;  /* 0x000000ff0a00720c */ /* 0x008fc80003f05070 */
[----:B------:R-:W-:Y:S02]  /*248b0*/  ISETP.NE.AND.EX P0, PT, R11, RZ, PT, P0 ;  /* 0x000000ff0b00720c */ /* 0x000fe40003f05300 */
[----:B--2---:R-:W-:-:S05]  /*248c0*/  I2FP.F32.U32 R0, R17 ;  /* 0x0000001100007245 */ /* 0x004fca0000201000 */
[----:B------:R-:W-:-:S04]  /*248d0*/  FMUL R0, R0, UR4 ;  /* 0x0000000400007c20 */ /* 0x000fc80008400000 */
[----:B------:R2:W3:Y:S02]  /*248e0*/  F2I.U32.TRUNC.NTZ R18, R0 ;  /* 0x0000000000127305 */ /* 0x0004e4000020f000 */
[----:B-1--4-:R-:W-:Y:S05]  /*248f0*/  @!P0 BRA `(.L_x_506) ;  /* 0x0000000000288947 */ /* 0x012fea0003800000 */
[----:B--2---:R-:W0:Y:S02]  /*24900*/  LDC R0, c[0x0][0x634] ;  /* 0x00018d00ff007b82 */ /* 0x004e240000000800 */
[----:B0-----:R-:W-:-:S05]  /*24910*/  IADD3 R3, P0, R21, R0, RZ ;  /* 0x0000000015037210 */ /* 0x001fca0007f1e0ff */
[----:B------:R-:W-:-:S04]  /*24920*/  IMAD.X R13, RZ, RZ, R23, P0 ;  /* 0x000000ffff0d7224 */ /* 0x000fc800000e0617 */
[----:B------:R-:W-:-:S04]  /*24930*/  IMAD.WIDE.U32 R4, R13, R10, RZ ;  /* 0x0000000a0d047225 */ /* 0x000fc800078e00ff */
[----:B------:R-:W-:-:S04]  /*24940*/  IMAD.WIDE.U32 R6, P0, R3, R11, R4 ;  /* 0x0000000b03067225 */ /* 0x000fc80007800004 */
[----:B------:R-:W-:-:S04]  /*24950*/  IMAD.WIDE.U32 R4, R3, R10, RZ ;  /* 0x0000000a03047225 */ /* 0x000fc800078e00ff */
[----:B------:R-:W-:Y:S01]  /*24960*/  IMAD.X R9, RZ, RZ, RZ, P0 ;  /* 0x000000ffff097224 */ /* 0x000fe200000e06ff */
[----:B------:R-:W-:Y:S01]  /*24970*/  IADD3 RZ, P0, R5, R6, RZ ;  /* 0x0000000605ff7210 */ /* 0x000fe20007f1e0ff */
[----:B------:R-:W-:-:S04]  /*24980*/  IMAD.MOV.U32 R8, RZ, RZ, R7 ;  /* 0x000000ffff087224 */ /* 0x000fc800078e0007 */
[----:B------:R-:W-:-:S08]  /*24990*/  IMAD.WIDE.U32.X R8, R13, R11, R8, P0 ;  /* 0x0000000b0d087225 */ /* 0x000fd000000e0408 */
.L_x_506:
[-CC-:B0-----:R-:W-:Y:S01]  /*249a0*/  SHF.R.U64 R13, R8, R12.reuse, R9.reuse ;  /* 0x0000000c080d7219 */ /* 0x181fe20000001209 */
[----:B------:R-:W0:Y:S01]  /*249b0*/  LDC.64 R24, c[0x0][0x640] ;  /* 0x00019000ff187b82 */ /* 0x000e220000000a00 */
[----:B--2---:R-:W-:Y:S01]  /*249c0*/  SHF.R.U32.HI R0, RZ, R12, R9 ;  /* 0x0000000cff007219 */ /* 0x004fe20000011609 */
[----:B------:R-:W-:Y:S01]  /*249d0*/  IMAD.MOV.U32 R4, RZ, RZ, R21 ;  /* 0x000000ffff047224 */ /* 0x000fe200078e0015 */
[----:B------:R-:W-:Y:S01]  /*249e0*/  IADD3 R3, P0, RZ, -R13, RZ ;  /* 0x8000000dff037210 */ /* 0x000fe20007f1e0ff */
[----:B---3--:R-:W-:Y:S01]  /*249f0*/  IMAD.MOV R18, RZ, RZ, -R18 ;  /* 0x000000ffff127224 */ /* 0x008fe200078e0a12 */
[----:B------:R-:W-:Y:S01]  /*24a00*/  ULDC UR4, c[0x0][0x154] ;  /* 0x0000550000047ab9 */ /* 0x000fe20000000800 */
[----:B------:R-:W-:Y:S01]  /*24a10*/  IMAD.MOV.U32 R7, RZ, RZ, 0x1 ;  /* 0x00000001ff077424 */ /* 0x000fe200078e00ff */
[----:B------:R-:W-:Y:S01]  /*24a20*/  IADD3.X R5, RZ, ~R0, RZ, P0, !PT ;  /* 0x80000000ff057210 */ /* 0x000fe200007fe4ff */
[----:B------:R-:W1:Y:S01]  /*24a30*/  LDC R6, c[0x0][0x618] ;  /* 0x00018600ff067b82 */ /* 0x000e620000000800 */
[----:B------:R-:W-:-:S03]  /*24a40*/  IMAD R20, R20, R18, R17 ;  /* 0x0000001214147224 */ /* 0x000fc600078e0211 */
[-C--:B------:R-:W-:Y:S02]  /*24a50*/  IMAD R0, R5, R14.reuse, RZ ;  /* 0x0000000e05007224 */ /* 0x080fe400078e02ff */
[----:B------:R-:W-:Y:S02]  /*24a60*/  IMAD.MOV.U32 R5, RZ, RZ, R23 ;  /* 0x000000ffff057224 */ /* 0x000fe400078e0017 */
[----:B------:R-:W2:Y:S01]  /*24a70*/  LDC R8, c[0x0][0x608] ;  /* 0x00018200ff087b82 */ /* 0x000ea20000000800 */
[----:B------:R-:W-:-:S04]  /*24a80*/  IMAD.WIDE.U32 R4, R3, R14, R4 ;  /* 0x0000000e03047225 */ /* 0x000fc800078e0004 */
[----:B------:R-:W-:Y:S01]  /*24a90*/  IMAD R3, R3, R15, R0 ;  /* 0x0000000f03037224 */ /* 0x000fe200078e0200 */
[----:B------:R-:W-:Y:S02]  /*24aa0*/  I2FP.F32.U32 R0, R19 ;  /* 0x0000001300007245 */ /* 0x000fe40000201000 */
[----:B------:R-:W3:Y:S01]  /*24ab0*/  LDC R22, c[0x0][0x658] ;  /* 0x00019600ff167b82 */ /* 0x000ee20000000800 */
[----:B0-----:R-:W-:Y:S01]  /*24ac0*/  ISETP.NE.U32.AND P0, PT, R24, RZ, PT ;  /* 0x000000ff1800720c */ /* 0x001fe20003f05070 */
[----:B------:R-:W-:Y:S01]  /*24ad0*/  IMAD.IADD R3, R5, 0x1, R3 ;  /* 0x0000000105037824 */ /* 0x000fe200078e0203 */
[----:B------:R-:W-:Y:S01]  /*24ae0*/  MOV R5, 0xffffffff ;  /* 0xffffffff00057802 */ /* 0x000fe20000000f00 */
[----:B------:R-:W-:Y:S01]  /*24af0*/  FMUL R0, R0, UR4 ;  /* 0x0000000400007c20 */ /* 0x000fe20008400000 */
[----:B------:R-:W-:-:S03]  /*24b00*/  ISETP.NE.AND.EX P0, PT, R25, RZ, PT, P0 ;  /* 0x000000ff1900720c */ /* 0x000fc60003f05300 */
[----:B------:R-:W0:Y:S01]  /*24b10*/  LDC R18, c[0x0][0x148] ;  /* 0x00005200ff127b82 */ /* 0x000e220000000800 */
[-CC-:B-1----:R-:W-:Y:S01]  /*24b20*/  SHF.R.U64 R12, R4, R6.reuse, R3.reuse ;  /* 0x00000006040c7219 */ /* 0x182fe20000001203 */
[----:B------:R1:W4:Y:S01]  /*24b30*/  F2I.U32.TRUNC.NTZ R14, R0 ;  /* 0x00000000000e7305 */ /* 0x000322000020f000 */
[----:B------:R-:W-:-:S05]  /*24b40*/  SHF.R.U32.HI R3, RZ, R6, R3 ;  /* 0x00000006ff037219 */ /* 0x000fca0000011603 */
[----:B------:R-:W0:Y:S01]  /*24b50*/  LDC R17, c[0x0][0x600] ;  /* 0x00018000ff117b82 */ /* 0x000e220000000800 */
[-CC-:B--2---:R-:W-:Y:S02]  /*24b60*/  SHF.R.U64 R10, R12, R8.reuse, R3.reuse ;  /* 0x000000080c0a7219 */ /* 0x184fe40000001203 */
[----:B------:R-:W-:-:S05]  /*24b70*/  SHF.R.U32.HI R3, RZ, R8, R3 ;  /* 0x00000008ff037219 */ /* 0x000fca0000011603 */
[----:B------:R-:W2:Y:S01]  /*24b80*/  LDC R23, c[0x0][0x648] ;  /* 0x00019200ff177b82 */ /* 0x000ea20000000800 */
[-C--:B---3--:R-:W-:Y:S02]  /*24b90*/  SHF.L.U32 R4, R5, R22.reuse, RZ ;  /* 0x0000001605047219 */ /* 0x088fe400000006ff */
[-CC-:B------:R-:W-:Y:S02]  /*24ba0*/  SHF.R.U64 R15, R10, R22.reuse, R3.reuse ;  /* 0x000000160a0f7219 */ /* 0x180fe40000001203 */
[----:B------:R-:W-:Y:S02]  /*24bb0*/  SHF.R.U32.HI R5, RZ, R22, R3 ;  /* 0x00000016ff057219 */ /* 0x000fe40000011603 */
[----:B------:R-:W-:Y:S01]  /*24bc0*/  LOP3.LUT R21, RZ, R4, RZ, 0x33, !PT ;  /* 0x00000004ff157212 */ /* 0x000fe200078e33ff */
[----:B------:R-:W3:Y:S01]  /*24bd0*/  LDC R26, c[0x0][0x638] ;  /* 0x00018e00ff1a7b82 */ /* 0x000ee20000000800 */
[----:B------:R-:W-:Y:S01]  /*24be0*/  SHF.L.U32 R22, R7, R22, RZ ;  /* 0x0000001607167219 */ /* 0x000fe200000006ff */
[----:B------:R-:W-:-:S06]  /*24bf0*/  IMAD.MOV.U32 R4, RZ, RZ, R15 ;  /* 0x000000ffff047224 */ /* 0x000fcc00078e000f */
[----:B------:R-:W0:Y:S01]  /*24c00*/  LDC R27, c[0x0][0x610] ;  /* 0x00018400ff1b7b82 */ /* 0x000e220000000800 */
[----:B-1--4-:R-:W-:Y:S05]  /*24c10*/  @!P0 BRA `(.L_x_507) ;  /* 0x0000000000288947 */ /* 0x012fea0003800000 */
[----:B------:R-:W1:Y:S02]  /*24c20*/  LDC R0, c[0x0][0x64c] ;  /* 0x00019300ff007b82 */ /* 0x000e640000000800 */
[----:B-1----:R-:W-:-:S05]  /*24c30*/  IADD3 R3, P0, R15, R0, RZ ;  /* 0x000000000f037210 */ /* 0x002fca0007f1e0ff */
[----:B------:R-:W-:-:S04]  /*24c40*/  IMAD.X R11, RZ, RZ, R5, P0 ;  /* 0x000000ffff0b7224 */ /* 0x000fc800000e0605 */
[----:B------:R-:W-:-:S04]  /*24c50*/  IMAD.WIDE.U32 R4, R11, R24, RZ ;  /* 0x000000180b047225 */ /* 0x000fc800078e00ff */
[----:B------:R-:W-:-:S04]  /*24c60*/  IMAD.WIDE.U32 R6, P0, R3, R25, R4 ;  /* 0x0000001903067225 */ /* 0x000fc80007800004 */
[----:B------:R-:W-:Y:S01]  /*24c70*/  IMAD.WIDE.U32 R4, R3, R24, RZ ;  /* 0x0000001803047225 */ /* 0x000fe200078e00ff */
[----:B------:R-:W-:-:S03]  /*24c80*/  MOV R8, R7 ;  /* 0x0000000700087202 */ /* 0x000fc60000000f00 */
[----:B------:R-:W-:Y:S01]  /*24c90*/  IMAD.X R9, RZ, RZ, RZ, P0 ;  /* 0x000000ffff097224 */ /* 0x000fe200000e06ff */
[----:B------:R-:W-:-:S05]  /*24ca0*/  IADD3 RZ, P0, R5, R6, RZ ;  /* 0x0000000605ff7210 */ /* 0x000fca0007f1e0ff */
[----:B------:R-:W-:-:S08]  /*24cb0*/  IMAD.WIDE.U32.X R4, R11, R25, R8, P0 ;  /* 0x000000190b047225 */ /* 0x000fd000000e0408 */
.L_x_507:
[----:B------:R-:W1:Y:S01]  /*24cc0*/  LDC R3, c[0x0][0x65c] ;  /* 0x00019700ff037b82 */ /* 0x000e620000000800 */
[----:B--2---:R-:W-:Y:S01]  /*24cd0*/  SHF.R.U64 R0, R4, R23, R5 ;  /* 0x0000001704007219 */ /* 0x004fe20000001205 */
[----:B0-----:R-:W-:Y:S01]  /*24ce0*/  VIADD R5, R17, 0xffffffff ;  /* 0xffffffff11057836 */ /* 0x001fe20000000000 */
[----:B------:R2:W-:Y:S01]  /*24cf0*/  STL [R1+0xb4], R13 ;  /* 0x0000b40d01007387 */ /* 0x0005e20000100800 */
[----:B------:R-:W-:Y:S02]  /*24d00*/  IMAD.MOV R14, RZ, RZ, -R14 ;  /* 0x000000ffff0e7224 */ /* 0x000fe400078e0a0e */
[----:B------:R-:W-:Y:S01]  /*24d10*/  IMAD.MOV R4, RZ, RZ, -R0 ;  /* 0x000000ffff047224 */ /* 0x000fe200078e0a00 */
[----:B------:R-:W-:Y:S01]  /*24d20*/  LOP3.LUT R5, R12, R5, RZ, 0xc0, !PT ;  /* 0x000000050c057212 */ /* 0x000fe200078ec0ff */
[----:B------:R-:W-:Y:S01]  /*24d30*/  IMAD.MOV.U32 R6, RZ, RZ, 0x1 ;  /* 0x00000001ff067424 */ /* 0x000fe200078e00ff */
[----:B-1----:R-:W-:Y:S02]  /*24d40*/  ISETP.NE.AND P0, PT, R3, 0x1, PT ;  /* 0x000000010300780c */ /* 0x002fe40003f05270 */
[----:B------:R-:W-:-:S05]  /*24d50*/  LOP3.LUT R3, R10, R21, RZ, 0xc0, !PT ;  /* 0x000000150a037212 */ /* 0x000fca00078ec0ff */
[----:B------:R-:W-:Y:S02]  /*24d60*/  IMAD R3, R22, R0, R3 ;  /* 0x0000000016037224 */ /* 0x000fe400078e0203 */
[----:B---3--:R-:W-:-:S04]  /*24d70*/  IMAD R0, R4, R26, R15 ;  /* 0x0000001a04007224 */ /* 0x008fc800078e020f */
[----:B------:R-:W-:Y:S02]  /*24d80*/  @P0 IMAD R20, R18, R14, R19 ;  /* 0x0000000e12140224 */ /* 0x000fe400078e0213 */
[----:B------:R-:W-:Y:S01]  /*24d90*/  IMAD R4, R0, R17, R5 ;  /* 0x0000001100047224 */ /* 0x000fe200078e0205 */
[----:B------:R-:W-:Y:S01]  /*24da0*/  PRMT R0, R6, 0x7610, R0 ;  /* 0x0000761006007816 */ /* 0x000fe20000000000 */
[----:B------:R-:W-:-:S05]  /*24db0*/  IMAD R3, R3, R27, R20 ;  /* 0x0000001b03037224 */ /* 0x000fca00078e0214 */
[----:B------:R-:W-:Y:S02]  /*24dc0*/  SEL R28, R3, R4, !P0 ;  /* 0x00000004031c7207 */ /* 0x000fe40004000000 */
[----:B------:R-:W-:-:S03]  /*24dd0*/  SEL R19, R4, R3, !P0 ;  /* 0x0000000304137207 */ /* 0x000fc60004000000 */
[----:B------:R2:W-:Y:S04]  /*24de0*/  STL [R1+0xd0], R28 ;  /* 0x0000d01c01007387 */ /* 0x0005e80000100800 */
.L_x_505:
[----:B------:R-:W-:Y:S02]  /*24df0*/  LOP3.LUT P0, RZ, R0, 0xff, RZ, 0xc0, !PT ;  /* 0x000000ff00ff7812 */ /* 0x000fe4000780c0ff */
[----:B-----5:R-:W-:-:S11]  /*24e00*/  MOV R18, R28 ;  /* 0x0000001c00127202 */ /* 0x020fd60000000f00 */
[----:B------:R-:W-:Y:S05]  /*24e10*/  @P0 BRA `(.L_x_508) ;  /* 0xfffffdc000800947 */ /* 0x000fea000383ffff */
[----:B------:R-:W-:Y:S05]  /*24e20*/  EXIT ;  /* 0x000000000000794d */ /* 0x000fea0003800000 */
.L_x_3:
[----:B------:R-:W2:Y:S01]  /*24e30*/  LDL R18, [R1+0xbc] ;  /* 0x0000bc0001127983 */ /* 0x000ea20000100800 */
[----:B0-----:R-:W-:-:S03]  /*24e40*/  ULDC.64 UR4, c[0x0][0x650] ;  /* 0x0001940000047ab9 */ /* 0x001fc60000000a00 */
[----:B------:R-:W3:Y:S01]  /*24e50*/  LDL R19, [R1+0xb8] ;  /* 0x0000b80001137983 */ /* 0x000ee20000100800 */
[----:B------:R-:W-:Y:S01]  /*24e60*/  PRMT R5, RZ, 0x7610, R5 ;  /* 0x00007610ff057816 */ /* 0x000fe20000000005 */
[----:B------:R-:W-:Y:S02]  /*24e70*/  IMAD.MOV.U32 R7, RZ, RZ, -0x1 ;  /* 0xffffffffff077424 */ /* 0x000fe400078e00ff */
[----:B------:R-:W-:Y:S02]  /*24e80*/  IMAD.MOV.U32 R12, RZ, RZ, -0x1 ;  /* 0xffffffffff0c7424 */ /* 0x000fe400078e00ff */
[----:B------:R-:W-:Y:S01]  /*24e90*/  IMAD.MOV.U32 R6, RZ, RZ, -0x1 ;  /* 0xffffffffff067424 */ /* 0x000fe200078e00ff */
[----:B--2---:R-:W-:-:S04]  /*24ea0*/  ISETP.GE.U32.AND P0, PT, R18, UR4, PT ;  /* 0x0000000412007c0c */ /* 0x004fc8000bf06070 */
[----:B---3--:R-:W-:-:S13]  /*24eb0*/  ISETP.GE.U32.AND.EX P0, PT, R19, UR5, PT, P0 ;  /* 0x0000000513007c0c */ /* 0x008fda000bf06100 */
[----:B------:R-:W-:Y:S05]  /*24ec0*/  @P0 BRA `(.L_x_509) ;  /* 0x0000000400680947 */ /* 0x000fea0003800000 */
[----:B------:R-:W0:Y:S01]  /*24ed0*/  LDC.64 R12, c[0x0][0x628] ;  /* 0x00018a00ff0c7b82 */ /* 0x000e220000000a00 */
[----:B------:R-:W-:Y:S01]  /*24ee0*/  IMAD.MOV.U32 R10, RZ, RZ, R18 ;  /* 0x000000ffff0a7224 */ /* 0x000fe200078e0012 */
[----:B------:R-:W-:-:S06]  /*24ef0*/  MOV R11, R19 ;  /* 0x00000013000b7202 */ /* 0x000fcc0000000f00 */
        /* <DEDUP_REMOVED lines=15> */
.L_x_510:
[-CC-:B------:R-:W-:Y:S01]  /*24ff0*/  SHF.R.U64 R13, R10, R14.reuse, R11.reuse ;  /* 0x0000000e0a0d7219 */ /* 0x180fe2000000120b */
[----:B------:R-:W0:Y:S01]  /*25000*/  LDC R12, c[0x0][0x618] ;  /* 0x00018600ff0c7b82 */ /* 0x000e220000000800 */
[----:B------:R-:W-:Y:S01]  /*25010*/  SHF.R.U32.HI R3, RZ, R14, R11 ;  /* 0x0000000eff037219 */ /* 0x000fe2000001160b */
[----:B------:R-:W-:Y:S01]  /*25020*/  ULDC UR4, c[0x0][0x150] ;  /* 0x0000540000047ab9 */ /* 0x000fe20000000800 */
[----:B------:R-:W-:Y:S01]  /*25030*/  IADD3 R5, P0, RZ, -R13, RZ ;  /* 0x8000000dff057210 */ /* 0x000fe20007f1e0ff */
[----:B------:R-:W-:Y:S01]  /*25040*/  IMAD.MOV.U32 R7, RZ, RZ, R19 ;  /* 0x000000ffff077224 */ /* 0x000fe200078e0013 */
[----:B------:R-:W-:Y:S02]  /*25050*/  I2FP.F32.U32 R8, R2 ;  /* 0x0000000200087245 */ /* 0x000fe40000201000 */
[----:B------:R-:W-:Y:S01]  /*25060*/  MOV R6, R18 ;  /* 0x0000001200067202 */ /* 0x000fe20000000f00 */
[----:B------:R-:W1:Y:S01]  /*25070*/  LDC.64 R20, c[0x0][0x640] ;  /* 0x00019000ff147b82 */ /* 0x000e620000000a00 */
[----:B------:R-:W-:-:S02]  /*25080*/  IMAD.X R3, RZ, RZ, ~R3, P0 ;  /* 0x000000ffff037224 */ /* 0x000fc400000e0e03 */
[----:B------:R-:W-:Y:S01]  /*25090*/  FMUL R9, R8, UR4 ;  /* 0x0000000408097c20 */ /* 0x000fe20008400000 */
[----:B------:R-:W-:Y:S01]  /*250a0*/  ULDC UR4, c[0x0][0x154] ;  /* 0x0000550000047ab9 */ /* 0x000fe20000000800 */
[----:B------:R-:W-:-:S03]  /*250b0*/  IMAD.WIDE.U32 R6, R5, R16, R6 ;  /* 0x0000001005067225 */ /* 0x000fc600078e0006 */
[----:B------:R-:W2:Y:S01]  /*250c0*/  LDC R11, c[0x0][0x144] ;  /* 0x00005100ff0b7b82 */ /* 0x000ea20000000800 */
[----:B------:R-:W-:Y:S01]  /*250d0*/  IMAD R8, R3, R16, RZ ;  /* 0x0000001003087224 */ /* 0x000fe200078e02ff */
[----:B------:R-:W3:Y:S03]  /*250e0*/  F2I.U32.TRUNC.NTZ R9, R9 ;  /* 0x0000000900097305 */ /* 0x000ee6000020f000 */
[----:B------:R-:W-:Y:S01]  /*250f0*/  IMAD R3, R5, R17, R8 ;  /* 0x0000001105037224 */ /* 0x000fe200078e0208 */
[----:B------:R-:W-:Y:S02]  /*25100*/  MOV R8, 0x1 ;  /* 0x0000000100087802 */ /* 0x000fe40000000f00 */
[----:B------:R-:W4:Y:S01]  /*25110*/  LDC R14, c[0x0][0x608] ;  /* 0x00018200ff0e7b82 */ /* 0x000f220000000800 */
[----:B------:R-:W-:-:S05]  /*25120*/  IMAD.IADD R3, R7, 0x1, R3 ;  /* 0x0000000107037824 */ /* 0x000fca00078e0203 */
[----:B0-----:R-:W-:Y:S02]  /*25130*/  SHF.R.U64 R10, R6, R12, R3 ;  /* 0x0000000c060a7219 */ /* 0x001fe40000001203 */
[----:B------:R-:W0:Y:S01]  /*25140*/  LDC R19, c[0x0][0x658] ;  /* 0x00019600ff137b82 */ /* 0x000e220000000800 */
[----:B------:R-:W-:Y:S01]  /*25150*/  I2FP.F32.U32 R6, R4 ;  /* 0x0000000400067245 */ /* 0x000fe20000201000 */
[----:B---3--:R-:W-:Y:S01]  /*25160*/  IMAD.MOV R5, RZ, RZ, -R9 ;  /* 0x000000ffff057224 */ /* 0x008fe200078e0a09 */
[----:B-1----:R-:W-:Y:S02]  /*25170*/  ISETP.NE.U32.AND P0, PT, R20, RZ, PT ;  /* 0x000000ff1400720c */ /* 0x002fe40003f05070 */
[----:B------:R-:W-:Y:S01]  /*25180*/  SHF.R.U32.HI R3, RZ, R12, R3 ;  /* 0x0000000cff037219 */ /* 0x000fe20000011603 */
[----:B------:R-:W-:Y:S01]  /*25190*/  FMUL R6, R6, UR4 ;  /* 0x0000000406067c20 */ /* 0x000fe20008400000 */
[----:B------:R-:W-:Y:S01]  /*251a0*/  ISETP.NE.AND.EX P0, PT, R21, RZ, PT, P0 ;  /* 0x000000ff1500720c */ /* 0x000fe20003f05300 */
[----:B------:R-:W1:Y:S01]  /*251b0*/  LDC R17, c[0x0][0x148] ;  /* 0x00005200ff117b82 */ /* 0x000e620000000800 */
[----:B--2---:R-:W-:-:S02]  /*251c0*/  IMAD R18, R11, R5, R2 ;  /* 0x000000050b127224 */ /* 0x004fc400078e0202 */
[----:B------:R-:W-:-:S05]  /*251d0*/  IMAD.MOV.U32 R12, RZ, RZ, -0x1 ;  /* 0xffffffffff0c7424 */ /* 0x000fca00078e00ff */
[----:B------:R-:W2:Y:S01]  /*251e0*/  LDC R16, c[0x0][0x600] ;  /* 0x00018000ff107b82 */ /* 0x000ea20000000800 */
[-CC-:B----4-:R-:W-:Y:S02]  /*251f0*/  SHF.R.U64 R15, R10, R14.reuse, R3.reuse ;  /* 0x0000000e0a0f7219 */ /* 0x190fe40000001203 */
[----:B------:R-:W-:Y:S02]  /*25200*/  SHF.R.U32.HI R2, RZ, R14, R3 ;  /* 0x0000000eff027219 */ /* 0x000fe40000011603 */
[----:B------:R3:W4:Y:S03]  /*25210*/  F2I.U32.TRUNC.NTZ R14, R6 ;  /* 0x00000006000e7305 */ /* 0x000726000020f000 */
[----:B------:R-:W1:Y:S01]  /*25220*/  LDC R22, c[0x0][0x648] ;  /* 0x00019200ff167b82 */ /* 0x000e620000000800 */
[-C--:B0-----:R-:W-:Y:S02]  /*25230*/  SHF.L.U32 R5, R12, R19.reuse, RZ ;  /* 0x000000130c057219 */ /* 0x081fe400000006ff */
[----:B------:R-:W-:-:S02]  /*25240*/  SHF.R.U64 R12, R15, R19, R2 ;  /* 0x000000130f0c7219 */ /* 0x000fc40000001202 */
[-C--:B------:R-:W-:Y:S02]  /*25250*/  SHF.R.U32.HI R3, RZ, R19.reuse, R2 ;  /* 0x00000013ff037219 */ /* 0x080fe40000011602 */
[----:B------:R-:W-:Y:S01]  /*25260*/  SHF.L.U32 R19, R8, R19, RZ ;  /* 0x0000001308137219 */ /* 0x000fe200000006ff */
[----:B------:R-:W0:Y:S01]  /*25270*/  LDC R23, c[0x0][0x638] ;  /* 0x00018e00ff177b82 */ /* 0x000e220000000800 */
[----:B------:R-:W-:Y:S01]  /*25280*/  LOP3.LUT R24, RZ, R5, RZ, 0x33, !PT ;  /* 0x00000005ff187212 */ /* 0x000fe200078e33ff */
[----:B------:R-:W-:-:S06]  /*25290*/  IMAD.MOV.U32 R2, RZ, RZ, R12 ;  /* 0x000000ffff027224 */ /* 0x000fcc00078e000c */
[----:B------:R-:W0:Y:S01]  /*252a0*/  LDC R25, c[0x0][0x610] ;  /* 0x00018400ff197b82 */ /* 0x000e220000000800 */
[----:B---34-:R-:W-:Y:S05]  /*252b0*/  @!P0 BRA `(.L_x_511) ;  /* 0x0000000000288947 */ /* 0x018fea0003800000 */
[----:B------:R-:W3:Y:S02]  /*252c0*/  LDC R5, c[0x0][0x64c] ;  /* 0x00019300ff057b82 */ /* 0x000ee40000000800 */
[----:B---3--:R-:W-:-:S05]  /*252d0*/  IADD3 R5, P0, R12, R5, RZ ;  /* 0x000000050c057210 */ /* 0x008fca0007f1e0ff */
        /* <DEDUP_REMOVED lines=8> */
.L_x_511:
[----:B------:R-:W3:Y:S01]  /*25360*/  LDC R5, c[0x0][0x65c] ;  /* 0x00019700ff057b82 */ /* 0x000ee20000000800 */
[----:B-1----:R-:W-:Y:S01]  /*25370*/  SHF.R.U64 R3, R2, R22, R3 ;  /* 0x0000001602037219 */ /* 0x002fe20000001203 */
[----:B--2---:R-:W-:Y:S01]  /*25380*/  VIADD R9, R16, 0xffffffff ;  /* 0xffffffff10097836 */ /* 0x004fe20000000000 */
[----:B------:R-:W-:Y:S01]  /*25390*/  LOP3.LUT R2, R15, R24, RZ, 0xc0, !PT ;  /* 0x000000180f027212 */ /* 0x000fe200078ec0ff */
[----:B------:R-:W-:Y:S01]  /*253a0*/  IMAD.MOV.U32 R6, RZ, RZ, R13 ;  /* 0x000000ffff067224 */ /* 0x000fe200078e000d */
[----:B------:R-:W-:-:S03]  /*253b0*/  IADD3 R14, -R14, RZ, RZ ;  /* 0x000000ff0e0e7210 */ /* 0x000fc60007ffe1ff */
[----:B------:R-:W-:Y:S01]  /*253c0*/  IMAD R7, R19, R3, R2 ;  /* 0x0000000313077224 */ /* 0x000fe200078e0202 */
[----:B---3--:R-:W-:Y:S01]  /*253d0*/  ISETP.NE.AND P0, PT, R5, 0x1, PT ;  /* 0x000000010500780c */ /* 0x008fe20003f05270 */
[----:B------:R-:W-:Y:S01]  /*253e0*/  IMAD.MOV R5, RZ, RZ, -R3 ;  /* 0x000000ffff057224 */ /* 0x000fe200078e0a03 */
[----:B------:R-:W-:-:S03]  /*253f0*/  LOP3.LUT R3, R10, R9, RZ, 0xc0, !PT ;  /* 0x000000090a037212 */ /* 0x000fc600078ec0ff */
[----:B0-----:R-:W-:Y:S02]  /*25400*/  IMAD R2, R5, R23, R12 ;  /* 0x0000001705027224 */ /* 0x001fe400078e020c */
[----:B------:R-:W-:Y:S02]  /*25410*/  IMAD.MOV.U32 R5, RZ, RZ, 0x1 ;  /* 0x00000001ff057424 */ /* 0x000fe400078e00ff */
[----:B------:R-:W-:-:S04]  /*25420*/  IMAD R2, R2, R16, R3 ;  /* 0x0000001002027224 */ /* 0x000fc800078e0203 */
[----:B------:R-:W-:-:S04]  /*25430*/  @P0 IMAD R18, R17, R14, R4 ;  /* 0x0000000e11120224 */ /* 0x000fc800078e0204 */
[----:B------:R-:W-:-:S05]  /*25440*/  IMAD R7, R7, R25, R18 ;  /* 0x0000001907077224 */ /* 0x000fca00078e0212 */
[----:B------:R-:W-:Y:S02]  /*25450*/  SEL R12, R2, R7, !P0 ;  /* 0x00000007020c7207 */ /* 0x000fe40004000000 */
[----:B------:R-:W-:-:S07]  /*25460*/  SEL R7, R7, R2, !P0 ;  /* 0x0000000207077207 */ /* 0x000fce0004000000 */
.L_x_509:
[----:B------:R-:W-:-:S08]  /*25470*/  NOP ;  /* 0x0000000000007918 */ /* 0x000fd00000000000 */
[----:B------:R-:W0:-:S00]  /*25480*/  USETMAXREG.DEALLOC.CTAPOOL 0x28 ;  /* 0x00000028000079c8 */ /* 0x000e0000080e0500 */
[----:B0-----:R-:W-:-:S13]  /*25490*/  ISETP.NE.AND P0, PT, R0, RZ, PT ;  /* 0x000000ff0000720c */ /* 0x001fda0003f05270 */
[----:B------:R-:W-:Y:S05]  /*254a0*/  @P0 EXIT ;  /* 0x000000000000094d */ /* 0x000fea0003800000 */
[----:B------:R-:W-:Y:S01]  /*254b0*/  LOP3.LUT P0, RZ, R5, 0xff, RZ, 0xc0, !PT ;  /* 0x000000ff05ff7812 */ /* 0x000fe2000780c0ff */
[----:B------:R-:W-:Y:S01]  /*254c0*/  IMAD.MOV.U32 R0, RZ, RZ, RZ ;  /* 0x000000ffff007224 */ /* 0x000fe200078e00ff */
[----:B------:R-:W-:-:S11]  /*254d0*/  MOV R8, 0x1 ;  /* 0x0000000100087802 */ /* 0x000fd60000000f00 */
[----:B------:R-:W-:Y:S05]  /*254e0*/  @!P0 BRA `(.L_x_512) ;  /* 0x0000000c00888947 */ /* 0x000fea0003800000 */
[----:B------:R-:W2:Y:S01]  /*254f0*/  LDL R2, [R1+0xb0] ;  /* 0x0000b00001027983 */ /* 0x000ea20000100800 */
[----:B------:R-:W0:Y:S01]  /*25500*/  LDC R0, c[0x0][0x28c] ;  /* 0x0000a300ff007b82 */ /* 0x000e220000000800 */
[----:B------:R-:W-:Y:S01]  /*25510*/  ULDC UR5, c[0x0][0x658] ;  /* 0x0001960000057ab9 */ /* 0x000fe20000000800 */
[----:B------:R-:W-:Y:S01]  /*25520*/  UMOV UR7, 0xffffffff ;  /* 0xffffffff00077882 */ /* 0x000fe20000000000 */
[----:B------:R-:W1:Y:S01]  /*25530*/  S2R R4, SR_TID.X ;  /* 0x0000000000047919 */ /* 0x000e620000002100 */
[----:B------:R-:W-:Y:S01]  /*25540*/  ULDC UR6, c[0x0][0xc] ;  /* 0x0000030000067ab9 */ /* 0x000fe20000000800 */
[----:B------:R-:W-:Y:S01]  /*25550*/  USHF.L.U32 UR9, UR7, UR5, URZ ;  /* 0x0000000507097299 */ /* 0x000fe2000800063f */
[----:B------:R-:W-:Y:S01]  /*25560*/  BSSY B0, `(.L_x_512) ;  /* 0x00000da000007945 */ /* 0x000fe20003800000 */
[----:B------:R-:W-:Y:S01]  /*25570*/  UMOV UR8, 0x1 ;  /* 0x0000000100087882 */ /* 0x000fe20000000000 */
[----:B------:R-:W-:Y:S01]  /*25580*/  ULDC UR7, c[0x0][0x10] ;  /* 0x0000040000077ab9 */ /* 0x000fe20000000800 */
[----:B------:R-:W-:Y:S01]  /*25590*/  USHF.L.U32 UR5, UR8, UR5, URZ ;  /* 0x0000000508057299 */ /* 0x000fe2000800063f */
[----:B------:R-:W-:Y:S01]  /*255a0*/  IMAD.MOV.U32 R10, RZ, RZ, 0x1 ;  /* 0x00000001ff0a7424 */ /* 0x000fe200078e00ff */
[----:B------:R-:W-:Y:S01]  /*255b0*/  UIMAD.WIDE.U32 UR6, UR6, UR7, URZ ;  /* 0x00000007060672a5 */ /* 0x000fe2000f8e003f */
[----:B------:R-:W-:Y:S01]  /*255c0*/  IMAD.MOV.U32 R8, RZ, RZ, 0x1 ;  /* 0x00000001ff087424 */ /* 0x000fe200078e00ff */
[----:B------:R-:W-:Y:S01]  /*255d0*/  ULDC UR8, c[0x0][0x14] ;  /* 0x0000050000087ab9 */ /* 0x000fe20000000800 */
[----:B------:R-:W-:Y:S01]  /*255e0*/  ULDC UR4, c[0x0][0x600] ;  /* 0x0001800000047ab9 */ /* 0x000fe20000000800 */
[----:B------:R-:W-:-:S02]  /*255f0*/  UIMAD.WIDE.U32 UR30, UR6, UR8, URZ ;  /* 0x00000008061e72a5 */ /* 0x000fc4000f8e003f */
[----:B------:R-:W-:Y:S02]  /*25600*/  UIMAD UR7, UR7, UR8, URZ ;  /* 0x00000008070772a4 */ /* 0x000fe4000f8e023f */
[----:B------:R-:W-:Y:S02]  /*25610*/  UIADD3 UR4, UR4, -0x1, URZ ;  /* 0xffffffff04047890 */ /* 0x000fe4000fffe03f */
[----:B------:R-:W-:Y:S02]  /*25620*/  ULOP3.LUT UR6, URZ, UR9, URZ, 0x33, !UPT ;  /* 0x000000093f067292 */ /* 0x000fe4000f8e333f */
[----:B------:R-:W-:Y:S01]  /*25630*/  UIADD3 UR7, UR31, UR7, URZ ;  /* 0x000000071f077290 */ /* 0x000fe2000fffe03f */
[----:B0-----:R-:W-:Y:S01]  /*25640*/  VIADD R0, R0, 0x7f ;  /* 0x0000007f00007836 */ /* 0x001fe20000000000 */
[----:B------:R-:W-:-:S04]  /*25650*/  ULDC.64 UR38, c[0x0][0x198] ;  /* 0x0000660000267ab9 */ /* 0x000fc80000000a00 */
[----:B------:R-:W-:-:S04]  /*25660*/  SHF.R.S32.HI R3, RZ, 0x1f, R0 ;  /* 0x0000001fff037819 */ /* 0x000fc80000011400 */
[----:B------:R-:W-:Y:S02]  /*25670*/  LEA.HI R3, R3, R0, RZ, 0x7 ;  /* 0x0000000003037211 */ /* 0x000fe400078f38ff */
[C---:B-1----:R-:W-:Y:S02]  /*25680*/  LOP3.LUT P2, RZ, R4.reuse, 0x7f, RZ, 0xc0, !PT ;  /* 0x0000007f04ff7812 */ /* 0x042fe4000784c0ff */
[----:B------:R-:W-:Y:S02]  /*25690*/  SHF.R.S32.HI R11, RZ, 0x7, R3 ;  /* 0x00000007ff0b7819 */ /* 0x000fe40000011403 */
[----:B------:R-:W-:Y:S02]  /*256a0*/  LOP3.LUT P0, RZ, R4, 0x1f, RZ, 0xc0, !PT ;  /* 0x0000001f04ff7812 */ /* 0x000fe4000780c0ff */
[----:B------:R-:W-:Y:S01]  /*256b0*/  MOV R0, RZ ;  /* 0x000000ff00007202 */ /* 0x000fe20000000f00 */
[----:B------:R-:W-:Y:S01]  /*256c0*/  VIADD R9, R11, 0x1 ;  /* 0x000000010b097836 */ /* 0x000fe20000000000 */
[----:B------:R-:W-:-:S02]  /*256d0*/  PLOP3.LUT P0, PT, P0, P2, PT, 0x8a, 0x0 ;  /* 0x000000000000781c */ /* 0x000fc40000705172 */
[----:B--2---:R-:W-:-:S11]  /*256e0*/  LOP3.LUT R13, R2, 0x2, RZ, 0xfc, !PT ;  /* 0x00000002020d7812 */ /* 0x004fd600078efcff */
.L_x_524:
[----:B------:R-:W-:-:S03]  /*256f0*/  UMOV UR8, 0xffffffff ;  /* 0xffffffff00087882 */ /* 0x000fc60000000000 */
[----:B------:R-:W-:Y:S05]  /*25700*/  BRA.DIV UR8, `(.L_x_513) ;  /* 0x0000000e08a87947 */ /* 0x000fea000b800000 */
[----:B------:R-:W-:-:S13]  /*25710*/  ELECT P6, URZ, PT ;  /* 0x00000000003f782f */ /* 0x000fda00038c0000 */
.L_x_533:
[----:B------:R-:W0:Y:S01]  /*25720*/  LDC R2, c[0x0][0x28c] ;  /* 0x0000a300ff027b82 */ /* 0x000e220000000800 */
[----:B------:R-:W-:Y:S01]  /*25730*/  BSSY B1, `(.L_x_514) ;  /* 0x0000043000017945 */ /* 0x000fe20003800000 */
[----:B0-----:R-:W-:-:S13]  /*25740*/  ISETP.LT.OR P6, PT, R2, 0x1, !P6 ;  /* 0x000000010200780c */ /* 0x001fda00077c1670 */
[----:B------:R-:W-:Y:S05]  /*25750*/  @P6 BRA `(.L_x_515) ;  /* 0x0000000400006947 */ /* 0x000fea0003800000 */
[----:B------:R-:W-:Y:S01]  /*25760*/  IMAD R14, R7, 0xc0, RZ ;  /* 0x000000c0070e7824 */ /* 0x000fe200078e02ff */
[----:B------:R-:W-:Y:S01]  /*25770*/  MOV R4, R0 ;  /* 0x0000000000047202 */ /* 0x000fe20000000f00 */
[----:B------:R-:W-:Y:S02]  /*25780*/  IMAD R15, R12, 0xf0, RZ ;  /* 0x000000f00c0f7824 */ /* 0x000fe400078e02ff */
[----:B------:R-:W-:Y:S02]  /*25790*/  IMAD.MOV.U32 R16, RZ, RZ, RZ ;  /* 0x000000ffff107224 */ /* 0x000fe400078e00ff */
[----:B------:R-:W-:Y:S02]  /*257a0*/  IMAD.MOV.U32 R2, RZ, RZ, R9 ;  /* 0x000000ffff027224 */ /* 0x000fe400078e0009 */
[----:B------:R-:W-:-:S07]  /*257b0*/  IMAD.MOV.U32 R3, RZ, RZ, R8 ;  /* 0x000000ffff037224 */ /* 0x000fce00078e0008 */
.L_x_519:
[----:B------:R-:W0:Y:S01]  /*257c0*/  S2R R12, SR_CgaCtaId ;  /* 0x00000000000c7919 */ /* 0x000e220000008800 */
[----:B------:R-:W-:Y:S01]  /*257d0*/  MOV R5, 0x400 ;  /* 0x0000040000057802 */ /* 0x000fe20000000f00 */
[----:B------:R-:W1:Y:S03]  /*257e0*/  @!P2 LDC R7, c[0x0][0x500] ;  /* 0x00014000ff07ab82 */ /* 0x000e660000000800 */
[----:B0-----:R-:W-:Y:S02]  /*257f0*/  LEA R17, R12, R5, 0x18 ;  /* 0x000000050c117211 */ /* 0x001fe400078ec0ff */
[----:B------:R-:W-:-:S03]  /*25800*/  SHF.L.U32 R5, R3, 0x1f, RZ ;  /* 0x0000001f03057819 */ /* 0x000fc600000006ff */
[----:B------:R-:W-:-:S04]  /*25810*/  IMAD R12, R4, 0x8, R17 ;  /* 0x00000008040c7824 */ /* 0x000fc800078e0211 */
[----:B------:R-:W0:Y:S02]  /*25820*/  SYNCS.PHASECHK.TRANS64.TRYWAIT P1, [R12+URZ+0x10], R5 ;  /* 0x000010050c0075a7 */ /* 0x000e24000802017f */
[----:B01----:R-:W-:Y:S05]  /*25830*/  @!P1 BRA `(.L_x_516) ;  /* 0x0000000c007c9947 */ /* 0x003fea0003800000 */
.L_x_534:
[----:B0-----:R-:W-:Y:S01]  /*25840*/  PRMT R5, R13, 0x9910, RZ ;  /* 0x000099100d057816 */ /* 0x001fe200000000ff */
[----:B------:R0:W-:Y:S03]  /*25850*/  @!P2 SYNCS.ARRIVE.TRANS64 RZ, [R12+URZ], R7 ;  /* 0x000000070cffa9a7 */ /* 0x0001e6000800003f */
[----:B------:R-:W-:-:S13]  /*25860*/  ISETP.NE.AND P1, PT, R5, 0x2, PT ;  /* 0x000000020500780c */ /* 0x000fda0003f25270 */
[----:B0-----:R-:W-:Y:S05]  /*25870*/  @P1 BRA `(.L_x_517) ;  /* 0x0000000000041947 */ /* 0x001fea0003800000 */
[----:B------:R-:W-:Y:S01]  /*25880*/  BPT.TRAP 0x1 ;  /* 0x000000040000795c */ /* 0x000fe20000300000 */
.L_x_517:
[----:B------:R-:W-:Y:S05]  /*25890*/  @P0 BRA `(.L_x_518) ;  /* 0x0000000000040947 */ /* 0x000fea0003800000 */
[----:B------:R-:W-:Y:S01]  /*258a0*/  BPT.TRAP 0x1 ;  /* 0x000000040000795c */ /* 0x000fe20000300000 */
.L_x_518:
[--C-:B------:R-:W-:Y:S01]  /*258b0*/  IMAD R5, R4, 0xc000, R17.reuse ;  /* 0x0000c00004057824 */ /* 0x100fe200078e0211 */
[----:B------:R-:W-:Y:S01]  /*258c0*/  R2UR UR34, R16 ;  /* 0x00000000102272ca */ /* 0x000fe200000e0000 */
[----:B------:R-:W-:Y:S01]  /*258d0*/  IMAD R17, R4, 0xf000, R17 ;  /* 0x0000f00004117824 */ /* 0x000fe200078e0211 */
[----:B------:R-:W-:Y:S01]  /*258e0*/  R2UR UR33, R12 ;  /* 0x000000000c2172ca */ /* 0x000fe200000e0000 */
[----:B------:R-:W-:Y:S01]  /*258f0*/  VIADD R2, R2, 0xffffffff ;  /* 0xffffffff02027836 */ /* 0x000fe20000000000 */
[----:B------:R-:W-:Y:S01]  /*25900*/  R2UR UR24, R5 ;  /* 0x00000000051872ca */ /* 0x000fe200000e0000 */
[----:B------:R-:W-:Y:S01]  /*25910*/  UIADD3 UR14, UP0, UR38, 0xf0, URZ ;  /* 0x000000f0260e7890 */ /* 0x000fe2000ff1e03f */
[----:B------:R-:W-:Y:S01]  /*25920*/  R2UR UR8, R17 ;  /* 0x00000000110872ca */ /* 0x000fe200000e0000 */
[----:B------:R-:W-:Y:S01]  /*25930*/  UIADD3 UR40, UP1, UR38, 0x1f0, URZ ;  /* 0x000001f026287890 */ /* 0x000fe2000ff3e03f */
[----:B------:R-:W-:Y:S01]  /*25940*/  R2UR UR36, R6 ;  /* 0x00000000062472ca */ /* 0x000fe200000e0000 */
[----:B------:R-:W-:Y:S01]  /*25950*/  UIADD3.X UR15, URZ, UR39, URZ, UP0, !UPT ;  /* 0x000000273f0f7290 */ /* 0x000fe200087fe43f */
[----:B------:R-:W-:Y:S01]  /*25960*/  R2UR UR35, R14 ;  /* 0x000000000e2372ca */ /* 0x000fe200000e0000 */
[----:B------:R-:W-:Y:S01]  /*25970*/  UIADD3.X UR41, URZ, UR39, URZ, UP1, !UPT ;  /* 0x000000273f297290 */ /* 0x000fe20008ffe43f */
[----:B------:R-:W-:Y:S01]  /*25980*/  R2UR UR19, R15 ;  /* 0x000000000f1372ca */ /* 0x000fe200000e0000 */
[----:B------:R-:W-:Y:S01]  /*25990*/  UIADD3 UR26, UR34, 0x40, URZ ;  /* 0x00000040221a7890 */ /* 0x000fe2000fffe03f */
[----:B------:R-:W-:Y:S01]  /*259a0*/  ISETP.GT.AND P3, PT, R2, 0x1, PT ;  /* 0x000000010200780c */ /* 0x000fe20003f64270 */
[----:B------:R-:W-:Y:S01]  /*259b0*/  VIADD R4, R4, 0x1 ;  /* 0x0000000104047836 */ /* 0x000fe20000000000 */
[----:B------:R-:W-:Y:S01]  /*259c0*/  UMOV UR22, 0x0 ;  /* 0x0000000000167882 */ /* 0x000fe20000000000 */
[----:B------:R-:W-:Y:S01]  /*259d0*/  UIADD3 UR32, UR24, 0x100, URZ ;  /* 0x0000010018207890 */ /* 0x000fe2000fffe03f */
[----:B------:R-:W-:Y:S01]  /*259e0*/  VIADD R16, R16, 0x80 ;  /* 0x0000008010107836 */ /* 0x000fe20000000000 */
[----:B------:R-:W-:Y:S01]  /*259f0*/  UIADD3 UR24, UR24, 0x6100, URZ ;  /* 0x0000610018187890 */ /* 0x000fe2000fffe03f */
[----:B------:R-:W-:Y:S01]  /*25a00*/  ISETP.NE.AND P1, PT, R4, 0x2, PT ;  /* 0x000000020400780c */ /* 0x000fe20003f25270 */
[----:B------:R-:W-:-:S02]  /*25a10*/  UIADD3 UR16, UR8, 0x18100, URZ ;  /* 0x0001810008107890 */ /* 0x000fc4000fffe03f */
[----:B------:R-:W-:Y:S01]  /*25a20*/  UIADD3 UR8, UR8, 0x1f900, URZ ;  /* 0x0001f90008087890 */ /* 0x000fe2000fffe03f */
[----:B------:R-:W-:Y:S01]  /*25a30*/  SEL R12, RZ, 0x1, P1 ;  /* 0x00000001ff0c7807 */ /* 0x000fe20000800000 */
[----:B------:R-:W-:Y:S01]  /*25a40*/  UMOV UR23, 0x10000000 ;  /* 0x1000000000177882 */ /* 0x000fe20000000000 */
[----:B------:R-:W-:Y:S01]  /*25a50*/  UMOV UR25, UR33 ;  /* 0x0000002100197c82 */ /* 0x000fe20008000000 */
[----:B------:R-:W-:Y:S01]  /*25a60*/  UMOV UR28, UR36 ;  /* 0x00000024001c7c82 */ /* 0x000fe20008000000 */
[----:B------:R-:W-:Y:S01]  /*25a70*/  UMOV UR27, UR35 ;  /* 0x00000023001b7c82 */ /* 0x000fe20008000000 */
[----:B------:R-:W-:Y:S01]  /*25a80*/  UMOV UR17, UR33 ;  /* 0x0000002100117c82 */ /* 0x000fe20008000000 */
[----:B------:R-:W-:Y:S01]  /*25a90*/  UMOV UR18, UR34 ;  /* 0x0000002200127c82 */ /* 0x000fe20008000000 */
[----:B------:R-:W-:Y:S01]  /*25aa0*/  UMOV UR20, UR36 ;  /* 0x0000002400147c82 */ /* 0x000fe20008000000 */
[----:B------:R0:W-:Y:S01]  /*25ab0*/  UTMALDG.3D [UR32], [UR14], desc[UR22] ;  /* 0x000016200e0075b4 */ /* 0x0001e20008011000 */
[----:B------:R-:W-:Y:S01]  /*25ac0*/  UMOV UR9, UR33 ;  /* 0x0000002100097c82 */ /* 0x000fe20008000000 */
[----:B------:R-:W-:Y:S01]  /*25ad0*/  UMOV UR11, UR19 ;  /* 0x00000013000b7c82 */ /* 0x000fe20008000000 */
[----:B------:R-:W-:Y:S01]  /*25ae0*/  UMOV UR12, UR36 ;  /* 0x00000024000c7c82 */ /* 0x000fe20008000000 */
[----:B------:R-:W-:Y:S01]  /*25af0*/  UMOV UR10, UR26 ;  /* 0x0000001a000a7c82 */ /* 0x000fe20008000000 */
[----:B------:R-:W-:-:S02]  /*25b00*/  LOP3.LUT R3, R3, R12, RZ, 0x3c, !PT ;  /* 0x0000000c03037212 */ /* 0x000fc400078e3cff */
[----:B------:R-:W-:Y:S01]  /*25b10*/  SEL R4, R4, RZ, P1 ;  /* 0x000000ff04047207 */ /* 0x000fe20000800000 */
[----:B------:R0:W-:Y:S01]  /*25b20*/  UTMALDG.3D [UR24], [UR14], desc[UR22] ;  /* 0x000016180e0075b4 */ /* 0x0001e20008011000 */
[----:B------:R0:W-:Y:S01]  /*25b30*/  UTMALDG.3D [UR16], [UR40], desc[UR22] ;  /* 0x00001610280075b4 */ /* 0x0001e20008011000 */
[----:B------:R0:W-:Y:S02]  /*25b40*/  UTMALDG.3D [UR8], [UR40], desc[UR22] ;  /* 0x00001608280075b4 */ /* 0x0001e40008011000 */
[----:B0-----:R-:W-:Y:S05]  /*25b50*/  @P3 BRA `(.L_x_519) ;  /* 0xfffffffc00183947 */ /* 0x001fea000383ffff */
.L_x_515:
[----:B------:R-:W-:Y:S05]  /*25b60*/  BSYNC B1 ;  /* 0x0000000000017941 */ /* 0x000fea0003800000 */
.L_x_514:
[----:B------:R-:W2:Y:S01]  /*25b70*/  LDL.LU R18, [R1+0xb8] ;  /* 0x0000b80001127983 */ /* 0x000ea20000300800 */
[----:B------:R-:W-:Y:S01]  /*25b80*/  LOP3.LUT P3, RZ, R10, 0xff, RZ, 0xc0, !PT ;  /* 0x000000ff0aff7812 */ /* 0x000fe2000786c0ff */
[----:B------:R-:W-:Y:S02]  /*25b90*/  ULDC.64 UR8, c[0x0][0x650] ;  /* 0x0001940000087ab9 */ /* 0x000fe40000000a00 */
[----:B------:R-:W3:Y:S01]  /*25ba0*/  LDL.LU R17, [R1+0xbc] ;  /* 0x0000bc0001117983 */ /* 0x000ee20000300800 */
[----:B------:R-:W-:Y:S01]  /*25bb0*/  IADD3 R0, R11, R0, RZ ;  /* 0x000000000b007210 */ /* 0x000fe20007ffe0ff */
[----:B------:R-:W-:Y:S01]  /*25bc0*/  BSSY B1, `(.L_x_520) ;  /* 0x0000071000017945 */ /* 0x000fe20003800000 */
[----:B------:R-:W-:Y:S01]  /*25bd0*/  IMAD.MOV.U32 R7, RZ, RZ, -0x1 ;  /* 0xffffffffff077424 */ /* 0x000fe200078e00ff */
[----:B------:R-:W-:Y:S01]  /*25be0*/  PRMT R10, RZ, 0x7610, R10 ;  /* 0x00007610ff0a7816 */ /* 0x000fe2000000000a */
[----:B------:R-:W-:Y:S01]  /*25bf0*/  IMAD.MOV.U32 R12, RZ, RZ, -0x1 ;  /* 0xffffffffff0c7424 */ /* 0x000fe200078e00ff */
[----:B------:R-:W-:Y:S01]  /*25c00*/  ISETP.GT.U32.AND P1, PT, R0, 0x1, PT ;  /* 0x000000010000780c */ /* 0x000fe20003f24070 */
[----:B------:R-:W-:Y:S01]  /*25c10*/  IMAD.MOV.U32 R6, RZ, RZ, -0x1 ;  /* 0xffffffffff067424 */ /* 0x000fe200078e00ff */
[----:B------:R-:W-:-:S02]  /*25c20*/  SHF.R.U32.HI R2, RZ, 0x1, R0 ;  /* 0x00000001ff027819 */ /* 0x000fc40000011600 */
[----:B------:R-:W0:Y:S01]  /*25c30*/  @P3 S2R R4, SR_CgaCtaId ;  /* 0x0000000000043919 */ /* 0x000e220000008800 */
[----:B------:R-:W-:Y:S02]  /*25c40*/  @P3 MOV R3, 0x400 ;  /* 0x0000040000033802 */ /* 0x000fe40000000f00 */
[----:B------:R-:W-:Y:S02]  /*25c50*/  ISETP.LT.U32.AND P1, PT, R11, 0x2, P1 ;  /* 0x000000020b00780c */ /* 0x000fe40000f21070 */
[----:B------:R-:W-:Y:S02]  /*25c60*/  LOP3.LUT R2, R2, 0x1, RZ, 0xc0, !PT ;  /* 0x0000000102027812 */ /* 0x000fe400078ec0ff */
[----:B------:R-:W-:Y:S02]  /*25c70*/  LOP3.LUT R0, R0, 0x1, RZ, 0xc0, !PT ;  /* 0x0000000100007812 */ /* 0x000fe400078ec0ff */
[----:B0-----:R-:W-:-:S04]  /*25c80*/  @P3 LEA R3, R4, R3, 0x18 ;  /* 0x0000000304033211 */ /* 0x001fc800078ec0ff */
[----:B------:R0:W-:Y:S01]  /*25c90*/  @P3 SYNCS.ARRIVE.TRANS64.A1T0 RZ, [R3+URZ+0x38], RZ ;  /* 0x000038ff03ff39a7 */ /* 0x0001e2000810003f */
[----:B------:R-:W-:-:S04]  /*25ca0*/  ISETP.NE.U32.AND P3, PT, R2, 0x1, PT ;  /* 0x000000010200780c */ /* 0x000fc80003f65070 */
[----:B------:R-:W-:Y:S02]  /*25cb0*/  ISETP.GT.U32.AND P3, PT, R11, 0x1, !P3 ;  /* 0x000000010b00780c */ /* 0x000fe40005f64070 */
[----:B0-----:R-:W-:Y:S02]  /*25cc0*/  SEL R3, RZ, 0x1, !P1 ;  /* 0x00000001ff037807 */ /* 0x001fe40004800000 */
[----:B------:R-:W-:-:S04]  /*25cd0*/  SEL R2, RZ, 0x1, !P3 ;  /* 0x00000001ff027807 */ /* 0x000fc80005800000 */
[----:B------:R-:W-:Y:S02]  /*25ce0*/  LOP3.LUT R8, R2, R8, R3, 0x96, !PT ;  /* 0x0000000802087212 */ /* 0x000fe400078e9603 */
[----:B------:R-:W-:Y:S02]  /*25cf0*/  PRMT R2, RZ, 0x7610, R2 ;  /* 0x00007610ff027816 */ /* 0x000fe40000000002 */
[----:B---3--:R-:W-:-:S04]  /*25d00*/  IADD3 R17, P4, R17, UR30, RZ ;  /* 0x0000001e11117c10 */ /* 0x008fc8000ff9e0ff */
[----:B--2---:R-:W-:Y:S01]  /*25d10*/  IADD3.X R18, R18, UR7, RZ, P4, !PT ;  /* 0x0000000712127c10 */ /* 0x004fe2000a7fe4ff */
[----:B------:R0:W-:Y:S01]  /*25d20*/  STL [R1+0xbc], R17 ;  /* 0x0000bc1101007387 */ /* 0x0001e20000100800 */
[----:B------:R-:W-:-:S03]  /*25d30*/  ISETP.GE.U32.AND P4, PT, R17, UR8, PT ;  /* 0x0000000811007c0c */ /* 0x000fc6000bf86070 */
[----:B------:R0:W-:Y:S01]  /*25d40*/  STL [R1+0xb8], R18 ;  /* 0x0000b81201007387 */ /* 0x0001e20000100800 */
[----:B------:R-:W-:-:S13]  /*25d50*/  ISETP.GE.U32.AND.EX P1, PT, R18, UR9, PT, P4 ;  /* 0x0000000912007c0c */ /* 0x000fda000bf26140 */
[----:B0-----:R-:W-:Y:S05]  /*25d60*/  @P1 BRA `(.L_x_521) ;  /* 0x0000000400581947 */ /* 0x001fea0003800000 */
[----:B------:R-:W-:Y:S01]  /*25d70*/  ULDC.64 UR8, c[0x0][0x628] ;  /* 0x00018a0000087ab9 */ /* 0x000fe20000000a00 */
[----:B------:R-:W0:Y:S01]  /*25d80*/  S2R R14, SR_CTAID.X ;  /* 0x00000000000e7919 */ /* 0x000e220000002500 */
[----:B------:R-:W-:Y:S01]  /*25d90*/  ISETP.NE.U32.AND P1, PT, RZ, UR8, PT ;  /* 0x00000008ff007c0c */ /* 0x000fe2000bf25070 */
[----:B------:R-:W-:Y:S01]  /*25da0*/  ULDC UR11, c[0x0][0x630] ;  /* 0x00018c00000b7ab9 */ /* 0x000fe20000000800 */
[----:B------:R-:W-:Y:S01]  /*25db0*/  IMAD.MOV.U32 R2, RZ, RZ, R17 ;  /* 0x000000ffff027224 */ /* 0x000fe200078e0011 */
[----:B------:R-:W1:Y:S01]  /*25dc0*/  S2R R12, SR_CTAID.Y ;  /* 0x00000000000c7919 */ /* 0x000e620000002600 */
[----:B------:R-:W-:Y:S02]  /*25dd0*/  ISETP.NE.AND.EX P1, PT, RZ, UR9, PT, P1 ;  /* 0x00000009ff007c0c */ /* 0x000fe4000bf25310 */
[----:B------:R-:W-:-:S11]  /*25de0*/  MOV R3, R18 ;  /* 0x0000001200037202 */ /* 0x000fd60000000f00 */
[----:B------:R-:W-:Y:S05]  /*25df0*/  @!P1 BRA `(.L_x_522) ;  /* 0x0000000000289947 */ /* 0x000fea0003800000 */
[----:B------:R-:W-:Y:S02]  /*25e00*/  ULDC UR10, c[0x0][0x634] ;  /* 0x00018d00000a7ab9 */ /* 0x000fe40000000800 */
[----:B------:R-:W-:-:S05]  /*25e10*/  IADD3 R7, P1, R17, UR10, RZ ;  /* 0x0000000a11077c10 */ /* 0x000fca000ff3e0ff */
[----:B------:R-:W-:-:S04]  /*25e20*/  IMAD.X R15, RZ, RZ, R18, P1 ;  /* 0x000000ffff0f7224 */ /* 0x000fc800008e0612 */
[----:B------:R-:W-:-:S04]  /*25e30*/  IMAD.WIDE.U32 R4, R15, UR8, RZ ;  /* 0x000000080f047c25 */ /* 0x000fc8000f8e00ff */
[----:B------:R-:W-:-:S04]  /*25e40*/  IMAD.WIDE.U32 R4, P1, R7, UR9, R4 ;  /* 0x0000000907047c25 */ /* 0x000fc8000f820004 */
[----:B------:R-:W-:-:S04]  /*25e50*/  IMAD.WIDE.U32 R6, R7, UR8, RZ ;  /* 0x0000000807067c25 */ /* 0x000fc8000f8e00ff */
[----:B------:R-:W-:Y:S01]  /*25e60*/  IMAD.X R3, RZ, RZ, RZ, P1 ;  /* 0x000000ffff037224 */ /* 0x000fe200008e06ff */
[----:B------:R-:W-:Y:S01]  /*25e70*/  IADD3 RZ, P1, R7, R4, RZ ;  /* 0x0000000407ff7210 */ /* 0x000fe20007f3e0ff */
[----:B------:R-:W-:-:S04]  /*25e80*/  IMAD.MOV.U32 R2, RZ, RZ, R5 ;  /* 0x000000ffff027224 */ /* 0x000fc800078e0005 */
[----:B------:R-:W-:-:S08]  /*25e90*/  IMAD.WIDE.U32.X R2, R15, UR9, R2, P1 ;  /* 0x000000090f027c25 */ /* 0x000fd000088e0402 */
.L_x_522:
[--C-:B------:R-:W-:Y:S01]  /*25ea0*/  SHF.R.U64 R6, R2, UR11, R3.reuse ;  /* 0x0000000b02067c19 */ /* 0x100fe20008001203 */
[----:B------:R-:W-:Y:S01]  /*25eb0*/  ULDC.64 UR8, c[0x0][0x620] ;  /* 0x0001880000087ab9 */ /* 0x000fe20000000a00 */
[----:B------:R-:W-:Y:S01]  /*25ec0*/  SHF.R.U32.HI R2, RZ, UR11, R3 ;  /* 0x0000000bff027c19 */ /* 0x000fe20008011603 */
[----:B------:R-:W-:Y:S01]  /*25ed0*/  IMAD.MOV.U32 R3, RZ, RZ, R18 ;  /* 0x000000ffff037224 */ /* 0x000fe200078e0012 */
[----:B------:R-:W-:Y:S01]  /*25ee0*/  IADD3 R5, P1, RZ, -R6, RZ ;  /* 0x80000006ff057210 */ /* 0x000fe20007f3e0ff */
[----:B------:R-:W2:Y:S01]  /*25ef0*/  LDC R21, c[0x0][0x144] ;  /* 0x00005100ff157b82 */ /* 0x000ea20000000800 */
[----:B0-----:R-:W-:Y:S01]  /*25f00*/  I2FP.F32.U32 R7, R14 ;  /* 0x0000000e00077245 */ /* 0x001fe20000201000 */
[----:B------:R-:W-:Y:S01]  /*25f10*/  ULDC.64 UR12, c[0x0][0x640] ;  /* 0x00019000000c7ab9 */ /* 0x000fe20000000a00 */
[----:B------:R-:W-:Y:S01]  /*25f20*/  ULDC UR10, c[0x0][0x608] ;  /* 0x00018200000a7ab9 */ /* 0x000fe20000000800 */
[----:B------:R-:W-:Y:S01]  /*25f30*/  IMAD.X R2, RZ, RZ, ~R2, P1 ;  /* 0x000000ffff027224 */ /* 0x000fe200008e0e02 */
[----:B------:R-:W-:-:S03]  /*25f40*/  ISETP.NE.U32.AND P1, PT, RZ, UR12, PT ;  /* 0x0000000cff007c0c */ /* 0x000fc6000bf25070 */
[----:B------:R-:W-:Y:S01]  /*25f50*/  IMAD R4, R2, UR8, RZ ;  /* 0x0000000802047c24 */ /* 0x000fe2000f8e02ff */
[----:B------:R-:W-:Y:S02]  /*25f60*/  MOV R2, R17 ;  /* 0x0000001100027202 */ /* 0x000fe40000000f00 */
[----:B------:R-:W0:Y:S01]  /*25f70*/  LDC R17, c[0x0][0x148] ;  /* 0x00005200ff117b82 */ /* 0x000e220000000800 */
[----:B------:R-:W-:Y:S02]  /*25f80*/  ISETP.NE.AND.EX P1, PT, RZ, UR13, PT, P1 ;  /* 0x0000000dff007c0c */ /* 0x000fe4000bf25310 */
[----:B------:R-:W-:Y:S01]  /*25f90*/  IMAD.WIDE.U32 R2, R5, UR8, R2 ;  /* 0x0000000805027c25 */ /* 0x000fe2000f8e0002 */
[----:B------:R-:W-:-:S03]  /*25fa0*/  ULDC UR8, c[0x0][0x150] ;  /* 0x0000540000087ab9 */ /* 0x000fc60000000800 */
[----:B------:R-:W-:Y:S02]  /*25fb0*/  IMAD R5, R5, UR9, R4 ;  /* 0x0000000905057c24 */ /* 0x000fe4000f8e0204 */
[----:B------:R-:W-:Y:S01]  /*25fc0*/  FMUL R4, R7, UR8 ;  /* 0x0000000807047c20 */ /* 0x000fe20008400000 */
[----:B------:R-:W-:Y:S01]  /*25fd0*/  ULDC UR8, c[0x0][0x618] ;  /* 0x0001860000087ab9 */ /* 0x000fe20000000800 */
[----:B------:R-:W-:Y:S01]  /*25fe0*/  ULDC UR9, c[0x0][0x154] ;  /* 0x0000550000097ab9 */ /* 0x000fe20000000800 */
[----:B------:R-:W-:-:S03]  /*25ff0*/  IMAD.IADD R3, R3, 0x1, R5 ;  /* 0x0000000103037824 */ /* 0x000fc600078e0205 */
[----:B------:R-:W3:Y:S02]  /*26000*/  F2I.U32.TRUNC.NTZ R4, R4 ;  /* 0x0000000400047305 */ /* 0x000ee4000020f000 */
[----:B------:R-:W-:Y:S02]  /*26010*/  SHF.R.U64 R7, R2, UR8, R3 ;  /* 0x0000000802077c19 */ /* 0x000fe40008001203 */
[----:B-1----:R-:W-:-:S05]  /*26020*/  I2FP.F32.U32 R2, R12 ;  /* 0x0000000c00027245 */ /* 0x002fca0000201000 */
[----:B------:R-:W-:Y:S01]  /*26030*/  FMUL R18, R2, UR9 ;  /* 0x0000000902127c20 */ /* 0x000fe20008400000 */
[----:B------:R-:W-:Y:S01]  /*26040*/  SHF.R.U32.HI R2, RZ, UR8, R3 ;  /* 0x00000008ff027c19 */ /* 0x000fe20008011603 */
[----:B------:R-:W-:-:S03]  /*26050*/  ULDC UR8, c[0x0][0x658] ;  /* 0x0001960000087ab9 */ /* 0x000fc60000000800 */
[--C-:B------:R-:W-:Y:S01]  /*26060*/  SHF.R.U64 R16, R7, UR10, R2.reuse ;  /* 0x0000000a07107c19 */ /* 0x100fe20008001202 */
[----:B------:R-:W1:Y:S01]  /*26070*/  F2I.U32.TRUNC.NTZ R18, R18 ;  /* 0x0000001200127305 */ /* 0x000e62000020f000 */
[----:B------:R-:W-:Y:S01]  /*26080*/  SHF.R.U32.HI R3, RZ, UR10, R2 ;  /* 0x0000000aff037c19 */ /* 0x000fe20008011602 */
[----:B---3--:R-:W-:-:S03]  /*26090*/  IMAD.MOV R4, RZ, RZ, -R4 ;  /* 0x000000ffff047224 */ /* 0x008fc600078e0a04 */
[--C-:B------:R-:W-:Y:S01]  /*260a0*/  SHF.R.U64 R15, R16, UR8, R3.reuse ;  /* 0x00000008100f7c19 */ /* 0x100fe20008001203 */
[----:B--2---:R-:W-:Y:S01]  /*260b0*/  IMAD R14, R21, R4, R14 ;  /* 0x00000004150e7224 */ /* 0x004fe200078e020e */
[----:B------:R-:W-:-:S03]  /*260c0*/  SHF.R.U32.HI R19, RZ, UR8, R3 ;  /* 0x00000008ff137c19 */ /* 0x000fc60008011603 */
[----:B------:R-:W-:Y:S01]  /*260d0*/  IMAD.MOV.U32 R2, RZ, RZ, R15 ;  /* 0x000000ffff027224 */ /* 0x000fe200078e000f */
[----:B------:R-:W-:Y:S01]  /*260e0*/  MOV R3, R19 ;  /* 0x0000001300037202 */ /* 0x000fe20000000f00 */
[----:B------:R-:W-:Y:S06]  /*260f0*/  @!P1 BRA `(.L_x_523) ;  /* 0x0000000000289947 */ /* 0x000fec0003800000 */
[----:B------:R-:W-:Y:S02]  /*26100*/  ULDC UR8, c[0x0][0x64c] ;  /* 0x0001930000087ab9 */ /* 0x000fe40000000800 */
[----:B------:R-:W-:-:S05]  /*26110*/  IADD3 R3, P1, R15, UR8, RZ ;  /* 0x000000080f037c10 */ /* 0x000fca000ff3e0ff */
[----:B------:R-:W-:-:S04]  /*26120*/  IMAD.X R19, RZ, RZ, R19, P1 ;  /* 0x000000ffff137224 */ /* 0x000fc800008e0613 */
[----:B------:R-:W-:-:S04]  /*26130*/  IMAD.WIDE.U32 R4, R19, UR12, RZ ;  /* 0x0000000c13047c25 */ /* 0x000fc8000f8e00ff */
[----:B------:R-:W-:-:S04]  /*26140*/  IMAD.WIDE.U32 R4, P1, R3, UR13, R4 ;  /* 0x0000000d03047c25 */ /* 0x000fc8000f820004 */
[----:B------:R-:W-:-:S04]  /*26150*/  IMAD.WIDE.U32 R2, R3, UR12, RZ ;  /* 0x0000000c03027c25 */ /* 0x000fc8000f8e00ff */
[----:B------:R-:W-:Y:S01]  /*26160*/  IMAD.MOV.U32 R2, RZ, RZ, R5 ;  /* 0x000000ffff027224 */ /* 0x000fe200078e0005 */
[----:B------:R-:W-:Y:S01]  /*26170*/  IADD3 RZ, P3, R3, R4, RZ ;  /* 0x0000000403ff7210 */ /* 0x000fe20007f7e0ff */
[----:B------:R-:W-:-:S04]  /*26180*/  IMAD.X R3, RZ, RZ, RZ, P1 ;  /* 0x000000ffff037224 */ /* 0x000fc800008e06ff */
[----:B------:R-:W-:-:S08]  /*26190*/  IMAD.WIDE.U32.X R2, R19, UR13, R2, P3 ;  /* 0x0000000d13027c25 */ /* 0x000fd000098e0402 */
.L_x_523:
[----:B------:R-:W2:Y:S01]  /*261a0*/  LDC R4, c[0x0][0x65c] ;  /* 0x00019700ff047b82 */ /* 0x000ea20000000800 */
[----:B------:R-:W-:Y:S01]  /*261b0*/  ULDC UR8, c[0x0][0x648] ;  /* 0x0001920000087ab9 */ /* 0x000fe20000000800 */
[----:B------:R-:W-:Y:S01]  /*261c0*/  LOP3.LUT R16, R16, UR6, RZ, 0xc0, !PT ;  /* 0x0000000610107c12 */ /* 0x000fe2000f8ec0ff */
[----:B-1----:R-:W-:Y:S01]  /*261d0*/  IMAD.MOV R18, RZ, RZ, -R18 ;  /* 0x000000ffff127224 */ /* 0x002fe200078e0a12 */
[----:B------:R-:W-:Y:S01]  /*261e0*/  SHF.R.U64 R3, R2, UR8, R3 ;  /* 0x0000000802037c19 */ /* 0x000fe20008001203 */
[----:B------:R-:W-:Y:S01]  /*261f0*/  ULDC UR8, c[0x0][0x638] ;  /* 0x00018e0000087ab9 */ /* 0x000fe20000000800 */
[----:B------:R-:W-:Y:S02]  /*26200*/  ULDC UR9, c[0x0][0x610] ;  /* 0x0001840000097ab9 */ /* 0x000fe40000000800 */
[C---:B------:R-:W-:Y:S01]  /*26210*/  IADD3 R2, -R3.reuse, RZ, RZ ;  /* 0x000000ff03027210 */ /* 0x040fe20007ffe1ff */
[----:B------:R-:W-:-:S04]  /*26220*/  IMAD R3, R3, UR5, R16 ;  /* 0x0000000503037c24 */ /* 0x000fc8000f8e0210 */
[----:B------:R-:W-:Y:S01]  /*26230*/  IMAD R15, R2, UR8, R15 ;  /* 0x00000008020f7c24 */ /* 0x000fe2000f8e020f */
[----:B------:R-:W-:Y:S01]  /*26240*/  ULDC UR8, c[0x0][0x600] ;  /* 0x0001800000087ab9 */ /* 0x000fe20000000800 */
[----:B------:R-:W-:Y:S01]  /*26250*/  IMAD.MOV.U32 R2, RZ, RZ, 0x1 ;  /* 0x00000001ff027424 */ /* 0x000fe200078e00ff */
[----:B--2---:R-:W-:Y:S02]  /*26260*/  ISETP.NE.AND P1, PT, R4, 0x1, PT ;  /* 0x000000010400780c */ /* 0x004fe40003f25270 */
[----:B------:R-:W-:-:S05]  /*26270*/  LOP3.LUT R4, R7, UR4, RZ, 0xc0, !PT ;  /* 0x0000000407047c12 */ /* 0x000fca000f8ec0ff */
[----:B------:R-:W-:-:S06]  /*26280*/  IMAD R15, R15, UR8, R4 ;  /* 0x000000080f0f7c24 */ /* 0x000fcc000f8e0204 */
[----:B0-----:R-:W-:-:S04]  /*26290*/  @P1 IMAD R14, R17, R18, R12 ;  /* 0x00000012110e1224 */ /* 0x001fc800078e020c */
[----:B------:R-:W-:-:S05]  /*262a0*/  IMAD R14, R3, UR9, R14 ;  /* 0x00000009030e7c24 */ /* 0x000fca000f8e020e */
[----:B------:R-:W-:Y:S02]  /*262b0*/  SEL R12, R15, R14, !P1 ;  /* 0x0000000e0f0c7207 */ /* 0x000fe40004800000 */
[----:B------:R-:W-:-:S07]  /*262c0*/  SEL R7, R14, R15, !P1 ;  /* 0x0000000f0e077207 */ /* 0x000fce0004800000 */
.L_x_521:
[----:B------:R-:W-:Y:S05]  /*262d0*/  BSYNC B1 ;  /* 0x0000000000017941 */ /* 0x000fea0003800000 */
.L_x_520:
[----:B------:R-:W-:-:S13]  /*262e0*/  LOP3.LUT P1, RZ, R2, 0xff, RZ, 0xc0, !PT ;  /* 0x000000ff02ff7812 */ /* 0x000fda000782c0ff */
[----:B------:R-:W-:Y:S05]  /*262f0*/  @P1 BRA `(.L_x_524) ;  /* 0xfffffff000fc1947 */ /* 0x000fea000383ffff */
[----:B------:R-:W-:Y:S05]  /*26300*/  BSYNC B0 ;  /* 0x0000000000007941 */ /* 0x000fea0003800000 */
.L_x_512:
[----:B------:R-:W-:-:S03]  /*26310*/  UMOV UR8, 0xffffffff ;  /* 0xffffffff00087882 */ /* 0x000fc60000000000 */
[----:B------:R-:W-:Y:S05]  /*26320*/  BRA.DIV UR8, `(.L_x_525) ;  /* 0x0000000208d47947 */ /* 0x000fea000b800000 */
[----:B------:R-:W-:-:S13]  /*26330*/  ELECT P6, URZ, PT ;  /* 0x00000000003f782f */ /* 0x000fda00038c0000 */
.L_x_537:
[----:B------:R-:W-:Y:S04]  /*26340*/  BSSY B0, `(.L_x_526) ;  /* 0x000001a000007945 */ /* 0x000fe80003800000 */
[----:B------:R-:W-:Y:S05]  /*26350*/  @!P6 BRA `(.L_x_527) ;  /* 0x000000000060e947 */ /* 0x000fea0003800000 */
[----:B------:R-:W2:Y:S02]  /*26360*/  LDL.LU R2, [R1+0xb0] ;  /* 0x0000b00001027983 */ /* 0x000ea40000300800 */
[----:B--2---:R-:W-:-:S04]  /*26370*/  LOP3.LUT R2, R2, 0x2, RZ, 0xfc, !PT ;  /* 0x0000000202027812 */ /* 0x004fc800078efcff */
[----:B------:R-:W-:-:S13]  /*26380*/  ISETP.NE.AND P0, PT, R2, 0x3, PT ;  /* 0x000000030200780c */ /* 0x000fda0003f05270 */
[----:B------:R-:W-:Y:S05]  /*26390*/  @!P0 BRA `(.L_x_528) ;  /* 0x0000000000048947 */ /* 0x000fea0003800000 */
[----:B------:R-:W-:Y:S01]  /*263a0*/  BPT.TRAP 0x1 ;  /* 0x000000040000795c */ /* 0x000fe20000300000 */
.L_x_528:
[----:B------:R-:W0:Y:S01]  /*263b0*/  S2R R3, SR_CgaCtaId ;  /* 0x0000000000037919 */ /* 0x000e220000008800 */
[----:B------:R-:W-:-:S04]  /*263c0*/  MOV R2, 0x400 ;  /* 0x0000040000027802 */ /* 0x000fc80000000f00 */
[----:B0-----:R-:W-:Y:S02]  /*263d0*/  LEA R3, R3, R2, 0x18 ;  /* 0x0000000203037211 */ /* 0x001fe400078ec0ff */
[----:B------:R-:W-:-:S03]  /*263e0*/  SHF.L.U32 R2, R8, 0x1f, RZ ;  /* 0x0000001f08027819 */ /* 0x000fc600000006ff */
[----:B------:R-:W-:-:S04]  /*263f0*/  VIADD R3, R3, 0x10 ;  /* 0x0000001003037836 */ /* 0x000fc80000000000 */
[C---:B------:R-:W-:Y:S02]  /*26400*/  IMAD R7, R0.reuse, 0x8, R3 ;  /* 0x0000000800077824 */ /* 0x040fe400078e0203 */
[----:B------:R-:W-:Y:S02]  /*26410*/  VIADD R0, R0, 0x1 ;  /* 0x0000000100007836 */ /* 0x000fe40000000000 */
[----:B------:R-:W0:Y:S03]  /*26420*/  SYNCS.PHASECHK.TRANS64.TRYWAIT P0, [R7+URZ], R2 ;  /* 0x00000002070075a7 */ /* 0x000e26000800017f */
[----:B------:R-:W-:-:S04]  /*26430*/  ISETP.NE.AND P1, PT, R0, 0x2, PT ;  /* 0x000000020000780c */ /* 0x000fc80003f25270 */
[----:B------:R-:W-:Y:S02]  /*26440*/  SEL R5, RZ, 0x1, P1 ;  /* 0x00000001ff057807 */ /* 0x000fe40000800000 */
[----:B------:R-:W-:Y:S02]  /*26450*/  SEL R0, R0, RZ, P1 ;  /* 0x000000ff00007207 */ /* 0x000fe40000800000 */
[----:B------:R-:W-:Y:S01]  /*26460*/  LOP3.LUT R5, R8, R5, RZ, 0x3c, !PT ;  /* 0x0000000508057212 */ /* 0x000fe200078e3cff */
[----:B0-----:R-:W-:Y:S06]  /*26470*/  @!P0 BRA `(.L_x_529) ;  /* 0x0000000000a08947 */ /* 0x001fec0003800000 */
.L_x_538:
[----:B------:R-:W-:Y:S02]  /*26480*/  LEA R3, R0, R3, 0x3 ;  /* 0x0000000300037211 */ /* 0x000fe400078e18ff */
[----:B------:R-:W-:-:S07]  /*26490*/  SHF.L.U32 R0, R5, 0x1f, RZ ;  /* 0x0000001f05007819 */ /* 0x000fce00000006ff */
.L_x_530:
[----:B-1----:R1:W2:Y:S02]  /*264a0*/  SYNCS.PHASECHK.TRANS64.TRYWAIT P0, [R3+URZ], R0 ;  /* 0x00000000030075a7 */ /* 0x0022a4000800017f */
[----:B--2---:R-:W-:Y:S05]  /*264b0*/  @!P0 NANOSLEEP.SYNCS 0x989680 ;  /* 0x009896800000895d */ /* 0x004fea0003900000 */
[----:B------:R-:W2:Y:S02]  /*264c0*/  @!P0 SYNCS.PHASECHK.TRANS64 P0, [R3+URZ], R0 ;  /* 0x00000000030085a7 */ /* 0x000ea4000800007f */
[----:B--2---:R-:W-:Y:S05]  /*264d0*/  @!P0 BRA `(.L_x_530) ;  /* 0xfffffffc00f08947 */ /* 0x004fea000383ffff */
.L_x_527:
[----:B------:R-:W-:Y:S05]  /*264e0*/  BSYNC B0 ;  /* 0x0000000000007941 */ /* 0x000fea0003800000 */
.L_x_526:
[----:B------:R-:W-:Y:S05]  /*264f0*/  EXIT ;  /* 0x000000000000794d */ /* 0x000fea0003800000 */
.L_x_17:
[----:B-1----:R1:W2:Y:S02]  /*26500*/  SYNCS.PHASECHK.TRANS64.TRYWAIT P1, [R3+URZ], R0 ;  /* 0x00000000030075a7 */ /* 0x0022a4000802017f */
[----:B--2---:R-:W-:Y:S05]  /*26510*/  @!P1 NANOSLEEP.SYNCS 0x989680 ;  /* 0x009896800000995d */ /* 0x004fea0003900000 */
[----:B------:R-:W2:Y:S02]  /*26520*/  @!P1 SYNCS.PHASECHK.TRANS64 P1, [R3+URZ], R0 ;  /* 0x00000000030095a7 */ /* 0x000ea4000802007f */
[----:B--2---:R-:W-:Y:S05]  /*26530*/  @!P1 BRA `(.L_x_17) ;  /* 0xfffffffc00f09947 */ /* 0x004fea000383ffff */
[----:B------:R-:W-:Y:S05]  /*26540*/  BRA `(.L_x_16) ;  /* 0xfffffdac00907947 */ /* 0x000fea000383ffff */
.L_x_22:
[----:B--2---:R-:W-:-:S04]  /*26550*/  IMAD.U32 R9, RZ, RZ, UR4 ;  /* 0x00000004ff097e24 */ /* 0x004fc8000f8e00ff */
[----:B------:R2:W3:Y:S03]  /*26560*/  SYNCS.PHASECHK.TRANS64.TRYWAIT P1, [R9+URZ], R5 ;  /* 0x00000005090075a7 */ /* 0x0004e6000802017f */
[----:B---3--:R-:W-:Y:S05]  /*26570*/  @!P1 NANOSLEEP.SYNCS 0x989680 ;  /* 0x009896800000995d */ /* 0x008fea0003900000 */
[----:B------:R-:W3:Y:S02]  /*26580*/  @!P1 SYNCS.PHASECHK.TRANS64 P1, [R9+URZ], R5 ;  /* 0x00000005090095a7 */ /* 0x000ee4000802007f */
[----:B---3--:R-:W-:Y:S05]  /*26590*/  @!P1 BRA `(.L_x_22) ;  /* 0xfffffffc00ec9947 */ /* 0x008fea000383ffff */
[----:B------:R-:W-:Y:S05]  /*265a0*/  BRA `(.L_x_21) ;  /* 0xfffffe4000747947 */ /* 0x000fea000383ffff */
.L_x_513:
[----:B------:R-:W-:Y:S01]  /*265b0*/  BSSY B1, `(.L_x_531) ;  /* 0x0000006000017945 */ /* 0x000fe20003800000 */
[----:B------:R-:W-:-:S07]  /*265c0*/  IMAD.MOV.U32 R15, RZ, RZ, -0x1 ;  /* 0xffffffffff0f7424 */ /* 0x000fce00078e00ff */
[----:B------:R-:W-:Y:S05]  /*265d0*/  WARPSYNC.COLLECTIVE R15, `(.L_x_532) ;  /* 0x000000000f0c7348 */ /* 0x000fea0003c00000 */
[----:B------:R-:W-:Y:S02]  /*265e0*/  ELECT P6, UR62, PT ;  /* 0x00000000003e782f */ /* 0x000fe400038c0000 */
[----:B------:R-:W-:Y:S01]  /*265f0*/  MOV R14, UR62 ;  /* 0x0000003e000e7c02 */ /* 0x000fe20008000f00 */
[----:B------:R-:W-:Y:S10]  /*26600*/  ENDCOLLECTIVE ;  /* 0x000000000000791b */ /* 0x000ff40003800000 */
.L_x_532:
[----:B------:R-:W-:Y:S05]  /*26610*/  BSYNC B1 ;  /* 0x0000000000017941 */ /* 0x000fea0003800000 */
.L_x_531:
[----:B------:R-:W-:Y:S05]  /*26620*/  BRA `(.L_x_533) ;  /* 0xfffffff0003c7947 */ /* 0x000fea000383ffff */
.L_x_516:
[----:B0-----:R0:W1:Y:S02]  /*26630*/  SYNCS.PHASECHK.TRANS64.TRYWAIT P1, [R12+URZ+0x10], R5 ;  /* 0x000010050c0075a7 */ /* 0x001064000802017f */
[----:B-1----:R-:W-:Y:S05]  /*26640*/  @!P1 NANOSLEEP.SYNCS 0x989680 ;  /* 0x009896800000995d */ /* 0x002fea0003900000 */
[----:B------:R-:W1:Y:S02]  /*26650*/  @!P1 SYNCS.PHASECHK.TRANS64 P1, [R12+URZ+0x10], R5 ;  /* 0x000010050c0095a7 */ /* 0x000e64000802007f */
[----:B-1----:R-:W-:Y:S05]  /*26660*/  @!P1 BRA `(.L_x_516) ;  /* 0xfffffffc00f09947 */ /* 0x002fea000383ffff */
[----:B------:R-:W-:Y:S05]  /*26670*/  BRA `(.L_x_534) ;  /* 0xfffffff000707947 */ /* 0x000fea000383ffff */
.L_x_525:
[----:B------:R-:W-:Y:S01]  /*26680*/  BSSY B0, `(.L_x_535) ;  /* 0x0000006000007945 */ /* 0x000fe20003800000 */
[----:B------:R-:W-:-:S07]  /*26690*/  IMAD.MOV.U32 R15, RZ, RZ, -0x1 ;  /* 0xffffffffff0f7424 */ /* 0x000fce00078e00ff */
[----:B------:R-:W-:Y:S05]  /*266a0*/  WARPSYNC.COLLECTIVE R15, `(.L_x_536) ;  /* 0x000000000f0c7348 */ /* 0x000fea0003c00000 */
[----:B------:R-:W-:Y:S02]  /*266b0*/  ELECT P6, UR62, PT ;  /* 0x00000000003e782f */ /* 0x000fe400038c0000 */
[----:B------:R-:W-:Y:S01]  /*266c0*/  MOV R14, UR62 ;  /* 0x0000003e000e7c02 */ /* 0x000fe20008000f00 */
[----:B------:R-:W-:Y:S10]  /*266d0*/  ENDCOLLECTIVE ;  /* 0x000000000000791b */ /* 0x000ff40003800000 */
.L_x_536:
[----:B------:R-:W-:Y:S05]  /*266e0*/  BSYNC B0 ;  /* 0x0000000000007941 */ /* 0x000fea0003800000 */
.L_x_535:
[----:B------:R-:W-:Y:S05]  /*266f0*/  BRA `(.L_x_537) ;  /* 0xfffffffc00107947 */ /* 0x000fea000383ffff */
.L_x_529:
[----:B0-----:R0:W1:Y:S02]  /*26700*/  SYNCS.PHASECHK.TRANS64.TRYWAIT P0, [R7+URZ], R2 ;  /* 0x00000002070075a7 */ /* 0x001064000800017f */
[----:B-1----:R-:W-:Y:S05]  /*26710*/  @!P0 NANOSLEEP.SYNCS 0x989680 ;  /* 0x009896800000895d */ /* 0x002fea0003900000 */
[----:B------:R-:W1:Y:S02]  /*26720*/  @!P0 SYNCS.PHASECHK.TRANS64 P0, [R7+URZ], R2 ;  /* 0x00000002070085a7 */ /* 0x000e64000800007f */
[----:B-1----:R-:W-:Y:S05]  /*26730*/  @!P0 BRA `(.L_x_529) ;  /* 0xfffffffc00f08947 */ /* 0x002fea000383ffff */
[----:B------:R-:W-:Y:S05]  /*26740*/  BRA `(.L_x_538) ;  /* 0xfffffffc004c7947 */ /* 0x000fea000383ffff */
.L_x_539:
[----:B------:R-:W-:-:S00]  /*26750*/  BRA `(.L_x_539) ;  /* 0xfffffffc00fc7947 */ /* 0x000fc0000383ffff */
[----:B------:R-:W-:-:S00]  /*26760*/  NOP ;  /* 0x0000000000007918 */ /* 0x000fc00000000000 */
        /* <DEDUP_REMOVED lines=9> */
.L_x_540:


//--------------------- .nv.global.init           --------------------------
	.section	.nv.global.init,"aw",@progbits
.nv.global.init:
	.type		$str$22,@object
	.size		$str$22,($str$23 - $str$22)
$str$22:
        /*0000*/ 	.byte	0x6b, 0x5f, 0x74, 0x69, 0x6c, 0x65, 0x5f, 0x63, 0x6f, 0x75, 0x6e, 0x74, 0x20, 0x3e, 0x3d, 0x20
        /*0010*/ 	.byte	0x31, 0x00
	.type		$str$23,@object
	.size		$str$23,(__unnamed_1 - $str$23)
$str$23:
        /*0012*/ 	.byte	0x2f, 0x74, 0x6d, 0x70, 0x2f, 0x63, 0x75, 0x74, 0x6c, 0x61, 0x73, 0x73, 0x5f, 0x73, 0x77, 0x65
        /*0022*/ 	.byte	0x65, 0x70, 0x5f, 0x73, 0x72, 0x63, 0x2f, 0x69, 0x6e, 0x63, 0x6c, 0x75, 0x64, 0x65, 0x2f, 0x63
        /*0032*/ 	.byte	0x75, 0x74, 0x6c, 0x61, 0x73, 0x73, 0x2f, 0x67, 0x65, 0x6d, 0x6d, 0x2f, 0x63, 0x6f, 0x6c, 0x6c
        /*0042*/ 	.byte	0x65, 0x63, 0x74, 0x69, 0x76, 0x65, 0x2f, 0x73, 0x6d, 0x39, 0x30, 0x5f, 0x6d, 0x6d, 0x61, 0x5f
        /*0052*/ 	.byte	0x74, 0x6d, 0x61, 0x5f, 0x67, 0x6d, 0x6d, 0x61, 0x5f, 0x73, 0x73, 0x5f, 0x77, 0x61, 0x72, 0x70
        /*0062*/ 	.byte	0x73, 0x70, 0x65, 0x63, 0x69, 0x61, 0x6c, 0x69, 0x7a, 0x65, 0x64, 0x2e, 0x68, 0x70, 0x70, 0x00
	.type		__unnamed_1,@object
	.size		__unnamed_1,(.L_0 - __unnamed_1)
__unnamed_1:
        /* <DEDUP_REMOVED lines=181> */
        /*0bc2*/ 	.byte	0x6e, 0x74, 0x69, 0x74, 0x79, 0x5d, 0x00
.L_0:


//--------------------- .nv.shared._ZN7cutlass13device_kernelINS_4gemm6kernel13GemmUniversalIN4cute5tupleIJiiiiEEENS1_10collective13CollectiveMmaINS1_34MainloopSm90TmaGmmaWarpSpecializedILi2ENS5_IJNS4_1CILi1EEESB_SB_EEENS1_35KernelTmaWarpSpecializedCooperativeEEENS5_IJNSA_ILi192EEENSA_ILi240EEENSA_ILi128EEEEEENS_10bfloat16_tENS5_IJlSB_lEEESJ_SK_NS4_8TiledMMAINS4_8MMA_AtomIJNS4_4SM904GMMA27MMA_64x16x16_F32BF16BF16_SSILNSO_5MajorE0ELSQ_0ELNSO_7ScaleInE1ELSR_1EEEEEENS4_6LayoutINS5_IJNSA_ILi2EEESB_SB_EEENS5_IJSB_NSA_ILi0EEESX_EEEEENS5_IJNS4_10UnderscoreES10_S10_EEEEENS4_13SM90_TMA_LOADENS4_14ComposedLayoutINS4_7SwizzleILi3ELi4ELi3EEENS4_18smem_ptr_flag_bitsILi16EEENSU_INS5_IJNSA_ILi8EEENSA_ILi64EEEEEENS5_IJS1A_SB_EEEEEEEvNS4_8identityES13_S1E_vS1F_EENS_8epilogue10collective6detail29Sm90TmaWarpSpecializedAdapterINS1I_15DefaultEpilogueISJ_SK_SK_NS1H_6thread17LinearCombinationISJ_Li1EffLNS1M_9ScaleType4KindE0ELNS_15FloatRoundStyleE2ESJ_EENS1_15EpilogueDefaultEEEEEvvEEEEvNT_6ParamsE --------------------------
	.section	.nv.shared._ZN7cutlass13device_kernelINS_4gemm6kernel13GemmUniversalIN4cute5tupleIJiiiiEEENS1_10collective13CollectiveMmaINS1_34MainloopSm90TmaGmmaWarpSpecializedILi2ENS5_IJNS4_1CILi1EEESB_SB_EEENS1_35KernelTmaWarpSpecializedCooperativeEEENS5_IJNSA_ILi192EEENSA_ILi240EEENSA_ILi128EEEEEENS_10bfloat16_tENS5_IJlSB_lEEESJ_SK_NS4_8TiledMMAINS4_8MMA_AtomIJNS4_4SM904GMMA27MMA_64x16x16_F32BF16BF16_SSILNSO_5MajorE0ELSQ_0ELNSO_7ScaleInE1ELSR_1EEEEEENS4_6LayoutINS5_IJNSA_ILi2EEESB_SB_EEENS5_IJSB_NSA_ILi0EEESX_EEEEENS5_IJNS4_10UnderscoreES10_S10_EEEEENS4_13SM90_TMA_LOADENS4_14ComposedLayoutINS4_7SwizzleILi3ELi4ELi3EEENS4_18smem_ptr_flag_bitsILi16EEENSU_INS5_IJNSA_ILi8EEENSA_ILi64EEEEEENS5_IJS1A_SB_EEEEEEEvNS4_8identityES13_S1E_vS1F_EENS_8epilogue10collective6detail29Sm90TmaWarpSpecializedAdapterINS1I_15DefaultEpilogueISJ_SK_SK_NS1H_6thread17LinearCombinationISJ_Li1EffLNS1M_9ScaleType4KindE0ELNS_15FloatRoundStyleE2ESJ_EENS1_15EpilogueDefaultEEEEEvvEEEEvNT_6ParamsE,"aw",@nobits
	.sectionflags	@""
	.align	16
	.zero		1024


//--------------------- .nv.shared.reserved.0     --------------------------
	.section	.nv.shared.reserved.0,"aw",@nobits
	.weak		__nv_reservedSMEM_offset_0_alias
	.size		__nv_reservedSMEM_offset_0_alias, 0, 0
	.other		__nv_reservedSMEM_offset_0_alias,@"STO_CUDA_RESERVED_SHARED STV_DEFAULT"
__nv_reservedSMEM_offset_0_alias:
	.zero		0


//--------------------- .nv.global                --------------------------
	.section	.nv.global,"aw",@nobits
.nv.global:
	.type		_ZN39_INTERNAL_4cb80241_4_k_cu_aea101d2_35144cute1_E,@object
	.size		_ZN39_INTERNAL_4cb80241_4_k_cu_aea101d2_35144cute1_E,(_ZN39_INTERNAL_4cb80241_4_k_cu_aea101d2_35144cuda3std3__45__cpo6cbeginE - _ZN39_INTERNAL_4cb80241_4_k_cu_aea101d2_35144cute1_E)
_ZN39_INTERNAL_4cb80241_4_k_cu_aea101d2_35144cute1_E:
	.zero		1
	.type		_ZN39_INTERNAL_4cb80241_4_k_cu_aea101d2_35144cuda3std3__45__cpo6cbeginE,@object
	.size		_ZN39_INTERNAL_4cb80241_4_k_cu_aea101d2_35144cuda3std3__45__cpo6cbeginE,(_ZN39_INTERNAL_4cb80241_4_k_cu_aea101d2_35144cuda3std3__48in_placeE - _ZN39_INTERNAL_4cb80241_4_k_cu_aea101d2_35144cuda3std3__45__cpo6cbeginE)
_ZN39_INTERNAL_4cb80241_4_k_cu_aea101d2_35144cuda3std3__45__cpo6cbeginE:
	.zero		1
	.type		_ZN39_INTERNAL_4cb80241_4_k_cu_aea101d2_35144cuda3std3__48in_placeE,@object
	.size		_ZN39_INTERNAL_4cb80241_4_k_cu_aea101d2_35144cuda3std3__48in_placeE,(_ZN39_INTERNAL_4cb80241_4_k_cu_aea101d2_35144cuda3std6ranges3__45__cpo9iter_moveE - _ZN39_INTERNAL_4cb80241_4_k_cu_aea101d2_35144cuda3std3__48in_placeE)
_ZN39_INTERNAL_4cb80241_4_k_cu_aea101d2_35144cuda3std3__48in_placeE:
	.zero		1
	.type		_ZN39_INTERNAL_4cb80241_4_k_cu_aea101d2_35144cuda3std6ranges3__45__cpo9iter_moveE,@object
	.size		_ZN39_INTERNAL_4cb80241_4_k_cu_aea101d2_35144cuda3std6ranges3__45__cpo9iter_moveE,(_ZN39_INTERNAL_4cb80241_4_k_cu_aea101d2_35144cuda3std3__45__cpo5beginE - _ZN39_INTERNAL_4cb80241_4_k_cu_aea101d2_35144cuda3std6ranges3__45__cpo9iter_moveE)
_ZN39_INTERNAL_4cb80241_4_k_cu_aea101d2_35144cuda3std6ranges3__45__cpo9iter_moveE:
	.zero		1
	.type		_ZN39_INTERNAL_4cb80241_4_k_cu_aea101d2_35144cuda3std3__45__cpo5beginE,@object
	.size		_ZN39_INTERNAL_4cb80241_4_k_cu_aea101d2_35144cuda3std3__45__cpo5beginE,(_ZN39_INTERNAL_4cb80241_4_k_cu_aea101d2_35144cuda3std3__441_GLOBAL__N__4cb80241_4_k_cu_aea101d2_35146ignoreE - _ZN39_INTERNAL_4cb80241_4_k_cu_aea101d2_35144cuda3std3__45__cpo5beginE)
_ZN39_INTERNAL_4cb80241_4_k_cu_aea101d2_35144cuda3std3__45__cpo5beginE:
	.zero		1
	.type		_ZN39_INTERNAL_4cb80241_4_k_cu_aea101d2_35144cuda3std3__441_GLOBAL__N__4cb80241_4_k_cu_aea101d2_35146ignoreE,@object
	.size		_ZN39_INTERNAL_4cb80241_4_k_cu_aea101d2_35144cuda3std3__441_GLOBAL__N__4cb80241_4_k_cu_aea101d2_35146ignoreE,(_ZN39_INTERNAL_4cb80241_4_k_cu_aea101d2_35144cute7productE - _ZN39_INTERNAL_4cb80241_4_k_cu_aea101d2_35144cuda3std3__441_GLOBAL__N__4cb80241_4_k_cu_aea101d2_35146ignoreE)
_ZN39_INTERNAL_4cb80241_4_k_cu_aea101d2_35144cuda3std3__441_GLOBAL__N__4cb80241_4_k_cu_aea101d2_35146ignoreE:
	.zero		1
	.type		_ZN39_INTERNAL_4cb80241_4_k_cu_aea101d2_35144cute7productE,@object
	.size		_ZN39_INTERNAL_4cb80241_4_k_cu_aea101d2_35144cute7productE,(_ZN39_INTERNAL_4cb80241_4_k_cu_aea101d2_35144cuda3std3__45__cpo3endE - _ZN39_INTERNAL_4cb80241_4_k_cu_aea101d2_35144cute7productE)
_ZN39_INTERNAL_4cb80241_4_k_cu_aea101d2_35144cute7productE:
	.zero		1
	.type		_ZN39_INTERNAL_4cb80241_4_k_cu_aea101d2_35144cuda3std3__45__cpo3endE,@object
	.size		_ZN39_INTERNAL_4cb80241_4_k_cu_aea101d2_35144cuda3std3__45__cpo3endE,(_ZN39_INTERNAL_4cb80241_4_k_cu_aea101d2_35144cuda3std3__419piecewise_constructE - _ZN39_INTERNAL_4cb80241_4_k_cu_aea101d2_35144cuda3std3__45__cpo3endE)
_ZN39_INTERNAL_4cb80241_4_k_cu_aea101d2_35144cuda3std3__45__cpo3endE:
	.zero		1
	.type		_ZN39_INTERNAL_4cb80241_4_k_cu_aea101d2_35144cuda3std3__419piecewise_constructE,@object
	.size		_ZN39_INTERNAL_4cb80241_4_k_cu_aea101d2_35144cuda3std3__419piecewise_constructE,(_ZN39_INTERNAL_4cb80241_4_k_cu_aea101d2_35144cuda3std3__45__cpo4cendE - _ZN39_INTERNAL_4cb80241_4_k_cu_aea101d2_35144cuda3std3__419piecewise_constructE)
_ZN39_INTERNAL_4cb80241_4_k_cu_aea101d2_35144cuda3std3__419piecewise_constructE:
	.zero		1
	.type		_ZN39_INTERNAL_4cb80241_4_k_cu_aea101d2_35144cuda3std3__45__cpo4cendE,@object
	.size		_ZN39_INTERNAL_4cb80241_4_k_cu_aea101d2_35144cuda3std3__45__cpo4cendE,(_ZN39_INTERNAL_4cb80241_4_k_cu_aea101d2_35144cuda3std6ranges3__45__cpo4swapE - _ZN39_INTERNAL_4cb80241_4_k_cu_aea101d2_35144cuda3std3__45__cpo4cendE)
_ZN39_INTERNAL_4cb80241_4_k_cu_aea101d2_35144cuda3std3__45__cpo4cendE:
	.zero		1
	.type		_ZN39_INTERNAL_4cb80241_4_k_cu_aea101d2_35144cuda3std6ranges3__45__cpo4swapE,@object
	.size		_ZN39_INTERNAL_4cb80241_4_k_cu_aea101d2_35144cuda3std6ranges3__45__cpo4swapE,(.L_8 - _ZN39_INTERNAL_4cb80241_4_k_cu_aea101d2_35144cuda3std6ranges3__45__cpo4swapE)
_ZN39_INTERNAL_4cb80241_4_k_cu_aea101d2_35144cuda3std6ranges3__45__cpo4swapE:
	.zero		1
.L_8:


//--------------------- .nv.constant0._ZN7cutlass13device_kernelINS_4gemm6kernel13GemmUniversalIN4cute5tupleIJiiiiEEENS1_10collective13CollectiveMmaINS1_34MainloopSm90TmaGmmaWarpSpecializedILi2ENS5_IJNS4_1CILi1EEESB_SB_EEENS1_35KernelTmaWarpSpecializedCooperativeEEENS5_IJNSA_ILi192EEENSA_ILi240EEENSA_ILi128EEEEEENS_10bfloat16_tENS5_IJlSB_lEEESJ_SK_NS4_8TiledMMAINS4_8MMA_AtomIJNS4_4SM904GMMA27MMA_64x16x16_F32BF16BF16_SSILNSO_5MajorE0ELSQ_0ELNSO_7ScaleInE1ELSR_1EEEEEENS4_6LayoutINS5_IJNSA_ILi2EEESB_SB_EEENS5_IJSB_NSA_ILi0EEESX_EEEEENS5_IJNS4_10UnderscoreES10_S10_EEEEENS4_13SM90_TMA_LOADENS4_14ComposedLayoutINS4_7SwizzleILi3ELi4ELi3EEENS4_18smem_ptr_flag_bitsILi16EEENSU_INS5_IJNSA_ILi8EEENSA_ILi64EEEEEENS5_IJS1A_SB_EEEEEEEvNS4_8identityES13_S1E_vS1F_EENS_8epilogue10collective6detail29Sm90TmaWarpSpecializedAdapterINS1I_15DefaultEpilogueISJ_SK_SK_NS1H_6thread17LinearCombinationISJ_Li1EffLNS1M_9ScaleType4KindE0ELNS_15FloatRoundStyleE2ESJ_EENS1_15EpilogueDefaultEEEEEvvEEEEvNT_6ParamsE --------------------------
	.section	.nv.constant0._ZN7cutlass13device_kernelINS_4gemm6kernel13GemmUniversalIN4cute5tupleIJiiiiEEENS1_10collective13CollectiveMmaINS1_34MainloopSm90TmaGmmaWarpSpecializedILi2ENS5_IJNS4_1CILi1EEESB_SB_EEENS1_35KernelTmaWarpSpecializedCooperativeEEENS5_IJNSA_ILi192EEENSA_ILi240EEENSA_ILi128EEEEEENS_10bfloat16_tENS5_IJlSB_lEEESJ_SK_NS4_8TiledMMAINS4_8MMA_AtomIJNS4_4SM904GMMA27MMA_64x16x16_F32BF16BF16_SSILNSO_5MajorE0ELSQ_0ELNSO_7ScaleInE1ELSR_1EEEEEENS4_6LayoutINS5_IJNSA_ILi2EEESB_SB_EEENS5_IJSB_NSA_ILi0EEESX_EEEEENS5_IJNS4_10UnderscoreES10_S10_EEEEENS4_13SM90_TMA_LOADENS4_14ComposedLayoutINS4_7SwizzleILi3ELi4ELi3EEENS4_18smem_ptr_flag_bitsILi16EEENSU_INS5_IJNSA_ILi8EEENSA_ILi64EEEEEENS5_IJS1A_SB_EEEEEEEvNS4_8identityES13_S1E_vS1F_EENS_8epilogue10collective6detail29Sm90TmaWarpSpecializedAdapterINS1I_15DefaultEpilogueISJ_SK_SK_NS1H_6thread17LinearCombinationISJ_Li1EffLNS1M_9ScaleType4KindE0ELNS_15FloatRoundStyleE2ESJ_EENS1_15EpilogueDefaultEEEEEvvEEEEvNT_6ParamsE,"a",@progbits
	.sectionflags	@""
	.align	4
.nv.constant0._ZN7cutlass13device_kernelINS_4gemm6kernel13GemmUniversalIN4cute5tupleIJiiiiEEENS1_10collective13CollectiveMmaINS1_34MainloopSm90TmaGmmaWarpSpecializedILi2ENS5_IJNS4_1CILi1EEESB_SB_EEENS1_35KernelTmaWarpSpecializedCooperativeEEENS5_IJNSA_ILi192EEENSA_ILi240EEENSA_ILi128EEEEEENS_10bfloat16_tENS5_IJlSB_lEEESJ_SK_NS4_8TiledMMAINS4_8MMA_AtomIJNS4_4SM904GMMA27MMA_64x16x16_F32BF16BF16_SSILNSO_5MajorE0ELSQ_0ELNSO_7ScaleInE1ELSR_1EEEEEENS4_6LayoutINS5_IJNSA_ILi2EEESB_SB_EEENS5_IJSB_NSA_ILi0EEESX_EEEEENS5_IJNS4_10UnderscoreES10_S10_EEEEENS4_13SM90_TMA_LOADENS4_14ComposedLayoutINS4_7SwizzleILi3ELi4ELi3EEENS4_18smem_ptr_flag_bitsILi16EEENSU_INS5_IJNSA_ILi8EEENSA_ILi64EEEEEENS5_IJS1A_SB_EEEEEEEvNS4_8identityES13_S1E_vS1F_EENS_8epilogue10collective6detail29Sm90TmaWarpSpecializedAdapterINS1I_15DefaultEpilogueISJ_SK_SK_NS1H_6thread17LinearCombinationISJ_Li1EffLNS1M_9ScaleType4KindE0ELNS_15FloatRoundStyleE2ESJ_EENS1_15EpilogueDefaultEEEEEvvEEEEvNT_6ParamsE:
	.zero		1664


//--------------------- SYMBOLS --------------------------

	.type		.nv.reservedSmem.offset0,@object
	.size		.nv.reservedSmem.offset0,0x4
	.type		__assertfail,@function
